	.target	sm_80

	.elftype	@"ET_EXEC"


//--------------------- .note.nv.tkinfo           --------------------------
	.section	.note.nv.tkinfo,"",@"SHT_NOTE"
	.sectionflags	@"SHF_NOTE_NV_TKINFO"
	.tkinfo
        /*0018*/ 	.word	0x00000002
        /*0030*/ 	.string	""
        /*0030*/ 	.string	"ptxas"
        /*0030*/ 	.string	"Cuda compilation tools, release 13.0, V13.0.88"
        /*0030*/ 	.string	"Build cuda_13.0.r13.0/compiler.36424714_0"
        /*0030*/ 	.string	"-v  -suppress-debug-info  -lineinfo  -arch sm_80 "



//--------------------- .note.nv.cuinfo           --------------------------
	.section	.note.nv.cuinfo,"",@"SHT_NOTE"
	.sectionflags	@"SHF_NOTE_NV_CUINFO"
        /*0018*/ 	.short	0x0002
        /*001a*/ 	.short	0x0050
        /*001c*/ 	.short	0x0082
	.zero		2


//--------------------- .nv.info                  --------------------------
	.section	.nv.info,"",@"SHT_CUDA_INFO"
	.align	4


	//----- nvinfo : EIATTR_REGCOUNT
	.align		4
        /*0000*/ 	.byte	0x04, 0x2f
        /*0002*/ 	.short	(.L_1 - .L_0)
	.align		4
.L_0:
        /*0004*/ 	.word	index@(matmul_kernel)
        /*0008*/ 	.word	0x000000ff


	//----- nvinfo : EIATTR_FRAME_SIZE
	.align		4
.L_1:
        /*000c*/ 	.byte	0x04, 0x11
        /*000e*/ 	.short	(.L_3 - .L_2)
	.align		4
.L_2:
        /*0010*/ 	.word	index@(matmul_kernel)
        /*0014*/ 	.word	0x00002390


	//----- nvinfo : EIATTR_MIN_STACK_SIZE
	.align		4
.L_3:
        /*0018*/ 	.byte	0x04, 0x12
        /*001a*/ 	.short	(.L_5 - .L_4)
	.align		4
.L_4:
        /*001c*/ 	.word	index@(matmul_kernel)
        /*0020*/ 	.word	0x00002390
.L_5:


//--------------------- .nv.info.matmul_kernel    --------------------------
	.section	.nv.info.matmul_kernel,"",@"SHT_CUDA_INFO"
	.sectionflags	@""
	.align	4


	//----- nvinfo : EIATTR_CUDA_API_VERSION
	.align		4
        /*0000*/ 	.byte	0x04, 0x37
        /*0002*/ 	.short	(.L_7 - .L_6)
.L_6:
        /*0004*/ 	.word	0x00000082


	//----- nvinfo : EIATTR_SW2861232_WAR
	.align		4
.L_7:
        /*0008*/ 	.byte	0x01, 0x35
	.zero		2


	//----- nvinfo : EIATTR_PARAM_CBANK
	.align		4
        /*000c*/ 	.byte	0x04, 0x0a
        /*000e*/ 	.short	(.L_9 - .L_8)
	.align		4
.L_8:
        /*0010*/ 	.word	index@(.nv.constant0.matmul_kernel)
        /*0014*/ 	.short	0x0160
        /*0016*/ 	.short	0x0050


	//----- nvinfo : EIATTR_CBANK_PARAM_SIZE
	.align		4
.L_9:
        /*0018*/ 	.byte	0x03, 0x19
        /*001a*/ 	.short	0x0050


	//----- nvinfo : EIATTR_KPARAM_INFO
	.align		4
        /*001c*/ 	.byte	0x04, 0x17
        /*001e*/ 	.short	(.L_11 - .L_10)
.L_10:
        /*0020*/ 	.word	0x00000000
        /*0024*/ 	.short	0x000d
        /*0026*/ 	.short	0x0048
        /*0028*/ 	.byte	0x00, 0xf4, 0x21, 0x00


	//----- nvinfo : EIATTR_KPARAM_INFO
	.align		4
.L_11:
        /*002c*/ 	.byte	0x04, 0x17
        /*002e*/ 	.short	(.L_13 - .L_12)
.L_12:
        /*0030*/ 	.word	0x00000000
        /*0034*/ 	.short	0x000c
        /*0036*/ 	.short	0x0040
        /*0038*/ 	.byte	0x00, 0xf4, 0x21, 0x00


	//----- nvinfo : EIATTR_KPARAM_INFO
	.align		4
.L_13:
        /*003c*/ 	.byte	0x04, 0x17
        /*003e*/ 	.short	(.L_15 - .L_14)
.L_14:
        /*0040*/ 	.word	0x00000000
        /*0044*/ 	.short	0x000b
        /*0046*/ 	.short	0x0038
        /*0048*/ 	.byte	0x00, 0xf0, 0x11, 0x00


	//----- nvinfo : EIATTR_KPARAM_INFO
	.align		4
.L_15:
        /*004c*/ 	.byte	0x04, 0x17
        /*004e*/ 	.short	(.L_17 - .L_16)
.L_16:
        /*0050*/ 	.word	0x00000000
        /*0054*/ 	.short	0x000a
        /*0056*/ 	.short	0x0034
        /*0058*/ 	.byte	0x00, 0xf0, 0x11, 0x00


	//----- nvinfo : EIATTR_KPARAM_INFO
	.align		4
.L_17:
        /*005c*/ 	.byte	0x04, 0x17
        /*005e*/ 	.short	(.L_19 - .L_18)
.L_18:
        /*0060*/ 	.word	0x00000000
        /*0064*/ 	.short	0x0009
        /*0066*/ 	.short	0x0030
        /*0068*/ 	.byte	0x00, 0xf0, 0x11, 0x00


	//----- nvinfo : EIATTR_KPARAM_INFO
	.align		4
.L_19:
        /*006c*/ 	.byte	0x04, 0x17
        /*006e*/ 	.short	(.L_21 - .L_20)
.L_20:
        /*0070*/ 	.word	0x00000000
        /*0074*/ 	.short	0x0008
        /*0076*/ 	.short	0x002c
        /*0078*/ 	.byte	0x00, 0xf0, 0x11, 0x00


	//----- nvinfo : EIATTR_KPARAM_INFO
	.align		4
.L_21:
        /*007c*/ 	.byte	0x04, 0x17
        /*007e*/ 	.short	(.L_23 - .L_22)
.L_22:
        /*0080*/ 	.word	0x00000000
        /*0084*/ 	.short	0x0007
        /*0086*/ 	.short	0x0028
        /*0088*/ 	.byte	0x00, 0xf0, 0x11, 0x00


	//----- nvinfo : EIATTR_KPARAM_INFO
	.align		4
.L_23:
        /*008c*/ 	.byte	0x04, 0x17
        /*008e*/ 	.short	(.L_25 - .L_24)
.L_24:
        /*0090*/ 	.word	0x00000000
        /*0094*/ 	.short	0x0006
        /*0096*/ 	.short	0x0024
        /*0098*/ 	.byte	0x00, 0xf0, 0x11, 0x00


	//----- nvinfo : EIATTR_KPARAM_INFO
	.align		4
.L_25:
        /*009c*/ 	.byte	0x04, 0x17
        /*009e*/ 	.short	(.L_27 - .L_26)
.L_26:
        /*00a0*/ 	.word	0x00000000
        /*00a4*/ 	.short	0x0005
        /*00a6*/ 	.short	0x0020
        /*00a8*/ 	.byte	0x00, 0xf0, 0x11, 0x00


	//----- nvinfo : EIATTR_KPARAM_INFO
	.align		4
.L_27:
        /*00ac*/ 	.byte	0x04, 0x17
        /*00ae*/ 	.short	(.L_29 - .L_28)
.L_28:
        /*00b0*/ 	.word	0x00000000
        /*00b4*/ 	.short	0x0004
        /*00b6*/ 	.short	0x001c
        /*00b8*/ 	.byte	0x00, 0xf0, 0x11, 0x00


	//----- nvinfo : EIATTR_KPARAM_INFO
	.align		4
.L_29:
        /*00bc*/ 	.byte	0x04, 0x17
        /*00be*/ 	.short	(.L_31 - .L_30)
.L_30:
        /*00c0*/ 	.word	0x00000000
        /*00c4*/ 	.short	0x0003
        /*00c6*/ 	.short	0x0018
        /*00c8*/ 	.byte	0x00, 0xf0, 0x11, 0x00


	//----- nvinfo : EIATTR_KPARAM_INFO
	.align		4
.L_31:
        /*00cc*/ 	.byte	0x04, 0x17
        /*00ce*/ 	.short	(.L_33 - .L_32)
.L_32:
        /*00d0*/ 	.word	0x00000000
        /*00d4*/ 	.short	0x0002
        /*00d6*/ 	.short	0x0010
        /*00d8*/ 	.byte	0x00, 0xf4, 0x21, 0x00


	//----- nvinfo : EIATTR_KPARAM_INFO
	.align		4
.L_33:
        /*00dc*/ 	.byte	0x04, 0x17
        /*00de*/ 	.short	(.L_35 - .L_34)
.L_34:
        /*00e0*/ 	.word	0x00000000
        /*00e4*/ 	.short	0x0001
        /*00e6*/ 	.short	0x0008
        /*00e8*/ 	.byte	0x00, 0xf4, 0x21, 0x00


	//----- nvinfo : EIATTR_KPARAM_INFO
	.align		4
.L_35:
        /*00ec*/ 	.byte	0x04, 0x17
        /*00ee*/ 	.short	(.L_37 - .L_36)
.L_36:
        /*00f0*/ 	.word	0x00000000
        /*00f4*/ 	.short	0x0000
        /*00f6*/ 	.short	0x0000
        /*00f8*/ 	.byte	0x00, 0xf4, 0x21, 0x00


	//----- nvinfo : EIATTR_MAXREG_COUNT
	.align		4
.L_37:
        /*00fc*/ 	.byte	0x03, 0x1b
        /*00fe*/ 	.short	0x00ff


	//----- nvinfo : EIATTR_NUM_BARRIERS
	.align		4
        /*0100*/ 	.byte	0x02, 0x4c
        /*0102*/ 	.byte	0x01
	.zero		1


	//----- nvinfo : EIATTR_ANNOTATIONS
	.align		4
        /*0104*/ 	.byte	0x04, 0x55
        /*0106*/ 	.short	(.L_39 - .L_38)


	//   ....[0]....
.L_38:
        /*0108*/ 	.word	0x00000001
        /*010c*/ 	.byte	0xa0, 0x0a, 0x00, 0x00, 0x01, 0x00, 0x00, 0x00, 0x30, 0x14, 0x00, 0x00, 0x01, 0x00, 0x00, 0x00
        /* <DEDUP_REMOVED lines=853> */
        /*366c*/ 	.byte	0x80, 0xf8, 0x00, 0x00


	//----- nvinfo : EIATTR_MERCURY_ISA_VERSION
	.align		4
.L_39:
        /*3670*/ 	.byte	0x03, 0x5f
        /*3672*/ 	.short	0x0000


	//----- nvinfo : EIATTR_EXIT_INSTR_OFFSETS
	.align		4
        /*3674*/ 	.byte	0x04, 0x1c
        /*3676*/ 	.short	(.L_41 - .L_40)


	//   ....[0]....
.L_40:
        /*3678*/ 	.word	0x0004e7f0


	//   ....[1]....
        /*367c*/ 	.word	0x0004e810


	//----- nvinfo : EIATTR_REQNTID
	.align		4
.L_41:
        /*3680*/ 	.byte	0x04, 0x10
        /*3682*/ 	.short	(.L_43 - .L_42)
.L_42:
        /*3684*/ 	.word	0x00000080
        /*3688*/ 	.word	0x00000001
        /*368c*/ 	.word	0x00000001
.L_43:


//--------------------- .nv.callgraph             --------------------------
	.section	.nv.callgraph,"",@"SHT_CUDA_CALLGRAPH"
	.align	4
	.sectionentsize	8
	.align		4
        /*0000*/ 	.word	0x00000000
	.align		4
        /*0004*/ 	.word	0xffffffff
	.align		4
        /*0008*/ 	.word	0x00000000
	.align		4
        /*000c*/ 	.word	0xfffffffe
	.align		4
        /*0010*/ 	.word	0x00000000
	.align		4
        /*0014*/ 	.word	0xfffffffd
	.align		4
        /*0018*/ 	.word	0x00000000
	.align		4
        /*001c*/ 	.word	0xfffffffc


//--------------------- .nv.rel.action            --------------------------
	.section	.nv.rel.action,"",@"SHT_CUDA_RELOCINFO"
	.align	8
	.sectionentsize	8
        /*0000*/ 	.byte	0x73, 0x00, 0x00, 0x00, 0x00, 0x00, 0x00, 0x00, 0x00, 0x00, 0x00, 0x11, 0x25, 0x00, 0x05, 0x36


//--------------------- .nv.constant0.matmul_kernel --------------------------
	.section	.nv.constant0.matmul_kernel,"a",@progbits
	.sectionflags	@""
	.align	4
.nv.constant0.matmul_kernel:
	.zero		432


//--------------------- .text.matmul_kernel       --------------------------
	.section	.text.matmul_kernel,"ax",@progbits
	.sectioninfo	@"SHI_REGISTERS=255"
	.align	128
        .global         matmul_kernel
        .type           matmul_kernel,@function
        .size           matmul_kernel,(.L_x_4 - matmul_kernel)
        .other          matmul_kernel,@"STO_CUDA_ENTRY STV_DEFAULT"
matmul_kernel:
.text.matmul_kernel:
[----:B------:R-:W-:-:S03]  /*0000*/  IMAD.MOV.U32 R1, RZ, RZ, c[0x0][0x28] ;  /* 0x00000a00ff017624 */ /* 0x000fc600078e00ff */
[----:B------:R-:W-:Y:S01]  /*0010*/  IMAD.MOV.U32 R0, RZ, RZ, c[0x0][0x17c] ;  /* 0x00005f00ff007624 */ /* 0x000fe200078e00ff */
[----:B------:R-:W1:Y:S01]  /*0020*/  S2R R5, SR_CTAID.X ;  /* 0x0000000000057919 */ /* 0x000e620000002500 */
[----:B------:R-:W-:Y:S01]  /*0030*/  IADD3 R1, R1, -0x2390, RZ ;  /* 0xffffdc7001017810 */ /* 0x000fe20007ffe0ff */
[----:B------:R-:W-:Y:S02]  /*0040*/  ULDC.64 UR4, c[0x0][0x118] ;  /* 0x0000460000047ab9 */ /* 0x000fe40000000a00 */
[----:B------:R-:W-:Y:S01]  /*0050*/  IADD3 R0, R0, 0xff, RZ ;  /* 0x000000ff00007810 */ /* 0x000fe20007ffe0ff */
[----:B------:R-:W2:Y:S03]  /*0060*/  S2R R105, SR_TID.X ;  /* 0x0000000000697919 */ /* 0x000ea60000002100 */
[----:B------:R-:W-:-:S04]  /*0070*/  SHF.R.S32.HI R3, RZ, 0x1f, R0 ;  /* 0x0000001fff037819 */ /* 0x000fc80000011400 */
[----:B------:R-:W-:-:S04]  /*0080*/  LEA.HI R3, R3, R0, RZ, 0x8 ;  /* 0x0000000003037211 */ /* 0x000fc800078f40ff */
[----:B------:R-:W-:-:S05]  /*0090*/  SHF.R.S32.HI R3, RZ, 0x8, R3 ;  /* 0x00000008ff037819 */ /* 0x000fca0000011403 */
[----:B------:R-:W-:Y:S01]  /*00a0*/  IMAD.SHL.U32 R4, R3, 0x4, RZ ;  /* 0x0000000403047824 */ /* 0x000fe200078e00ff */
[----:B-1----:R-:W-:-:S04]  /*00b0*/  IABS R8, R5 ;  /* 0x0000000500087213 */ /* 0x002fc80000000000 */
[-C--:B------:R-:W-:Y:S02]  /*00c0*/  IABS R7, R4.reuse ;  /* 0x0000000400077213 */ /* 0x080fe40000000000 */
[----:B------:R-:W-:Y:S02]  /*00d0*/  IABS R10, R4 ;  /* 0x00000004000a7213 */ /* 0x000fe40000000000 */
[----:B------:R-:W1:Y:S01]  /*00e0*/  I2F.RP R0, R7 ;  /* 0x0000000700007306 */ /* 0x000e620000209400 */
[----:B--2---:R-:W-:-:S07]  /*00f0*/  LOP3.LUT R103, R105, 0x7f, RZ, 0xc0, !PT ;  /* 0x0000007f69677812 */ /* 0x004fce00078ec0ff */
[----:B-1----:R-:W1:Y:S02]  /*0100*/  MUFU.RCP R0, R0 ;  /* 0x0000000000007308 */ /* 0x002e640000001000 */
[----:B-1----:R-:W-:Y:S01]  /*0110*/  IADD3 R2, R0, 0xffffffe, RZ ;  /* 0x0ffffffe00027810 */ /* 0x002fe20007ffe0ff */
[----:B------:R-:W-:-:S05]  /*0120*/  IMAD.MOV R0, RZ, RZ, -R10 ;  /* 0x000000ffff007224 */ /* 0x000fca00078e0a0a */
[----:B------:R1:W2:Y:S02]  /*0130*/  F2I.FTZ.U32.TRUNC.NTZ R3, R2 ;  /* 0x0000000200037305 */ /* 0x0002a4000021f000 */
[----:B-1----:R-:W-:Y:S02]  /*0140*/  IMAD.MOV.U32 R2, RZ, RZ, RZ ;  /* 0x000000ffff027224 */ /* 0x002fe400078e00ff */
[----:B--2---:R-:W-:-:S04]  /*0150*/  IMAD.MOV R6, RZ, RZ, -R3 ;  /* 0x000000ffff067224 */ /* 0x004fc800078e0a03 */
[----:B------:R-:W-:Y:S02]  /*0160*/  IMAD R9, R6, R7, RZ ;  /* 0x0000000706097224 */ /* 0x000fe400078e02ff */
[----:B------:R-:W-:Y:S02]  /*0170*/  IMAD.MOV.U32 R6, RZ, RZ, R8 ;  /* 0x000000ffff067224 */ /* 0x000fe400078e0008 */
[----:B------:R-:W-:-:S06]  /*0180*/  IMAD.HI.U32 R3, R3, R9, R2 ;  /* 0x0000000903037227 */ /* 0x000fcc00078e0002 */
[----:B------:R-:W-:-:S04]  /*0190*/  IMAD.HI.U32 R3, R3, R6, RZ ;  /* 0x0000000603037227 */ /* 0x000fc800078e00ff */
[----:B------:R-:W-:-:S05]  /*01a0*/  IMAD R0, R3, R0, R6 ;  /* 0x0000000003007224 */ /* 0x000fca00078e0206 */
[----:B------:R-:W-:-:S13]  /*01b0*/  ISETP.GT.U32.AND P1, PT, R7, R0, PT ;  /* 0x000000000700720c */ /* 0x000fda0003f24070 */
[----:B------:R-:W-:Y:S01]  /*01c0*/  @!P1 IMAD.IADD R0, R0, 0x1, -R7 ;  /* 0x0000000100009824 */ /* 0x000fe200078e0a07 */
[----:B------:R-:W-:Y:S02]  /*01d0*/  @!P1 IADD3 R3, R3, 0x1, RZ ;  /* 0x0000000103039810 */ /* 0x000fe40007ffe0ff */
[----:B------:R-:W-:Y:S02]  /*01e0*/  ISETP.NE.AND P1, PT, R4, RZ, PT ;  /* 0x000000ff0400720c */ /* 0x000fe40003f25270 */
[----:B------:R-:W-:Y:S02]  /*01f0*/  ISETP.GE.U32.AND P0, PT, R0, R7, PT ;  /* 0x000000070000720c */ /* 0x000fe40003f06070 */
[----:B------:R-:W-:-:S04]  /*0200*/  LOP3.LUT R0, R5, R4, RZ, 0x3c, !PT ;  /* 0x0000000405007212 */ /* 0x000fc800078e3cff */
[----:B------:R-:W-:Y:S01]  /*0210*/  ISETP.GE.AND P2, PT, R0, RZ, PT ;  /* 0x000000ff0000720c */ /* 0x000fe20003f46270 */
[----:B------:R-:W-:-:S05]  /*0220*/  IMAD.MOV.U32 R0, RZ, RZ, c[0x0][0x178] ;  /* 0x00005e00ff007624 */ /* 0x000fca00078e00ff */
[----:B------:R-:W-:Y:S02]  /*0230*/  IADD3 R0, R0, 0x1ff, RZ ;  /* 0x000001ff00007810 */ /* 0x000fe40007ffe0ff */
[----:B------:R-:W-:-:S05]  /*0240*/  @P0 IADD3 R3, R3, 0x1, RZ ;  /* 0x0000000103030810 */ /* 0x000fca0007ffe0ff */
[----:B------:R-:W-:Y:S01]  /*0250*/  IMAD.MOV.U32 R2, RZ, RZ, R3 ;  /* 0x000000ffff027224 */ /* 0x000fe200078e0003 */
[----:B------:R-:W-:-:S04]  /*0260*/  SHF.R.S32.HI R3, RZ, 0x1f, R0 ;  /* 0x0000001fff037819 */ /* 0x000fc80000011400 */
[----:B------:R-:W-:Y:S02]  /*0270*/  @!P2 IADD3 R2, -R2, RZ, RZ ;  /* 0x000000ff0202a210 */ /* 0x000fe40007ffe1ff */
[----:B------:R-:W-:Y:S02]  /*0280*/  @!P1 LOP3.LUT R2, RZ, R4, RZ, 0x33, !PT ;  /* 0x00000004ff029212 */ /* 0x000fe400078e33ff */
[----:B------:R-:W-:-:S03]  /*0290*/  LEA.HI R3, R3, R0, RZ, 0x9 ;  /* 0x0000000003037211 */ /* 0x000fc600078f48ff */
[----:B------:R-:W-:Y:S02]  /*02a0*/  IMAD.SHL.U32 R12, R2, 0x4, RZ ;  /* 0x00000004020c7824 */ /* 0x000fe400078e00ff */
[----:B------:R-:W-:-:S03]  /*02b0*/  IMAD.MOV R2, RZ, RZ, -R2 ;  /* 0x000000ffff027224 */ /* 0x000fc600078e0a02 */
[----:B------:R-:W-:Y:S01]  /*02c0*/  LEA.HI.SX32 R3, R3, -R12, 0x17 ;  /* 0x8000000c03037211 */ /* 0x000fe200078fbaff */
[----:B------:R-:W-:Y:S02]  /*02d0*/  IMAD R15, R4, R2, R5 ;  /* 0x00000002040f7224 */ /* 0x000fe400078e0205 */
[----:B------:R-:W-:Y:S01]  /*02e0*/  IMAD.MOV.U32 R2, RZ, RZ, RZ ;  /* 0x000000ffff027224 */ /* 0x000fe200078e00ff */
[----:B------:R-:W-:Y:S02]  /*02f0*/  IMNMX R14, R3, 0x4, PT ;  /* 0x00000004030e7817 */ /* 0x000fe40003800200 */
[----:B------:R-:W-:Y:S02]  /*0300*/  IABS R4, R15 ;  /* 0x0000000f00047213 */ /* 0x000fe40000000000 */
[----:B------:R-:W-:-:S04]  /*0310*/  IABS R7, R14 ;  /* 0x0000000e00077213 */ /* 0x000fc80000000000 */
[----:B------:R-:W1:Y:S08]  /*0320*/  I2F.RP R0, R7 ;  /* 0x0000000700007306 */ /* 0x000e700000209400 */
[----:B-1----:R-:W1:Y:S02]  /*0330*/  MUFU.RCP R0, R0 ;  /* 0x0000000000007308 */ /* 0x002e640000001000 */
[----:B-1----:R-:W-:-:S02]  /*0340*/  IADD3 R3, R0, 0xffffffe, RZ ;  /* 0x0ffffffe00037810 */ /* 0x002fc40007ffe0ff */
[----:B------:R-:W-:-:S04]  /*0350*/  IABS R0, c[0x0][0x17c] ;  /* 0x00005f0000007a13 */ /* 0x000fc80000000000 */
[----:B------:R-:W1:Y:S02]  /*0360*/  F2I.FTZ.U32.TRUNC.NTZ R3, R3 ;  /* 0x0000000300037305 */ /* 0x000e64000021f000 */
[----:B-1----:R-:W-:-:S04]  /*0370*/  IMAD.MOV R6, RZ, RZ, -R3 ;  /* 0x000000ffff067224 */ /* 0x002fc800078e0a03 */
[----:B------:R-:W-:Y:S01]  /*0380*/  IMAD R5, R6, R7, RZ ;  /* 0x0000000706057224 */ /* 0x000fe200078e02ff */
[----:B------:R-:W-:-:S03]  /*0390*/  IABS R6, R14 ;  /* 0x0000000e00067213 */ /* 0x000fc60000000000 */
[----:B------:R-:W-:-:S04]  /*03a0*/  IMAD.HI.U32 R2, R3, R5, R2 ;  /* 0x0000000503027227 */ /* 0x000fc800078e0002 */
[----:B------:R-:W-:Y:S02]  /*03b0*/  IMAD.MOV R5, RZ, RZ, -R6 ;  /* 0x000000ffff057224 */ /* 0x000fe400078e0a06 */
[----:B------:R-:W-:Y:S01]  /*03c0*/  IMAD.HI.U32 R3, R2, R4, RZ ;  /* 0x0000000402037227 */ /* 0x000fe200078e00ff */
[----:B------:R-:W1:Y:S03]  /*03d0*/  I2F.RP R6, R0 ;  /* 0x0000000000067306 */ /* 0x000e660000209400 */
[----:B------:R-:W-:Y:S01]  /*03e0*/  IMAD R2, R3, R5, R4 ;  /* 0x0000000503027224 */ /* 0x000fe200078e0204 */
[----:B------:R-:W-:-:S04]  /*03f0*/  IABS R4, c[0x0][0x178] ;  /* 0x00005e0000047a13 */ /* 0x000fc80000000000 */
[----:B------:R-:W-:Y:S01]  /*0400*/  ISETP.GT.U32.AND P1, PT, R7, R2, PT ;  /* 0x000000020700720c */ /* 0x000fe20003f24070 */
[----:B-1----:R-:W1:-:S12]  /*0410*/  MUFU.RCP R6, R6 ;  /* 0x0000000600067308 */ /* 0x002e580000001000 */
[----:B------:R-:W-:Y:S01]  /*0420*/  @!P1 IMAD.IADD R2, R2, 0x1, -R7 ;  /* 0x0000000102029824 */ /* 0x000fe200078e0a07 */
[----:B------:R-:W-:Y:S02]  /*0430*/  @!P1 IADD3 R3, R3, 0x1, RZ ;  /* 0x0000000103039810 */ /* 0x000fe40007ffe0ff */
[----:B------:R-:W-:Y:S02]  /*0440*/  ISETP.NE.AND P1, PT, R14, RZ, PT ;  /* 0x000000ff0e00720c */ /* 0x000fe40003f25270 */
[----:B------:R-:W-:Y:S01]  /*0450*/  ISETP.GE.U32.AND P0, PT, R2, R7, PT ;  /* 0x000000070200720c */ /* 0x000fe20003f06070 */
[----:B------:R-:W-:Y:S01]  /*0460*/  IMAD.MOV.U32 R2, RZ, RZ, R4 ;  /* 0x000000ffff027224 */ /* 0x000fe200078e0004 */
[----:B------:R-:W-:-:S03]  /*0470*/  LOP3.LUT R4, R15, R14, RZ, 0x3c, !PT ;  /* 0x0000000e0f047212 */ /* 0x000fc600078e3cff */
[----:B------:R-:W2:Y:S01]  /*0480*/  I2F.RP R5, R2 ;  /* 0x0000000200057306 */ /* 0x000ea20000209400 */
[----:B------:R-:W-:Y:S02]  /*0490*/  ISETP.GE.AND P2, PT, R4, RZ, PT ;  /* 0x000000ff0400720c */ /* 0x000fe40003f46270 */
[----:B-1----:R-:W-:-:S05]  /*04a0*/  IADD3 R8, R6, 0xffffffe, RZ ;  /* 0x0ffffffe06087810 */ /* 0x002fca0007ffe0ff */
[----:B------:R-:W-:Y:S01]  /*04b0*/  @P0 IADD3 R3, R3, 0x1, RZ ;  /* 0x0000000103030810 */ /* 0x000fe20007ffe0ff */
[----:B------:R1:W3:Y:S04]  /*04c0*/  F2I.FTZ.U32.TRUNC.NTZ R9, R8 ;  /* 0x0000000800097305 */ /* 0x0002e8000021f000 */
[----:B------:R-:W-:Y:S01]  /*04d0*/  IMAD.MOV.U32 R13, RZ, RZ, R3 ;  /* 0x000000ffff0d7224 */ /* 0x000fe200078e0003 */
[----:B------:R-:W-:-:S03]  /*04e0*/  SHF.R.U32.HI R3, RZ, 0x5, R105 ;  /* 0x00000005ff037819 */ /* 0x000fc60000011669 */
[----:B------:R-:W-:Y:S01]  /*04f0*/  @!P2 IMAD.MOV R13, RZ, RZ, -R13 ;  /* 0x000000ffff0da224 */ /* 0x000fe200078e0a0d */
[----:B------:R-:W-:Y:S01]  /*0500*/  @!P1 LOP3.LUT R13, RZ, R14, RZ, 0x33, !PT ;  /* 0x0000000eff0d9212 */ /* 0x000fe200078e33ff */
[----:B--2---:R-:W2:Y:S01]  /*0510*/  MUFU.RCP R5, R5 ;  /* 0x0000000500057308 */ /* 0x004ea20000001000 */
[----:B------:R-:W-:Y:S01]  /*0520*/  SGXT.U32 R3, R3, 0x2 ;  /* 0x000000020303781a */ /* 0x000fe20000000000 */
[----:B-1----:R-:W-:Y:S02]  /*0530*/  IMAD.MOV.U32 R8, RZ, RZ, RZ ;  /* 0x000000ffff087224 */ /* 0x002fe400078e00ff */
[----:B------:R-:W-:Y:S01]  /*0540*/  IMAD.SHL.U32 R252, R13, 0x100, RZ ;  /* 0x000001000dfc7824 */ /* 0x000fe200078e00ff */
[----:B---3--:R-:W-:Y:S01]  /*0550*/  IADD3 R4, RZ, -R9, RZ ;  /* 0x80000009ff047210 */ /* 0x008fe20007ffe0ff */
[----:B------:R-:W-:-:S03]  /*0560*/  IMAD.MOV R13, RZ, RZ, -R13 ;  /* 0x000000ffff0d7224 */ /* 0x000fc600078e0a0d */
[----:B------:R-:W-:Y:S01]  /*0570*/  LOP3.LUT R10, R252, R3, RZ, 0xfc, !PT ;  /* 0x00000003fc0a7212 */ /* 0x000fe200078efcff */
[----:B------:R-:W-:-:S03]  /*0580*/  IMAD.MOV.U32 R3, RZ, RZ, R4 ;  /* 0x000000ffff037224 */ /* 0x000fc600078e0004 */
[----:B------:R-:W-:Y:S01]  /*0590*/  LOP3.LUT R17, R10, 0xfc, RZ, 0xfc, !PT ;  /* 0x000000fc0a117812 */ /* 0x000fe200078efcff */
[----:B------:R-:W-:Y:S01]  /*05a0*/  IMAD R13, R14, R13, R15 ;  /* 0x0000000d0e0d7224 */ /* 0x000fe200078e020f */
[C---:B------:R-:W-:Y:S01]  /*05b0*/  LOP3.LUT R16, R10.reuse, 0x4, RZ, 0xfc, !PT ;  /* 0x000000040a107812 */ /* 0x040fe200078efcff */
[----:B------:R-:W-:Y:S01]  /*05c0*/  IMAD R3, R3, R0, RZ ;  /* 0x0000000003037224 */ /* 0x000fe200078e02ff */
[----:B--2---:R-:W-:Y:S02]  /*05d0*/  IADD3 R6, R5, 0xffffffe, RZ ;  /* 0x0ffffffe05067810 */ /* 0x004fe40007ffe0ff */
[----:B------:R-:W-:Y:S01]  /*05e0*/  IABS R11, R17 ;  /* 0x00000011000b7213 */ /* 0x000fe20000000000 */
[----:B------:R-:W-:Y:S01]  /*05f0*/  IMAD.HI.U32 R8, R9, R3, R8 ;  /* 0x0000000309087227 */ /* 0x000fe200078e0008 */
[----:B------:R-:W-:Y:S01]  /*0600*/  IABS R5, R10 ;  /* 0x0000000a00057213 */ /* 0x000fe20000000000 */
[----:B------:R-:W1:Y:S01]  /*0610*/  F2I.FTZ.U32.TRUNC.NTZ R7, R6 ;  /* 0x0000000600077305 */ /* 0x000e62000021f000 */
[----:B------:R-:W-:-:S02]  /*0620*/  LOP3.LUT R18, R10, 0x8, RZ, 0xfc, !PT ;  /* 0x000000080a127812 */ /* 0x000fc400078efcff */
[----:B------:R-:W-:Y:S01]  /*0630*/  LOP3.LUT R19, R10, 0xc, RZ, 0xfc, !PT ;  /* 0x0000000c0a137812 */ /* 0x000fe200078efcff */
[C---:B------:R-:W-:Y:S01]  /*0640*/  IMAD.HI.U32 R4, R8.reuse, R11, RZ ;  /* 0x0000000b08047227 */ /* 0x040fe200078e00ff */
[----:B------:R-:W-:Y:S02]  /*0650*/  IABS R14, R18 ;  /* 0x00000012000e7213 */ /* 0x000fe40000000000 */
[----:B------:R-:W-:Y:S01]  /*0660*/  IABS R15, R19 ;  /* 0x00000013000f7213 */ /* 0x000fe20000000000 */
[----:B------:R-:W-:Y:S01]  /*0670*/  IMAD.HI.U32 R3, R8, R5, RZ ;  /* 0x0000000508037227 */ /* 0x000fe200078e00ff */
[----:B------:R-:W-:Y:S02]  /*0680*/  IADD3 R13, R12, R13, RZ ;  /* 0x0000000d0c0d7210 */ /* 0x000fe40007ffe0ff */
[----:B------:R-:W-:Y:S01]  /*0690*/  ISETP.GE.AND P5, PT, R18, RZ, PT ;  /* 0x000000ff1200720c */ /* 0x000fe20003fa6270 */
[----:B------:R-:W-:Y:S01]  /*06a0*/  IMAD.MOV R4, RZ, RZ, -R4 ;  /* 0x000000ffff047224 */ /* 0x000fe200078e0a04 */
[----:B------:R-:W-:Y:S01]  /*06b0*/  ISETP.GE.AND P2, PT, R16, RZ, PT ;  /* 0x000000ff1000720c */ /* 0x000fe20003f46270 */
[----:B------:R-:W-:Y:S01]  /*06c0*/  IMAD.MOV R3, RZ, RZ, -R3 ;  /* 0x000000ffff037224 */ /* 0x000fe200078e0a03 */
[----:B------:R-:W-:Y:S01]  /*06d0*/  ISETP.GE.AND P3, PT, R19, RZ, PT ;  /* 0x000000ff1300720c */ /* 0x000fe20003f66270 */
[----:B------:R-:W-:Y:S01]  /*06e0*/  IMAD R11, R0, R4, R11 ;  /* 0x00000004000b7224 */ /* 0x000fe200078e020b */
[----:B------:R-:W-:Y:S01]  /*06f0*/  LOP3.LUT R18, R10, 0x1c, RZ, 0xfc, !PT ;  /* 0x0000001c0a127812 */ /* 0x000fe200078efcff */
[C---:B------:R-:W-:Y:S01]  /*0700*/  IMAD R4, R0.reuse, R3, R5 ;  /* 0x0000000300047224 */ /* 0x040fe200078e0205 */
[----:B------:R-:W-:Y:S01]  /*0710*/  IABS R3, R16 ;  /* 0x0000001000037213 */ /* 0x000fe20000000000 */
[----:B-1----:R-:W-:Y:S01]  /*0720*/  IMAD.MOV R9, RZ, RZ, -R7 ;  /* 0x000000ffff097224 */ /* 0x002fe200078e0a07 */
[C---:B------:R-:W-:Y:S01]  /*0730*/  ISETP.GT.U32.AND P1, PT, R0.reuse, R11, PT ;  /* 0x0000000b0000720c */ /* 0x040fe20003f24070 */
[----:B------:R-:W-:Y:S01]  /*0740*/  IMAD.MOV.U32 R6, RZ, RZ, RZ ;  /* 0x000000ffff067224 */ /* 0x000fe200078e00ff */
[----:B------:R-:W-:Y:S01]  /*0750*/  ISETP.GT.U32.AND P0, PT, R0, R4, PT ;  /* 0x000000040000720c */ /* 0x000fe20003f04070 */
[----:B------:R-:W-:Y:S01]  /*0760*/  IMAD.MOV.U32 R5, RZ, RZ, R9 ;  /* 0x000000ffff057224 */ /* 0x000fe200078e0009 */
[----:B------:R-:W-:Y:S01]  /*0770*/  LOP3.LUT R20, R10, 0x20, RZ, 0xfc, !PT ;  /* 0x000000200a147812 */ /* 0x000fe200078efcff */
[----:B------:R-:W-:Y:S01]  /*0780*/  IMAD.MOV.U32 R9, RZ, RZ, R3 ;  /* 0x000000ffff097224 */ /* 0x000fe200078e0003 */
[----:B------:R-:W-:Y:S01]  /*0790*/  IABS R16, R18 ;  /* 0x0000001200107213 */ /* 0x000fe20000000000 */
[----:B------:R-:W-:Y:S01]  /*07a0*/  IMAD R5, R5, R2, RZ ;  /* 0x0000000205057224 */ /* 0x000fe200078e02ff */
[----:B------:R-:W-:Y:S01]  /*07b0*/  IABS R19, R20 ;  /* 0x0000001400137213 */ /* 0x000fe20000000000 */
[----:B------:R-:W-:Y:S01]  /*07c0*/  IMAD.HI.U32 R3, R8, R9, RZ ;  /* 0x0000000908037227 */ /* 0x000fe200078e00ff */
[----:B------:R-:W-:-:S02]  /*07d0*/  LOP3.LUT R22, R10, 0x24, RZ, 0xfc, !PT ;  /* 0x000000240a167812 */ /* 0x000fc400078efcff */
[C---:B------:R-:W-:Y:S01]  /*07e0*/  LOP3.LUT R26, R10.reuse, 0x2c, RZ, 0xfc, !PT ;  /* 0x0000002c0a1a7812 */ /* 0x040fe200078efcff */
[----:B------:R-:W-:Y:S01]  /*07f0*/  IMAD.HI.U32 R6, R7, R5, R6 ;  /* 0x0000000507067227 */ /* 0x000fe200078e0006 */
[----:B------:R-:W-:Y:S02]  /*0800*/  IABS R21, R22 ;  /* 0x0000001600157213 */ /* 0x000fe40000000000 */
[----:B------:R-:W-:Y:S01]  /*0810*/  LOP3.LUT R24, R10, 0x28, RZ, 0xfc, !PT ;  /* 0x000000280a187812 */ /* 0x000fe200078efcff */
[----:B------:R-:W-:Y:S01]  /*0820*/  @!P0 IMAD.IADD R4, R4, 0x1, -R0 ;  /* 0x0000000104048824 */ /* 0x000fe200078e0a00 */
[----:B------:R-:W-:Y:S01]  /*0830*/  ISETP.GE.AND P0, PT, R17, RZ, PT ;  /* 0x000000ff1100720c */ /* 0x000fe20003f06270 */
[----:B------:R-:W-:Y:S01]  /*0840*/  IMAD.MOV R5, RZ, RZ, -R3 ;  /* 0x000000ffff057224 */ /* 0x000fe200078e0a03 */
[----:B------:R-:W-:Y:S01]  /*0850*/  IABS R23, R24 ;  /* 0x0000001800177213 */ /* 0x000fe20000000000 */
[----:B------:R-:W-:Y:S01]  /*0860*/  IMAD.MOV.U32 R7, RZ, RZ, R14 ;  /* 0x000000ffff077224 */ /* 0x000fe200078e000e */
[C---:B------:R-:W-:Y:S01]  /*0870*/  ISETP.GT.U32.AND P6, PT, R0.reuse, R4, PT ;  /* 0x000000040000720c */ /* 0x040fe20003fc4070 */
[----:B------:R-:W-:Y:S01]  /*0880*/  IMAD R5, R0, R5, R9 ;  /* 0x0000000500057224 */ /* 0x000fe200078e0209 */
[----:B------:R-:W-:Y:S01]  /*0890*/  LOP3.LUT R14, R10, 0x10, RZ, 0xfc, !PT ;  /* 0x000000100a0e7812 */ /* 0x000fe200078efcff */
[----:B------:R-:W-:Y:S01]  /*08a0*/  IMAD.HI.U32 R3, R8, R7, RZ ;  /* 0x0000000708037227 */ /* 0x000fe200078e00ff */
[----:B------:R-:W-:-:S02]  /*08b0*/  LOP3.LUT R28, R10, 0x38, RZ, 0xfc, !PT ;  /* 0x000000380a1c7812 */ /* 0x000fc400078efcff */
[----:B------:R-:W-:Y:S01]  /*08c0*/  ISETP.GT.U32.AND P4, PT, R0, R5, PT ;  /* 0x000000050000720c */ /* 0x000fe20003f84070 */
[--C-:B------:R-:W-:Y:S01]  /*08d0*/  @!P1 IMAD.IADD R11, R11, 0x1, -R0.reuse ;  /* 0x000000010b0b9824 */ /* 0x100fe200078e0a00 */
[----:B------:R-:W-:Y:S01]  /*08e0*/  IABS R12, R14 ;  /* 0x0000000e000c7213 */ /* 0x000fe20000000000 */
[----:B------:R-:W-:Y:S01]  /*08f0*/  IMAD.MOV R9, RZ, RZ, -R3 ;  /* 0x000000ffff097224 */ /* 0x000fe200078e0a03 */
[----:B------:R-:W-:Y:S01]  /*0900*/  LOP3.LUT R30, R10, 0x3c, RZ, 0xfc, !PT ;  /* 0x0000003c0a1e7812 */ /* 0x000fe200078efcff */
[----:B------:R-:W-:Y:S01]  /*0910*/  IMAD.HI.U32 R3, R8, R15, RZ ;  /* 0x0000000f08037227 */ /* 0x000fe200078e00ff */
[----:B------:R-:W-:Y:S02]  /*0920*/  ISETP.GT.U32.AND P1, PT, R0, R11, PT ;  /* 0x0000000b0000720c */ /* 0x000fe40003f24070 */
[----:B------:R-:W-:Y:S01]  /*0930*/  LOP3.LUT R31, R10, 0x40, RZ, 0xfc, !PT ;  /* 0x000000400a1f7812 */ /* 0x000fe200078efcff */
[----:B------:R-:W-:Y:S01]  /*0940*/  IMAD R7, R0, R9, R7 ;  /* 0x0000000900077224 */ /* 0x000fe200078e0207 */
[----:B------:R-:W-:Y:S01]  /*0950*/  LOP3.LUT R32, R10, 0x44, RZ, 0xfc, !PT ;  /* 0x000000440a207812 */ /* 0x000fe200078efcff */
[--C-:B------:R-:W-:Y:S01]  /*0960*/  @!P6 IMAD.IADD R4, R4, 0x1, -R0.reuse ;  /* 0x000000010404e824 */ /* 0x100fe200078e0a00 */
[----:B------:R-:W-:Y:S01]  /*0970*/  IABS R27, R31 ;  /* 0x0000001f001b7213 */ /* 0x000fe20000000000 */
[--C-:B------:R-:W-:Y:S01]  /*0980*/  @!P4 IMAD.IADD R5, R5, 0x1, -R0.reuse ;  /* 0x000000010505c824 */ /* 0x100fe200078e0a00 */
[C---:B------:R-:W-:Y:S01]  /*0990*/  ISETP.GT.U32.AND P6, PT, R0.reuse, R7, PT ;  /* 0x000000070000720c */ /* 0x040fe20003fc4070 */
[----:B------:R-:W-:Y:S01]  /*09a0*/  IMAD.MOV R3, RZ, RZ, -R3 ;  /* 0x000000ffff037224 */ /* 0x000fe200078e0a03 */
[----:B------:R-:W-:Y:S01]  /*09b0*/  IABS R29, R32 ;  /* 0x00000020001d7213 */ /* 0x000fe20000000000 */
[----:B------:R-:W-:Y:S01]  /*09c0*/  IMAD R70, R13, 0x200, R103 ;  /* 0x000002000d467824 */ /* 0x000fe200078e0267 */
[----:B------:R-:W-:Y:S01]  /*09d0*/  ISETP.GT.U32.AND P4, PT, R0, R5, PT ;  /* 0x000000050000720c */ /* 0x000fe20003f84070 */
[----:B------:R-:W-:Y:S01]  /*09e0*/  @!P1 IMAD.IADD R11, R11, 0x1, -R0 ;  /* 0x000000010b0b9824 */ /* 0x000fe200078e0a00 */
[----:B------:R-:W-:Y:S01]  /*09f0*/  ISETP.GE.AND P1, PT, R10, RZ, PT ;  /* 0x000000ff0a00720c */ /* 0x000fe20003f26270 */
[----:B------:R-:W-:Y:S01]  /*0a00*/  IMAD R9, R0, R3, R15 ;  /* 0x0000000300097224 */ /* 0x000fe200078e020f */
[C---:B------:R-:W-:Y:S01]  /*0a10*/  LOP3.LUT R33, R10.reuse, 0x48, RZ, 0xfc, !PT ;  /* 0x000000480a217812 */ /* 0x040fe200078efcff */
[----:B------:R-:W-:Y:S01]  /*0a20*/  IMAD.MOV.U32 R15, RZ, RZ, R12 ;  /* 0x000000ffff0f7224 */ /* 0x000fe200078e000c */
[C---:B------:R-:W-:Y:S01]  /*0a30*/  LOP3.LUT R12, R10.reuse, 0x14, RZ, 0xfc, !PT ;  /* 0x000000140a0c7812 */ /* 0x040fe200078efcff */
[----:B------:R-:W-:Y:S01]  /*0a40*/  IMAD.MOV.U32 R3, RZ, RZ, R11 ;  /* 0x000000ffff037224 */ /* 0x000fe200078e000b */
[----:B------:R-:W-:Y:S01]  /*0a50*/  LOP3.LUT R34, R10, 0x54, RZ, 0xfc, !PT ;  /* 0x000000540a227812 */ /* 0x000fe200078efcff */
[--C-:B------:R-:W-:Y:S01]  /*0a60*/  @!P6 IMAD.IADD R7, R7, 0x1, -R0.reuse ;  /* 0x000000010707e824 */ /* 0x100fe200078e0a00 */
[----:B------:R-:W-:Y:S01]  /*0a70*/  IABS R17, R12 ;  /* 0x0000000c00117213 */ /* 0x000fe20000000000 */
[----:B------:R-:W-:Y:S01]  /*0a80*/  IMAD.HI.U32 R11, R8, R15, RZ ;  /* 0x0000000f080b7227 */ /* 0x000fe200078e00ff */
[----:B------:R-:W-:Y:S01]  /*0a90*/  @!P0 IADD3 R3, -R3, RZ, RZ ;  /* 0x000000ff03038210 */ /* 0x000fe20007ffe1ff */
[----:B------:R1:W-:Y:S01]  /*0aa0*/  STL [R1+0x14c0], R70 ;  /* 0x0014c04601007387 */ /* 0x0003e20000100800 */
[----:B------:R-:W-:Y:S01]  /*0ab0*/  ISETP.GT.U32.AND P6, PT, R0, R7, PT ;  /* 0x000000070000720c */ /* 0x000fe20003fc4070 */
[----:B------:R-:W-:Y:S01]  /*0ac0*/  @!P4 IMAD.IADD R5, R5, 0x1, -R0 ;  /* 0x000000010505c824 */ /* 0x000fe200078e0a00 */
[----:B------:R-:W-:Y:S01]  /*0ad0*/  ISETP.GE.AND P4, PT, R12, RZ, PT ;  /* 0x000000ff0c00720c */ /* 0x000fe20003f86270 */
[----:B------:R-:W-:Y:S01]  /*0ae0*/  @!P1 IMAD.MOV R4, RZ, RZ, -R4 ;  /* 0x000000ffff049224 */ /* 0x000fe200078e0a04 */
[----:B------:R-:W-:Y:S01]  /*0af0*/  ISETP.GT.U32.AND P1, PT, R0, R9, PT ;  /* 0x000000090000720c */ /* 0x000fe20003f24070 */
[----:B------:R-:W-:Y:S01]  /*0b00*/  IMAD.HI.U32 R12, R8, R17, RZ ;  /* 0x00000011080c7227 */ /* 0x000fe200078e00ff */
[----:B------:R-:W-:-:S02]  /*0b10*/  ISETP.GE.AND P0, PT, R14, RZ, PT ;  /* 0x000000ff0e00720c */ /* 0x000fc40003f06270 */
[C---:B------:R-:W-:Y:S01]  /*0b20*/  LOP3.LUT R14, R10.reuse, 0x18, RZ, 0xfc, !PT ;  /* 0x000000180a0e7812 */ /* 0x040fe200078efcff */
[----:B------:R-:W-:Y:S01]  /*0b30*/  IMAD.MOV R12, RZ, RZ, -R12 ;  /* 0x000000ffff0c7224 */ /* 0x000fe200078e0a0c */
[C---:B------:R-:W-:Y:S01]  /*0b40*/  LOP3.LUT R36, R10.reuse, 0x5c, RZ, 0xfc, !PT ;  /* 0x0000005c0a247812 */ /* 0x040fe200078efcff */
[----:B------:R-:W-:Y:S01]  /*0b50*/  IMAD.MOV R11, RZ, RZ, -R11 ;  /* 0x000000ffff0b7224 */ /* 0x000fe200078e0a0b */
[----:B------:R-:W-:Y:S01]  /*0b60*/  LOP3.LUT R38, R10, 0x60, RZ, 0xfc, !PT ;  /* 0x000000600a267812 */ /* 0x000fe200078efcff */
[--C-:B------:R-:W-:Y:S01]  /*0b70*/  @!P6 IMAD.IADD R7, R7, 0x1, -R0.reuse ;  /* 0x000000010707e824 */ /* 0x100fe200078e0a00 */
[----:B------:R-:W-:Y:S01]  /*0b80*/  ISETP.GE.AND P6, PT, R14, RZ, PT ;  /* 0x000000ff0e00720c */ /* 0x000fe20003fc6270 */
[C---:B------:R-:W-:Y:S01]  /*0b90*/  IMAD R12, R0.reuse, R12, R17 ;  /* 0x0000000c000c7224 */ /* 0x040fe200078e0211 */
[----:B------:R-:W-:Y:S01]  /*0ba0*/  IABS R37, R36 ;  /* 0x0000002400257213 */ /* 0x000fe20000000000 */
[----:B------:R-:W-:Y:S01]  /*0bb0*/  @!P1 IMAD.IADD R9, R9, 0x1, -R0 ;  /* 0x0000000109099824 */ /* 0x000fe200078e0a00 */
[----:B------:R-:W-:Y:S01]  /*0bc0*/  @!P5 IADD3 R7, -R7, RZ, RZ ;  /* 0x000000ff0707d210 */ /* 0x000fe20007ffe1ff */
[C---:B------:R-:W-:Y:S01]  /*0bd0*/  IMAD R11, R0.reuse, R11, R15 ;  /* 0x0000000b000b7224 */ /* 0x040fe200078e020f */
[C---:B------:R-:W-:Y:S01]  /*0be0*/  ISETP.GT.U32.AND P5, PT, R0.reuse, R12, PT ;  /* 0x0000000c0000720c */ /* 0x040fe20003fa4070 */
[----:B------:R-:W-:Y:S01]  /*0bf0*/  @!P2 IMAD.MOV R5, RZ, RZ, -R5 ;  /* 0x000000ffff05a224 */ /* 0x000fe200078e0a05 */
[----:B------:R-:W-:Y:S01]  /*0c00*/  IABS R15, R14 ;  /* 0x0000000e000f7213 */ /* 0x000fe20000000000 */
[----:B------:R-:W-:Y:S01]  /*0c10*/  IMAD.MOV.U32 R17, RZ, RZ, R16 ;  /* 0x000000ffff117224 */ /* 0x000fe200078e0010 */
[----:B------:R-:W-:Y:S01]  /*0c20*/  ISETP.GT.U32.AND P1, PT, R0, R9, PT ;  /* 0x000000090000720c */ /* 0x000fe20003f24070 */
[----:B------:R-:W-:Y:S01]  /*0c30*/  IMAD.HI.U32 R16, R8, R19, RZ ;  /* 0x0000001308107227 */ /* 0x000fe200078e00ff */
[----:B------:R-:W-:-:S02]  /*0c40*/  ISETP.GT.U32.AND P2, PT, R0, R11, PT ;  /* 0x0000000b0000720c */ /* 0x000fc40003f44070 */
[----:B------:R-:W-:Y:S01]  /*0c50*/  IABS R39, R38 ;  /* 0x0000002600277213 */ /* 0x000fe20000000000 */
[----:B------:R-:W-:Y:S01]  /*0c60*/  IMAD.HI.U32 R14, R8, R15, RZ ;  /* 0x0000000f080e7227 */ /* 0x000fe200078e00ff */
[C---:B------:R-:W-:Y:S02]  /*0c70*/  LOP3.LUT R40, R10.reuse, 0x68, RZ, 0xfc, !PT ;  /* 0x000000680a287812 */ /* 0x040fe400078efcff */
[----:B------:R-:W-:Y:S01]  /*0c80*/  LOP3.LUT R43, R10, 0x74, RZ, 0xfc, !PT ;  /* 0x000000740a2b7812 */ /* 0x000fe200078efcff */
[----:B------:R-:W-:Y:S01]  /*0c90*/  @!P5 IMAD.IADD R12, R12, 0x1, -R0 ;  /* 0x000000010c0cd824 */ /* 0x000fe200078e0a00 */
[----:B------:R-:W-:Y:S01]  /*0ca0*/  LOP3.LUT R42, R10, 0x70, RZ, 0xfc, !PT ;  /* 0x000000700a2a7812 */ /* 0x000fe200078efcff */
[----:B------:R-:W-:Y:S01]  /*0cb0*/  IMAD.MOV R14, RZ, RZ, -R14 ;  /* 0x000000ffff0e7224 */ /* 0x000fe200078e0a0e */
[----:B------:R-:W-:Y:S01]  /*0cc0*/  IABS R41, R43 ;  /* 0x0000002b00297213 */ /* 0x000fe20000000000 */
[----:B------:R-:W-:Y:S01]  /*0cd0*/  @!P1 IMAD.IADD R9, R9, 0x1, -R0 ;  /* 0x0000000109099824 */ /* 0x000fe200078e0a00 */
[C---:B------:R-:W-:Y:S01]  /*0ce0*/  ISETP.GT.U32.AND P5, PT, R0.reuse, R12, PT ;  /* 0x0000000c0000720c */ /* 0x040fe20003fa4070 */
[----:B------:R-:W-:Y:S01]  /*0cf0*/  IMAD R14, R0, R14, R15 ;  /* 0x0000000e000e7224 */ /* 0x000fe200078e020f */
[----:B------:R-:W-:Y:S01]  /*0d00*/  ISETP.GE.AND P1, PT, R18, RZ, PT ;  /* 0x000000ff1200720c */ /* 0x000fe20003f26270 */
[----:B------:R-:W-:Y:S01]  /*0d10*/  @!P3 IMAD.MOV R9, RZ, RZ, -R9 ;  /* 0x000000ffff09b224 */ /* 0x000fe200078e0a09 */
[----:B------:R-:W-:Y:S01]  /*0d20*/  LOP3.LUT R44, R10, 0x78, RZ, 0xfc, !PT ;  /* 0x000000780a2c7812 */ /* 0x000fe200078efcff */
[----:B------:R-:W-:Y:S01]  /*0d30*/  IMAD.MOV R16, RZ, RZ, -R16 ;  /* 0x000000ffff107224 */ /* 0x000fe200078e0a10 */
[----:B------:R-:W-:Y:S01]  /*0d40*/  ISETP.GT.U32.AND P3, PT, R0, R14, PT ;  /* 0x0000000e0000720c */ /* 0x000fe20003f64070 */
[----:B------:R-:W-:Y:S01]  /*0d50*/  @!P2 IMAD.IADD R11, R11, 0x1, -R0 ;  /* 0x000000010b0ba824 */ /* 0x000fe200078e0a00 */
[----:B------:R-:W-:Y:S01]  /*0d60*/  LOP3.LUT R45, R10, 0x7c, RZ, 0xfc, !PT ;  /* 0x0000007c0a2d7812 */ /* 0x000fe200078efcff */
[----:B------:R-:W-:Y:S01]  /*0d70*/  IMAD R16, R0, R16, R19 ;  /* 0x0000001000107224 */ /* 0x000fe200078e0213 */
[----:B------:R-:W-:Y:S01]  /*0d80*/  IABS R19, R26 ;  /* 0x0000001a00137213 */ /* 0x000fe20000000000 */
[----:B------:R-:W-:Y:S01]  /*0d90*/  IMAD.HI.U32 R15, R8, R17, RZ ;  /* 0x00000011080f7227 */ /* 0x000fe200078e00ff */
[----:B------:R-:W-:-:S02]  /*0da0*/  ISETP.GT.U32.AND P2, PT, R0, R11, PT ;  /* 0x0000000b0000720c */ /* 0x000fc40003f44070 */
[----:B------:R-:W-:Y:S01]  /*0db0*/  LOP3.LUT R46, R10, 0x88, RZ, 0xfc, !PT ;  /* 0x000000880a2e7812 */ /* 0x000fe200078efcff */
[--C-:B------:R-:W-:Y:S01]  /*0dc0*/  @!P5 IMAD.IADD R12, R12, 0x1, -R0.reuse ;  /* 0x000000010c0cd824 */ /* 0x100fe200078e0a00 */
[----:B------:R-:W-:Y:S01]  /*0dd0*/  ISETP.GT.U32.AND P5, PT, R0, R16, PT ;  /* 0x000000100000720c */ /* 0x000fe20003fa4070 */
[----:B------:R-:W-:Y:S01]  /*0de0*/  IMAD.MOV R15, RZ, RZ, -R15 ;  /* 0x000000ffff0f7224 */ /* 0x000fe200078e0a0f */
[----:B------:R-:W-:Y:S01]  /*0df0*/  IABS R47, R46 ;  /* 0x0000002e002f7213 */ /* 0x000fe20000000000 */
[----:B------:R-:W-:Y:S01]  /*0e00*/  @!P3 IMAD.IADD R14, R14, 0x1, -R0 ;  /* 0x000000010e0eb824 */ /* 0x000fe200078e0a00 */
[----:B------:R-:W-:Y:S01]  /*0e10*/  LOP3.LUT R48, R10, 0x8c, RZ, 0xfc, !PT ;  /* 0x0000008c0a307812 */ /* 0x000fe200078efcff */
[----:B------:R-:W-:Y:S01]  /*0e20*/  IMAD R15, R0, R15, R17 ;  /* 0x0000000f000f7224 */ /* 0x000fe200078e0211 */
[----:B------:R-:W-:Y:S01]  /*0e30*/  LOP3.LUT R50, R10, 0x90, RZ, 0xfc, !PT ;  /* 0x000000900a327812 */ /* 0x000fe200078efcff */
[----:B------:R-:W-:Y:S01]  /*0e40*/  IMAD.HI.U32 R17, R8, R21, RZ ;  /* 0x0000001508117227 */ /* 0x000fe200078e00ff */
[----:B------:R-:W-:-:S02]  /*0e50*/  ISETP.GT.U32.AND P3, PT, R0, R14, PT ;  /* 0x0000000e0000720c */ /* 0x000fc40003f64070 */
[----:B------:R-:W-:Y:S01]  /*0e60*/  IABS R49, R48 ;  /* 0x0000003000317213 */ /* 0x000fe20000000000 */
[--C-:B------:R-:W-:Y:S01]  /*0e70*/  @!P2 IMAD.IADD R11, R11, 0x1, -R0.reuse ;  /* 0x000000010b0ba824 */ /* 0x100fe200078e0a00 */
[----:B------:R-:W-:Y:S01]  /*0e80*/  ISETP.GT.U32.AND P2, PT, R0, R15, PT ;  /* 0x0000000f0000720c */ /* 0x000fe20003f44070 */
[----:B------:R-:W-:Y:S01]  /*0e90*/  IMAD.MOV R17, RZ, RZ, -R17 ;  /* 0x000000ffff117224 */ /* 0x000fe200078e0a11 */
[----:B------:R-:W-:Y:S01]  /*0ea0*/  LOP3.LUT R51, R10, 0x94, RZ, 0xfc, !PT ;  /* 0x000000940a337812 */ /* 0x000fe200078efcff */
[----:B------:R-:W-:Y:S01]  /*0eb0*/  @!P5 IMAD.IADD R16, R16, 0x1, -R0 ;  /* 0x000000011010d824 */ /* 0x000fe200078e0a00 */
[----:B------:R-:W-:Y:S01]  /*0ec0*/  LOP3.LUT R52, R10, 0x98, RZ, 0xfc, !PT ;  /* 0x000000980a347812 */ /* 0x000fe200078efcff */
[----:B------:R-:W-:Y:S01]  /*0ed0*/  IMAD R18, R0, R17, R21 ;  /* 0x0000001100127224 */ /* 0x000fe200078e0215 */
[----:B------:R-:W-:Y:S01]  /*0ee0*/  LOP3.LUT R54, R10, 0x9c, RZ, 0xfc, !PT ;  /* 0x0000009c0a367812 */ /* 0x000fe200078efcff */
[----:B------:R-:W-:Y:S01]  /*0ef0*/  IMAD.MOV.U32 R21, RZ, RZ, R19 ;  /* 0x000000ffff157224 */ /* 0x000fe200078e0013 */
[----:B------:R-:W-:Y:S01]  /*0f00*/  ISETP.GT.U32.AND P5, PT, R0, R16, PT ;  /* 0x000000100000720c */ /* 0x000fe20003fa4070 */
[----:B------:R-:W-:Y:S01]  /*0f10*/  IMAD.HI.U32 R17, R8, R23, RZ ;  /* 0x0000001708117227 */ /* 0x000fe200078e00ff */
[----:B------:R-:W-:-:S02]  /*0f20*/  LOP3.LUT R55, R10, 0xa0, RZ, 0xfc, !PT ;  /* 0x000000a00a377812 */ /* 0x000fc400078efcff */
[----:B------:R-:W-:Y:S01]  /*0f30*/  LOP3.LUT R56, R10, 0xa4, RZ, 0xfc, !PT ;  /* 0x000000a40a387812 */ /* 0x000fe200078efcff */
[--C-:B------:R-:W-:Y:S01]  /*0f40*/  @!P3 IMAD.IADD R14, R14, 0x1, -R0.reuse ;  /* 0x000000010e0eb824 */ /* 0x100fe200078e0a00 */
[----:B------:R-:W-:Y:S01]  /*0f50*/  ISETP.GT.U32.AND P3, PT, R0, R18, PT ;  /* 0x000000120000720c */ /* 0x000fe20003f64070 */
[----:B------:R-:W-:Y:S01]  /*0f60*/  IMAD.HI.U32 R19, R8, R21, RZ ;  /* 0x0000001508137227 */ /* 0x000fe200078e00ff */
[----:B------:R-:W-:Y:S02]  /*0f70*/  @!P2 IADD3 R15, R15, -R0, RZ ;  /* 0x800000000f0fa210 */ /* 0x000fe40007ffe0ff */
[----:B------:R-:W-:Y:S01]  /*0f80*/  ISETP.GE.AND P2, PT, R20, RZ, PT ;  /* 0x000000ff1400720c */ /* 0x000fe20003f46270 */
[----:B------:R-:W-:Y:S01]  /*0f90*/  IMAD.MOV R17, RZ, RZ, -R17 ;  /* 0x000000ffff117224 */ /* 0x000fe200078e0a11 */
[----:B------:R-:W-:Y:S01]  /*0fa0*/  @!P6 IADD3 R14, -R14, RZ, RZ ;  /* 0x000000ff0e0ee210 */ /* 0x000fe20007ffe1ff */
[----:B------:R-:W-:Y:S01]  /*0fb0*/  IMAD.MOV R20, RZ, RZ, -R19 ;  /* 0x000000ffff147224 */ /* 0x000fe200078e0a13 */
[----:B------:R-:W-:Y:S01]  /*0fc0*/  IABS R53, R56 ;  /* 0x0000003800357213 */ /* 0x000fe20000000000 */
[----:B------:R-:W-:Y:S01]  /*0fd0*/  IMAD R19, R0, R17, R23 ;  /* 0x0000001100137224 */ /* 0x000fe200078e0217 */
[----:B------:R-:W-:Y:S01]  /*0fe0*/  LOP3.LUT R57, R10, 0xa8, RZ, 0xfc, !PT ;  /* 0x000000a80a397812 */ /* 0x000fe200078efcff */
[----:B------:R-:W-:Y:S01]  /*0ff0*/  @!P0 IMAD.MOV R11, RZ, RZ, -R11 ;  /* 0x000000ffff0b8224 */ /* 0x000fe200078e0a0b */
[----:B------:R-:W-:Y:S01]  /*1000*/  ISETP.GT.U32.AND P0, PT, R0, R15, PT ;  /* 0x0000000f0000720c */ /* 0x000fe20003f04070 */
[--C-:B------:R-:W-:Y:S01]  /*1010*/  @!P5 IMAD.IADD R16, R16, 0x1, -R0.reuse ;  /* 0x000000011010d824 */ /* 0x100fe200078e0a00 */
[----:B------:R-:W-:Y:S01]  /*1020*/  ISETP.GT.U32.AND P5, PT, R0, R19, PT ;  /* 0x000000130000720c */ /* 0x000fe20003fa4070 */
[----:B------:R-:W-:Y:S01]  /*1030*/  @!P3 IMAD.IADD R18, R18, 0x1, -R0 ;  /* 0x000000011212b824 */ /* 0x000fe200078e0a00 */
[----:B------:R-:W-:Y:S01]  /*1040*/  LOP3.LUT R58, R10, 0xc4, RZ, 0xfc, !PT ;  /* 0x000000c40a3a7812 */ /* 0x000fe200078efcff */
[----:B------:R-:W-:Y:S01]  /*1050*/  IMAD R20, R0, R20, R21 ;  /* 0x0000001400147224 */ /* 0x000fe200078e0215 */
[----:B------:R-:W-:Y:S01]  /*1060*/  LOP3.LUT R60, R10, 0xc8, RZ, 0xfc, !PT ;  /* 0x000000c80a3c7812 */ /* 0x000fe200078efcff */
[----:B------:R-:W-:Y:S01]  /*1070*/  @!P4 IMAD.MOV R12, RZ, RZ, -R12 ;  /* 0x000000ffff0cc224 */ /* 0x000fe200078e0a0c */
[----:B------:R-:W-:Y:S01]  /*1080*/  ISETP.GE.AND P4, PT, R22, RZ, PT ;  /* 0x000000ff1600720c */ /* 0x000fe20003f86270 */
[----:B------:R-:W-:Y:S01]  /*1090*/  @!P2 IMAD.MOV R16, RZ, RZ, -R16 ;  /* 0x000000ffff10a224 */ /* 0x000fe200078e0a10 */
[----:B------:R-:W-:-:S02]  /*10a0*/  ISETP.GT.U32.AND P3, PT, R0, R18, PT ;  /* 0x000000120000720c */ /* 0x000fc40003f64070 */
[----:B------:R-:W-:Y:S01]  /*10b0*/  LOP3.LUT R22, R10, 0x30, RZ, 0xfc, !PT ;  /* 0x000000300a167812 */ /* 0x000fe200078efcff */
[--C-:B------:R-:W-:Y:S01]  /*10c0*/  @!P0 IMAD.IADD R15, R15, 0x1, -R0.reuse ;  /* 0x000000010f0f8824 */ /* 0x100fe200078e0a00 */
[----:B------:R-:W-:Y:S01]  /*10d0*/  ISETP.GT.U32.AND P6, PT, R0, R20, PT ;  /* 0x000000140000720c */ /* 0x000fe20003fc4070 */
[--C-:B------:R-:W-:Y:S01]  /*10e0*/  @!P5 IMAD.IADD R19, R19, 0x1, -R0.reuse ;  /* 0x000000011313d824 */ /* 0x100fe200078e0a00 */
[----:B------:R-:W-:Y:S01]  /*10f0*/  ISETP.GE.AND P0, PT, R24, RZ, PT ;  /* 0x000000ff1800720c */ /* 0x000fe20003f06270 */
[----:B------:R-:W-:Y:S01]  /*1100*/  @!P1 IMAD.MOV R15, RZ, RZ, -R15 ;  /* 0x000000ffff0f9224 */ /* 0x000fe200078e0a0f */
[----:B------:R-:W-:Y:S02]  /*1110*/  LOP3.LUT R24, R10, 0x34, RZ, 0xfc, !PT ;  /* 0x000000340a187812 */ /* 0x000fe400078efcff */
[----:B------:R-:W-:Y:S02]  /*1120*/  IABS R23, R22 ;  /* 0x0000001600177213 */ /* 0x000fe40000000000 */
[----:B------:R-:W-:Y:S01]  /*1130*/  IABS R25, R24 ;  /* 0x0000001800197213 */ /* 0x000fe20000000000 */
[----:B------:R-:W-:Y:S01]  /*1140*/  @!P3 IMAD.IADD R18, R18, 0x1, -R0 ;  /* 0x000000011212b824 */ /* 0x000fe200078e0a00 */
[----:B------:R-:W-:Y:S01]  /*1150*/  ISETP.GT.U32.AND P5, PT, R0, R19, PT ;  /* 0x000000130000720c */ /* 0x000fe20003fa4070 */
[----:B------:R-:W-:Y:S01]  /*1160*/  IMAD.HI.U32 R17, R8, R23, RZ ;  /* 0x0000001708117227 */ /* 0x000fe200078e00ff */
[----:B------:R-:W-:-:S02]  /*1170*/  ISETP.GE.AND P3, PT, R24, RZ, PT ;  /* 0x000000ff1800720c */ /* 0x000fc40003f66270 */
[----:B------:R-:W-:Y:S01]  /*1180*/  IABS R24, R28 ;  /* 0x0000001c00187213 */ /* 0x000fe20000000000 */
[----:B------:R-:W-:Y:S01]  /*1190*/  IMAD.HI.U32 R21, R8, R25, RZ ;  /* 0x0000001908157227 */ /* 0x000fe200078e00ff */
[----:B------:R-:W-:Y:S02]  /*11a0*/  ISETP.GE.AND P2, PT, R22, RZ, PT ;  /* 0x000000ff1600720c */ /* 0x000fe40003f46270 */
[----:B------:R-:W-:Y:S01]  /*11b0*/  ISETP.GE.AND P1, PT, R26, RZ, PT ;  /* 0x000000ff1a00720c */ /* 0x000fe20003f26270 */
[----:B------:R-:W-:Y:S01]  /*11c0*/  IMAD.MOV R17, RZ, RZ, -R17 ;  /* 0x000000ffff117224 */ /* 0x000fe200078e0a11 */
[----:B------:R-:W-:Y:S01]  /*11d0*/  IABS R63, R58 ;  /* 0x0000003a003f7213 */ /* 0x000fe20000000000 */
[----:B------:R-:W-:Y:S01]  /*11e0*/  @!P6 IMAD.IADD R20, R20, 0x1, -R0 ;  /* 0x000000011414e824 */ /* 0x000fe200078e0a00 */
[----:B------:R-:W-:Y:S01]  /*11f0*/  IABS R65, R60 ;  /* 0x0000003c00417213 */ /* 0x000fe20000000000 */
[----:B------:R-:W-:Y:S01]  /*1200*/  IMAD.MOV R22, RZ, RZ, -R21 ;  /* 0x000000ffff167224 */ /* 0x000fe200078e0a15 */
[----:B------:R-:W-:Y:S01]  /*1210*/  LOP3.LUT R62, R10, 0xcc, RZ, 0xfc, !PT ;  /* 0x000000cc0a3e7812 */ /* 0x000fe200078efcff */
[C---:B------:R-:W-:Y:S01]  /*1220*/  IMAD R21, R0.reuse, R17, R23 ;  /* 0x0000001100157224 */ /* 0x040fe200078e0217 */
[C---:B------:R-:W-:Y:S01]  /*1230*/  ISETP.GT.U32.AND P6, PT, R0.reuse, R20, PT ;  /* 0x000000140000720c */ /* 0x040fe20003fc4070 */
[----:B------:R-:W-:Y:S01]  /*1240*/  IMAD.MOV.U32 R23, RZ, RZ, R24 ;  /* 0x000000ffff177224 */ /* 0x000fe200078e0018 */
[----:B------:R-:W-:Y:S01]  /*1250*/  IABS R71, R62 ;  /* 0x0000003e00477213 */ /* 0x000fe20000000000 */
[----:B------:R-:W-:Y:S01]  /*1260*/  @!P5 IMAD.IADD R19, R19, 0x1, -R0 ;  /* 0x000000011313d824 */ /* 0x000fe200078e0a00 */
[----:B------:R-:W-:Y:S01]  /*1270*/  ISETP.GT.U32.AND P5, PT, R0, R21, PT ;  /* 0x000000150000720c */ /* 0x000fe20003fa4070 */
[----:B------:R-:W-:Y:S01]  /*1280*/  IMAD.HI.U32 R17, R8, R23, RZ ;  /* 0x0000001708117227 */ /* 0x000fe200078e00ff */
[----:B------:R-:W-:-:S02]  /*1290*/  LOP3.LUT R64, R10, 0xe4, RZ, 0xfc, !PT ;  /* 0x000000e40a407812 */ /* 0x000fc400078efcff */
[----:B------:R-:W-:Y:S01]  /*12a0*/  LOP3.LUT R66, R10, 0xf0, RZ, 0xfc, !PT ;  /* 0x000000f00a427812 */ /* 0x000fe200078efcff */
[----:B------:R-:W-:Y:S01]  /*12b0*/  IMAD R22, R0, R22, R25 ;  /* 0x0000001600167224 */ /* 0x000fe200078e0219 */
[----:B------:R-:W-:Y:S01]  /*12c0*/  IABS R25, R30 ;  /* 0x0000001e00197213 */ /* 0x000fe20000000000 */
[----:B------:R-:W-:Y:S01]  /*12d0*/  IMAD.MOV R17, RZ, RZ, -R17 ;  /* 0x000000ffff117224 */ /* 0x000fe200078e0a11 */
[----:B------:R-:W-:Y:S01]  /*12e0*/  IABS R87, R64 ;  /* 0x0000004000577213 */ /* 0x000fe20000000000 */
[----:B------:R-:W-:Y:S01]  /*12f0*/  IMAD.HI.U32 R24, R8, R27, RZ ;  /* 0x0000001b08187227 */ /* 0x000fe200078e00ff */
[----:B------:R-:W-:Y:S02]  /*1300*/  @!P6 IADD3 R20, R20, -R0, RZ ;  /* 0x800000001414e210 */ /* 0x000fe40007ffe0ff */
[C---:B------:R-:W-:Y:S01]  /*1310*/  ISETP.GT.U32.AND P6, PT, R0.reuse, R22, PT ;  /* 0x000000160000720c */ /* 0x040fe20003fc4070 */
[----:B------:R-:W-:Y:S01]  /*1320*/  IMAD R23, R0, R17, R23 ;  /* 0x0000001100177224 */ /* 0x000fe200078e0217 */
[----:B------:R-:W-:Y:S01]  /*1330*/  @!P1 IADD3 R20, -R20, RZ, RZ ;  /* 0x000000ff14149210 */ /* 0x000fe20007ffe1ff */
[----:B------:R-:W-:Y:S01]  /*1340*/  @!P5 IMAD.IADD R21, R21, 0x1, -R0 ;  /* 0x000000011515d824 */ /* 0x000fe200078e0a00 */
[----:B------:R-:W-:Y:S01]  /*1350*/  IABS R93, R66 ;  /* 0x00000042005d7213 */ /* 0x000fe20000000000 */
[----:B------:R-:W-:Y:S01]  /*1360*/  IMAD.HI.U32 R17, R8, R25, RZ ;  /* 0x0000001908117227 */ /* 0x000fe200078e00ff */
[----:B------:R-:W-:-:S02]  /*1370*/  ISETP.GT.U32.AND P5, PT, R0, R23, PT ;  /* 0x000000170000720c */ /* 0x000fc40003fa4070 */
[----:B------:R-:W-:Y:S01]  /*1380*/  LOP3.LUT R68, R10, 0xf4, RZ, 0xfc, !PT ;  /* 0x000000f40a447812 */ /* 0x000fe200078efcff */
[----:B------:R-:W-:Y:S01]  /*1390*/  IMAD.MOV R17, RZ, RZ, -R17 ;  /* 0x000000ffff117224 */ /* 0x000fe200078e0a11 */
[----:B------:R-:W-:Y:S01]  /*13a0*/  IADD3 R106, R70, 0x80, RZ ;  /* 0x00000080466a7810 */ /* 0x000fe20007ffe0ff */
[----:B------:R-:W-:Y:S01]  /*13b0*/  IMAD.MOV R26, RZ, RZ, -R24 ;  /* 0x000000ffff1a7224 */ /* 0x000fe200078e0a18 */
[----:B------:R-:W-:Y:S01]  /*13c0*/  IABS R95, R68 ;  /* 0x00000044005f7213 */ /* 0x000fe20000000000 */
[--C-:B------:R-:W-:Y:S01]  /*13d0*/  @!P6 IMAD.IADD R22, R22, 0x1, -R0.reuse ;  /* 0x000000011616e824 */ /* 0x100fe200078e0a00 */
[----:B------:R-:W-:Y:S01]  /*13e0*/  ISETP.GE.AND P6, PT, R28, RZ, PT ;  /* 0x000000ff1c00720c */ /* 0x000fe20003fc6270 */
[----:B------:R-:W-:Y:S01]  /*13f0*/  IMAD R24, R0, R17, R25 ;  /* 0x0000001100187224 */ /* 0x000fe200078e0219 */
[----:B------:R-:W-:Y:S01]  /*1400*/  IABS R28, R33 ;  /* 0x00000021001c7213 */ /* 0x000fe20000000000 */
[----:B------:R-:W-:Y:S01]  /*1410*/  IMAD.HI.U32 R17, R8, R29, RZ ;  /* 0x0000001d08117227 */ /* 0x000fe200078e00ff */
[C---:B------:R-:W-:Y:S01]  /*1420*/  IADD3 R104, R70.reuse, 0x100, RZ ;  /* 0x0000010046687810 */ /* 0x040fe20007ffe0ff */
[----:B------:R2:W-:Y:S01]  /*1430*/  STL [R1+0x14c4], R106 ;  /* 0x0014c46a01007387 */ /* 0x0005e20000100800 */
[----:B------:R-:W-:Y:S01]  /*1440*/  IADD3 R94, R70, 0x180, RZ ;  /* 0x00000180465e7810 */ /* 0x000fe20007ffe0ff */
[----:B------:R-:W-:Y:S01]  /*1450*/  @!P5 IMAD.IADD R23, R23, 0x1, -R0 ;  /* 0x000000011717d824 */ /* 0x000fe200078e0a00 */
[C---:B------:R-:W-:Y:S01]  /*1460*/  ISETP.GT.U32.AND P5, PT, R0.reuse, R22, PT ;  /* 0x000000160000720c */ /* 0x040fe20003fa4070 */
[----:B------:R-:W-:Y:S01]  /*1470*/  @!P4 IMAD.MOV R18, RZ, RZ, -R18 ;  /* 0x000000ffff12c224 */ /* 0x000fe200078e0a12 */
[C---:B------:R-:W-:Y:S01]  /*1480*/  ISETP.GT.U32.AND P4, PT, R0.reuse, R21, PT ;  /* 0x000000150000720c */ /* 0x040fe20003f84070 */
[----:B------:R-:W-:Y:S01]  /*1490*/  IMAD.MOV R17, RZ, RZ, -R17 ;  /* 0x000000ffff117224 */ /* 0x000fe200078e0a11 */
[----:B------:R-:W-:Y:S01]  /*14a0*/  IABS R99, R104 ;  /* 0x0000006800637213 */ /* 0x000fe20000000000 */
[C---:B------:R-:W-:Y:S01]  /*14b0*/  IMAD R25, R0.reuse, R26, R27 ;  /* 0x0000001a00197224 */ /* 0x040fe200078e021b */
[----:B------:R-:W-:Y:S01]  /*14c0*/  IABS R101, R94 ;  /* 0x0000005e00657213 */ /* 0x000fe20000000000 */
[C---:B------:R-:W-:Y:S01]  /*14d0*/  IMAD R26, R0.reuse, R17, R29 ;  /* 0x00000011001a7224 */ /* 0x040fe200078e021d */
[----:B------:R3:W-:Y:S01]  /*14e0*/  STL [R1+0x14cc], R104 ;  /* 0x0014cc6801007387 */ /* 0x0007e20000100800 */
[----:B------:R-:W-:Y:S01]  /*14f0*/  IMAD.MOV.U32 R27, RZ, RZ, R28 ;  /* 0x000000ffff1b7224 */ /* 0x000fe200078e001c */
[C---:B------:R-:W-:Y:S01]  /*1500*/  ISETP.GT.U32.AND P1, PT, R0.reuse, R25, PT ;  /* 0x000000190000720c */ /* 0x040fe20003f24070 */
[----:B------:R-:W-:Y:S01]  /*1510*/  @!P0 IMAD.MOV R19, RZ, RZ, -R19 ;  /* 0x000000ffff138224 */ /* 0x000fe200078e0a13 */
[----:B------:R-:W-:Y:S01]  /*1520*/  ISETP.GT.U32.AND P0, PT, R0, R23, PT ;  /* 0x000000170000720c */ /* 0x000fe20003f04070 */
[--C-:B------:R-:W-:Y:S01]  /*1530*/  @!P5 IMAD.IADD R22, R22, 0x1, -R0.reuse ;  /* 0x000000011616d824 */ /* 0x100fe200078e0a00 */
[C---:B------:R-:W-:Y:S01]  /*1540*/  ISETP.GT.U32.AND P5, PT, R0.reuse, R26, PT ;  /* 0x0000001a0000720c */ /* 0x040fe20003fa4070 */
[--C-:B------:R-:W-:Y:S01]  /*1550*/  @!P4 IMAD.IADD R21, R21, 0x1, -R0.reuse ;  /* 0x000000011515c824 */ /* 0x100fe200078e0a00 */
[----:B------:R-:W-:Y:S01]  /*1560*/  ISETP.GT.U32.AND P4, PT, R0, R24, PT ;  /* 0x000000180000720c */ /* 0x000fe20003f84070 */
[----:B------:R-:W-:Y:S01]  /*1570*/  IMAD.HI.U32 R17, R8, R27, RZ ;  /* 0x0000001b08117227 */ /* 0x000fe200078e00ff */
[----:B------:R-:W-:Y:S03]  /*1580*/  STL [R1+0x14c8], R94 ;  /* 0x0014c85e01007387 */ /* 0x000fe60000100800 */
[----:B------:R-:W-:Y:S01]  /*1590*/  @!P2 IMAD.MOV R21, RZ, RZ, -R21 ;  /* 0x000000ffff15a224 */ /* 0x000fe200078e0a15 */
[----:B------:R-:W-:Y:S01]  /*15a0*/  ISETP.GE.AND P2, PT, R30, RZ, PT ;  /* 0x000000ff1e00720c */ /* 0x000fe20003f46270 */
[----:B------:R-:W-:Y:S01]  /*15b0*/  IMAD.MOV R17, RZ, RZ, -R17 ;  /* 0x000000ffff117224 */ /* 0x000fe200078e0a11 */
[----:B------:R-:W-:Y:S01]  /*15c0*/  LOP3.LUT R30, R10, 0x4c, RZ, 0xfc, !PT ;  /* 0x0000004c0a1e7812 */ /* 0x000fe200078efcff */
[----:B------:R-:W-:-:S02]  /*15d0*/  @!P1 IMAD.IADD R25, R25, 0x1, -R0 ;  /* 0x0000000119199824 */ /* 0x000fc400078e0a00 */
[--C-:B------:R-:W-:Y:S01]  /*15e0*/  @!P5 IMAD.IADD R26, R26, 0x1, -R0.reuse ;  /* 0x000000011a1ad824 */ /* 0x100fe200078e0a00 */
[----:B------:R-:W-:Y:S01]  /*15f0*/  IABS R29, R30 ;  /* 0x0000001e001d7213 */ /* 0x000fe20000000000 */
[----:B------:R-:W-:Y:S02]  /*1600*/  IMAD R27, R0, R17, R27 ;  /* 0x00000011001b7224 */ /* 0x000fe400078e021b */
[--C-:B------:R-:W-:Y:S01]  /*1610*/  @!P4 IMAD.IADD R24, R24, 0x1, -R0.reuse ;  /* 0x000000011818c824 */ /* 0x100fe200078e0a00 */
[----:B------:R-:W-:Y:S01]  /*1620*/  ISETP.GT.U32.AND P5, PT, R0, R26, PT ;  /* 0x0000001a0000720c */ /* 0x000fe20003fa4070 */
[----:B------:R-:W-:Y:S01]  /*1630*/  IMAD.HI.U32 R17, R8, R29, RZ ;  /* 0x0000001d08117227 */ /* 0x000fe200078e00ff */
[----:B------:R-:W-:Y:S02]  /*1640*/  ISETP.GE.AND P4, PT, R32, RZ, PT ;  /* 0x000000ff2000720c */ /* 0x000fe40003f86270 */
[----:B------:R-:W-:Y:S01]  /*1650*/  LOP3.LUT R32, R10, 0x50, RZ, 0xfc, !PT ;  /* 0x000000500a207812 */ /* 0x000fe200078efcff */
[----:B------:R-:W-:Y:S01]  /*1660*/  @!P0 IMAD.IADD R23, R23, 0x1, -R0 ;  /* 0x0000000117178824 */ /* 0x000fe200078e0a00 */
[----:B------:R-:W-:Y:S01]  /*1670*/  ISETP.GE.AND P0, PT, R31, RZ, PT ;  /* 0x000000ff1f00720c */ /* 0x000fe20003f06270 */
[----:B------:R-:W-:Y:S01]  /*1680*/  IMAD.MOV R28, RZ, RZ, -R17 ;  /* 0x000000ffff1c7224 */ /* 0x000fe200078e0a11 */
[----:B------:R-:W-:Y:S01]  /*1690*/  IABS R31, R32 ;  /* 0x00000020001f7213 */ /* 0x000fe20000000000 */
[----:B------:R-:W-:Y:S01]  /*16a0*/  @!P3 IMAD.MOV R22, RZ, RZ, -R22 ;  /* 0x000000ffff16b224 */ /* 0x000fe200078e0a16 */
[C---:B------:R-:W-:Y:S01]  /*16b0*/  ISETP.GT.U32.AND P3, PT, R0.reuse, R25, PT ;  /* 0x000000190000720c */ /* 0x040fe20003f64070 */
[C---:B------:R-:W-:Y:S01]  /*16c0*/  IMAD R28, R0.reuse, R28, R29 ;  /* 0x0000001c001c7224 */ /* 0x040fe200078e021d */
[----:B------:R-:W-:Y:S01]  /*16d0*/  ISETP.GT.U32.AND P1, PT, R0, R24, PT ;  /* 0x000000180000720c */ /* 0x000fe20003f24070 */
[----:B------:R-:W-:-:S04]  /*16e0*/  IMAD.HI.U32 R17, R8, R31, RZ ;  /* 0x0000001f08117227 */ /* 0x000fc800078e00ff */
[--C-:B------:R-:W-:Y:S01]  /*16f0*/  @!P5 IMAD.IADD R26, R26, 0x1, -R0.reuse ;  /* 0x000000011a1ad824 */ /* 0x100fe200078e0a00 */
[C---:B------:R-:W-:Y:S01]  /*1700*/  ISETP.GT.U32.AND P5, PT, R0.reuse, R28, PT ;  /* 0x0000001c0000720c */ /* 0x040fe20003fa4070 */
[----:B------:R-:W-:Y:S02]  /*1710*/  IMAD.MOV R17, RZ, RZ, -R17 ;  /* 0x000000ffff117224 */ /* 0x000fe400078e0a11 */
[----:B------:R-:W-:Y:S01]  /*1720*/  @!P6 IMAD.MOV R23, RZ, RZ, -R23 ;  /* 0x000000ffff17e224 */ /* 0x000fe200078e0a17 */
[----:B------:R-:W-:Y:S01]  /*1730*/  ISETP.GT.U32.AND P6, PT, R0, R27, PT ;  /* 0x0000001b0000720c */ /* 0x000fe20003fc4070 */
[----:B------:R-:W-:Y:S01]  /*1740*/  @!P3 IMAD.IADD R25, R25, 0x1, -R0 ;  /* 0x000000011919b824 */ /* 0x000fe200078e0a00 */
[----:B------:R-:W-:Y:S01]  /*1750*/  ISETP.GE.AND P3, PT, R30, RZ, PT ;  /* 0x000000ff1e00720c */ /* 0x000fe20003f66270 */
[----:B------:R-:W-:Y:S01]  /*1760*/  IMAD R29, R0, R17, R31 ;  /* 0x00000011001d7224 */ /* 0x000fe200078e021f */
[----:B------:R-:W-:Y:S01]  /*1770*/  @!P1 IADD3 R24, R24, -R0, RZ ;  /* 0x8000000018189210 */ /* 0x000fe20007ffe0ff */
[----:B------:R-:W-:Y:S01]  /*1780*/  @!P0 IMAD.MOV R25, RZ, RZ, -R25 ;  /* 0x000000ffff198224 */ /* 0x000fe200078e0a19 */
[----:B------:R-:W-:Y:S01]  /*1790*/  ISETP.GE.AND P1, PT, R33, RZ, PT ;  /* 0x000000ff2100720c */ /* 0x000fe20003f26270 */
[----:B------:R-:W-:Y:S01]  /*17a0*/  IMAD.HI.U32 R31, R8, R37, RZ ;  /* 0x00000025081f7227 */ /* 0x000fe200078e00ff */
[----:B------:R-:W-:-:S02]  /*17b0*/  ISETP.GT.U32.AND P0, PT, R0, R29, PT ;  /* 0x0000001d0000720c */ /* 0x000fc40003f04070 */
[----:B------:R-:W-:Y:S01]  /*17c0*/  IABS R33, R34 ;  /* 0x0000002200217213 */ /* 0x000fe20000000000 */
[--C-:B------:R-:W-:Y:S02]  /*17d0*/  @!P5 IMAD.IADD R28, R28, 0x1, -R0.reuse ;  /* 0x000000011c1cd824 */ /* 0x100fe400078e0a00 */
[----:B------:R-:W-:Y:S01]  /*17e0*/  @!P6 IMAD.IADD R27, R27, 0x1, -R0 ;  /* 0x000000011b1be824 */ /* 0x000fe200078e0a00 */
[----:B------:R-:W-:Y:S01]  /*17f0*/  ISETP.GE.AND P6, PT, R32, RZ, PT ;  /* 0x000000ff2000720c */ /* 0x000fe20003fc6270 */
[----:B------:R-:W-:Y:S01]  /*1800*/  IMAD.HI.U32 R17, R8, R33, RZ ;  /* 0x0000002108117227 */ /* 0x000fe200078e00ff */
[----:B------:R-:W-:Y:S02]  /*1810*/  ISETP.GT.U32.AND P5, PT, R0, R28, PT ;  /* 0x0000001c0000720c */ /* 0x000fe40003fa4070 */
[----:B------:R-:W-:Y:S01]  /*1820*/  LOP3.LUT R32, R10, 0x58, RZ, 0xfc, !PT ;  /* 0x000000580a207812 */ /* 0x000fe200078efcff */
[----:B------:R-:W-:Y:S01]  /*1830*/  @!P2 IMAD.MOV R24, RZ, RZ, -R24 ;  /* 0x000000ffff18a224 */ /* 0x000fe200078e0a18 */
[----:B------:R-:W-:Y:S01]  /*1840*/  ISETP.GT.U32.AND P2, PT, R0, R27, PT ;  /* 0x0000001b0000720c */ /* 0x000fe20003f44070 */
[----:B------:R-:W-:Y:S01]  /*1850*/  IMAD.MOV R17, RZ, RZ, -R17 ;  /* 0x000000ffff117224 */ /* 0x000fe200078e0a11 */
[----:B------:R-:W-:Y:S01]  /*1860*/  IABS R35, R32 ;  /* 0x0000002000237213 */ /* 0x000fe20000000000 */
[----:B------:R-:W-:-:S02]  /*1870*/  @!P0 IMAD.IADD R29, R29, 0x1, -R0 ;  /* 0x000000011d1d8824 */ /* 0x000fc400078e0a00 */
[----:B------:R-:W-:Y:S02]  /*1880*/  IMAD R30, R0, R17, R33 ;  /* 0x00000011001e7224 */ /* 0x000fe400078e0221 */
[----:B------:R-:W-:Y:S01]  /*1890*/  IMAD.HI.U32 R17, R8, R35, RZ ;  /* 0x0000002308117227 */ /* 0x000fe200078e00ff */
[----:B------:R-:W-:Y:S02]  /*18a0*/  ISETP.GT.U32.AND P0, PT, R0, R29, PT ;  /* 0x0000001d0000720c */ /* 0x000fe40003f04070 */
[----:B------:R-:W-:Y:S01]  /*18b0*/  @!P5 IADD3 R28, R28, -R0, RZ ;  /* 0x800000001c1cd210 */ /* 0x000fe20007ffe0ff */
[----:B------:R-:W-:Y:S01]  /*18c0*/  IMAD.MOV R33, RZ, RZ, -R31 ;  /* 0x000000ffff217224 */ /* 0x000fe200078e0a1f */
[----:B------:R-:W-:Y:S01]  /*18d0*/  ISETP.GE.AND P5, PT, R32, RZ, PT ;  /* 0x000000ff2000720c */ /* 0x000fe20003fa6270 */
[----:B------:R-:W-:Y:S02]  /*18e0*/  IMAD.MOV R32, RZ, RZ, -R17 ;  /* 0x000000ffff207224 */ /* 0x000fe400078e0a11 */
[----:B------:R-:W-:-:S04]  /*18f0*/  IMAD.HI.U32 R17, R8, R39, RZ ;  /* 0x0000002708117227 */ /* 0x000fc800078e00ff */
[----:B------:R-:W-:Y:S01]  /*1900*/  @!P2 IMAD.IADD R27, R27, 0x1, -R0 ;  /* 0x000000011b1ba824 */ /* 0x000fe200078e0a00 */
[C---:B------:R-:W-:Y:S01]  /*1910*/  ISETP.GT.U32.AND P2, PT, R0.reuse, R30, PT ;  /* 0x0000001e0000720c */ /* 0x040fe20003f44070 */
[----:B------:R-:W-:Y:S02]  /*1920*/  IMAD R31, R0, R32, R35 ;  /* 0x00000020001f7224 */ /* 0x000fe400078e0223 */
[----:B------:R-:W-:Y:S01]  /*1930*/  @!P4 IMAD.MOV R26, RZ, RZ, -R26 ;  /* 0x000000ffff1ac224 */ /* 0x000fe200078e0a1a */
[----:B------:R-:W-:Y:S01]  /*1940*/  ISETP.GE.AND P4, PT, R34, RZ, PT ;  /* 0x000000ff2200720c */ /* 0x000fe20003f86270 */
[----:B------:R-:W-:Y:S01]  /*1950*/  IMAD.MOV R17, RZ, RZ, -R17 ;  /* 0x000000ffff117224 */ /* 0x000fe200078e0a11 */
[----:B------:R-:W-:Y:S01]  /*1960*/  LOP3.LUT R34, R10, 0x64, RZ, 0xfc, !PT ;  /* 0x000000640a227812 */ /* 0x000fe200078efcff */
[C---:B------:R-:W-:Y:S02]  /*1970*/  IMAD R32, R0.reuse, R33, R37 ;  /* 0x0000002100207224 */ /* 0x040fe400078e0225 */
[----:B------:R-:W-:Y:S01]  /*1980*/  @!P1 IMAD.MOV R27, RZ, RZ, -R27 ;  /* 0x000000ffff1b9224 */ /* 0x000fe200078e0a1b */
[C---:B------:R-:W-:Y:S01]  /*1990*/  ISETP.GT.U32.AND P1, PT, R0.reuse, R31, PT ;  /* 0x0000001f0000720c */ /* 0x040fe20003f24070 */
[C---:B------:R-:W-:Y:S01]  /*19a0*/  IMAD R33, R0.reuse, R17, R39 ;  /* 0x0000001100217224 */ /* 0x040fe200078e0227 */
[----:B------:R-:W-:Y:S01]  /*19b0*/  IABS R35, R34 ;  /* 0x0000002200237213 */ /* 0x000fe20000000000 */
[----:B------:R-:W-:Y:S01]  /*19c0*/  @!P0 IMAD.IADD R29, R29, 0x1, -R0 ;  /* 0x000000011d1d8824 */ /* 0x000fe200078e0a00 */
[----:B------:R-:W-:Y:S01]  /*19d0*/  ISETP.GT.U32.AND P0, PT, R0, R32, PT ;  /* 0x000000200000720c */ /* 0x000fe20003f04070 */
[----:B------:R-:W-:Y:S01]  /*19e0*/  @!P3 IMAD.MOV R28, RZ, RZ, -R28 ;  /* 0x000000ffff1cb224 */ /* 0x000fe200078e0a1c */
[----:B------:R-:W-:Y:S01]  /*19f0*/  ISETP.GE.AND P3, PT, R36, RZ, PT ;  /* 0x000000ff2400720c */ /* 0x000fe20003f66270 */
[----:B------:R-:W-:Y:S01]  /*1a00*/  @!P6 IMAD.MOV R29, RZ, RZ, -R29 ;  /* 0x000000ffff1de224 */ /* 0x000fe200078e0a1d */
[----:B------:R-:W-:Y:S01]  /*1a10*/  ISETP.GT.U32.AND P6, PT, R0, R33, PT ;  /* 0x000000210000720c */ /* 0x000fe20003fc4070 */
[----:B------:R-:W-:Y:S01]  /*1a20*/  IMAD.HI.U32 R17, R8, R35, RZ ;  /* 0x0000002308117227 */ /* 0x000fe200078e00ff */
[----:B------:R-:W-:-:S02]  /*1a30*/  IABS R36, R40 ;  /* 0x0000002800247213 */ /* 0x000fc40000000000 */
[----:B------:R-:W-:Y:S01]  /*1a40*/  IABS R39, R42 ;  /* 0x0000002a00277213 */ /* 0x000fe20000000000 */
[----:B------:R-:W-:Y:S02]  /*1a50*/  IMAD.MOV R17, RZ, RZ, -R17 ;  /* 0x000000ffff117224 */ /* 0x000fe400078e0a11 */
[--C-:B------:R-:W-:Y:S01]  /*1a60*/  @!P1 IMAD.IADD R31, R31, 0x1, -R0.reuse ;  /* 0x000000011f1f9824 */ /* 0x100fe200078e0a00 */
[----:B------:R-:W-:Y:S01]  /*1a70*/  ISETP.GE.AND P1, PT, R34, RZ, PT ;  /* 0x000000ff2200720c */ /* 0x000fe20003f26270 */
[----:B------:R-:W-:Y:S02]  /*1a80*/  @!P0 IMAD.IADD R32, R32, 0x1, -R0 ;  /* 0x0000000120208824 */ /* 0x000fe400078e0a00 */
[C---:B------:R-:W-:Y:S01]  /*1a90*/  IMAD R34, R0.reuse, R17, R35 ;  /* 0x0000001100227224 */ /* 0x040fe200078e0223 */
[C---:B------:R-:W-:Y:S01]  /*1aa0*/  ISETP.GT.U32.AND P0, PT, R0.reuse, R31, PT ;  /* 0x0000001f0000720c */ /* 0x040fe20003f04070 */
[----:B------:R-:W-:Y:S02]  /*1ab0*/  IMAD.MOV.U32 R35, RZ, RZ, R36 ;  /* 0x000000ffff237224 */ /* 0x000fe400078e0024 */
[----:B------:R-:W-:Y:S01]  /*1ac0*/  @!P6 IMAD.IADD R33, R33, 0x1, -R0 ;  /* 0x000000012121e824 */ /* 0x000fe200078e0a00 */
[----:B------:R-:W-:Y:S01]  /*1ad0*/  ISETP.GT.U32.AND P6, PT, R0, R32, PT ;  /* 0x000000200000720c */ /* 0x000fe20003fc4070 */
[----:B------:R-:W-:-:S04]  /*1ae0*/  IMAD.HI.U32 R17, R8, R35, RZ ;  /* 0x0000002308117227 */ /* 0x000fc800078e00ff */
[----:B------:R-:W-:Y:S02]  /*1af0*/  IMAD.MOV R17, RZ, RZ, -R17 ;  /* 0x000000ffff117224 */ /* 0x000fe400078e0a11 */
[--C-:B------:R-:W-:Y:S02]  /*1b00*/  @!P2 IMAD.IADD R30, R30, 0x1, -R0.reuse ;  /* 0x000000011e1ea824 */ /* 0x100fe400078e0a00 */
[C---:B------:R-:W-:Y:S02]  /*1b10*/  IMAD R35, R0.reuse, R17, R35 ;  /* 0x0000001100237224 */ /* 0x040fe400078e0223 */
[--C-:B------:R-:W-:Y:S01]  /*1b20*/  @!P0 IMAD.IADD R31, R31, 0x1, -R0.reuse ;  /* 0x000000011f1f8824 */ /* 0x100fe200078e0a00 */
[----:B------:R-:W-:Y:S01]  /*1b30*/  ISETP.GT.U32.AND P2, PT, R0, R30, PT ;  /* 0x0000001e0000720c */ /* 0x000fe20003f44070 */
[----:B------:R-:W-:Y:S01]  /*1b40*/  @!P6 IMAD.IADD R32, R32, 0x1, -R0 ;  /* 0x000000012020e824 */ /* 0x000fe200078e0a00 */
[C---:B------:R-:W-:Y:S01]  /*1b50*/  ISETP.GT.U32.AND P6, PT, R0.reuse, R35, PT ;  /* 0x000000230000720c */ /* 0x040fe20003fc4070 */
[----:B------:R-:W-:Y:S01]  /*1b60*/  @!P5 IMAD.MOV R31, RZ, RZ, -R31 ;  /* 0x000000ffff1fd224 */ /* 0x000fe200078e0a1f */
[----:B------:R-:W-:Y:S01]  /*1b70*/  ISETP.GT.U32.AND P0, PT, R0, R34, PT ;  /* 0x000000220000720c */ /* 0x000fe20003f04070 */
[----:B------:R-:W-:-:S08]  /*1b80*/  @!P3 IMAD.MOV R32, RZ, RZ, -R32 ;  /* 0x000000ffff20b224 */ /* 0x000fd000078e0a20 */
[-C--:B------:R-:W-:Y:S02]  /*1b90*/  @!P2 IADD3 R30, R30, -R0.reuse, RZ ;  /* 0x800000001e1ea210 */ /* 0x080fe40007ffe0ff */
[----:B------:R-:W-:Y:S01]  /*1ba0*/  ISETP.GE.AND P2, PT, R38, RZ, PT ;  /* 0x000000ff2600720c */ /* 0x000fe20003f46270 */
[----:B------:R-:W-:Y:S01]  /*1bb0*/  @!P6 IMAD.IADD R35, R35, 0x1, -R0 ;  /* 0x000000012323e824 */ /* 0x000fe200078e0a00 */
[----:B------:R-:W-:Y:S01]  /*1bc0*/  LOP3.LUT R38, R10, 0x6c, RZ, 0xfc, !PT ;  /* 0x0000006c0a267812 */ /* 0x000fe200078efcff */
[----:B------:R-:W-:Y:S01]  /*1bd0*/  @!P4 IMAD.MOV R30, RZ, RZ, -R30 ;  /* 0x000000ffff1ec224 */ /* 0x000fe200078e0a1e */
[----:B------:R-:W-:Y:S02]  /*1be0*/  @!P0 IADD3 R34, R34, -R0, RZ ;  /* 0x8000000022228210 */ /* 0x000fe40007ffe0ff */
[----:B------:R-:W-:Y:S02]  /*1bf0*/  IABS R37, R38 ;  /* 0x0000002600257213 */ /* 0x000fe40000000000 */
[----:B------:R-:W-:Y:S01]  /*1c00*/  ISETP.GE.AND P0, PT, R38, RZ, PT ;  /* 0x000000ff2600720c */ /* 0x000fe20003f06270 */
[----:B------:R-:W-:Y:S01]  /*1c10*/  IMAD.HI.U32 R38, R8, R41, RZ ;  /* 0x0000002908267227 */ /* 0x000fe200078e00ff */
[----:B------:R-:W-:-:S02]  /*1c20*/  ISETP.GT.U32.AND P5, PT, R0, R35, PT ;  /* 0x000000230000720c */ /* 0x000fc40003fa4070 */
[----:B------:R-:W-:Y:S01]  /*1c30*/  ISETP.GT.U32.AND P4, PT, R0, R33, PT ;  /* 0x000000210000720c */ /* 0x000fe20003f84070 */
[----:B------:R-:W-:Y:S01]  /*1c40*/  IMAD.HI.U32 R17, R8, R37, RZ ;  /* 0x0000002508117227 */ /* 0x000fe200078e00ff */
[----:B------:R-:W-:-:S03]  /*1c50*/  ISETP.GT.U32.AND P6, PT, R0, R34, PT ;  /* 0x000000220000720c */ /* 0x000fc60003fc4070 */
[----:B------:R-:W-:Y:S02]  /*1c60*/  IMAD.MOV R38, RZ, RZ, -R38 ;  /* 0x000000ffff267224 */ /* 0x000fe400078e0a26 */
[----:B------:R-:W-:Y:S02]  /*1c70*/  IMAD.MOV R36, RZ, RZ, -R17 ;  /* 0x000000ffff247224 */ /* 0x000fe400078e0a11 */
[----:B------:R-:W-:-:S04]  /*1c80*/  IMAD.HI.U32 R17, R8, R39, RZ ;  /* 0x0000002708117227 */ /* 0x000fc800078e00ff */
[C---:B------:R-:W-:Y:S01]  /*1c90*/  IMAD R38, R0.reuse, R38, R41 ;  /* 0x0000002600267224 */ /* 0x040fe200078e0229 */
[----:B------:R-:W-:Y:S01]  /*1ca0*/  IABS R41, R45 ;  /* 0x0000002d00297213 */ /* 0x000fe20000000000 */
[C---:B------:R-:W-:Y:S02]  /*1cb0*/  IMAD R37, R0.reuse, R36, R37 ;  /* 0x0000002400257224 */ /* 0x040fe400078e0225 */
[----:B------:R-:W-:Y:S02]  /*1cc0*/  IMAD.MOV R17, RZ, RZ, -R17 ;  /* 0x000000ffff117224 */ /* 0x000fe400078e0a11 */
[--C-:B------:R-:W-:Y:S01]  /*1cd0*/  @!P5 IMAD.IADD R35, R35, 0x1, -R0.reuse ;  /* 0x000000012323d824 */ /* 0x100fe200078e0a00 */
[C---:B------:R-:W-:Y:S01]  /*1ce0*/  ISETP.GT.U32.AND P5, PT, R0.reuse, R38, PT ;  /* 0x000000260000720c */ /* 0x040fe20003fa4070 */
[--C-:B------:R-:W-:Y:S01]  /*1cf0*/  @!P4 IMAD.IADD R33, R33, 0x1, -R0.reuse ;  /* 0x000000012121c824 */ /* 0x100fe200078e0a00 */
[C---:B------:R-:W-:Y:S01]  /*1d00*/  ISETP.GT.U32.AND P3, PT, R0.reuse, R37, PT ;  /* 0x000000250000720c */ /* 0x040fe20003f64070 */
[----:B------:R-:W-:Y:S01]  /*1d10*/  IMAD R36, R0, R17, R39 ;  /* 0x0000001100247224 */ /* 0x000fe200078e0227 */
[----:B------:R-:W-:Y:S01]  /*1d20*/  IABS R39, R44 ;  /* 0x0000002c00277213 */ /* 0x000fe20000000000 */
[----:B------:R-:W-:Y:S01]  /*1d30*/  @!P2 IMAD.MOV R33, RZ, RZ, -R33 ;  /* 0x000000ffff21a224 */ /* 0x000fe200078e0a21 */
[----:B------:R-:W-:Y:S01]  /*1d40*/  ISETP.GE.AND P4, PT, R40, RZ, PT ;  /* 0x000000ff2800720c */ /* 0x000fe20003f86270 */
[----:B------:R-:W-:Y:S01]  /*1d50*/  @!P6 IMAD.IADD R34, R34, 0x1, -R0 ;  /* 0x000000012222e824 */ /* 0x000fe200078e0a00 */
[----:B------:R-:W-:Y:S01]  /*1d60*/  ISETP.GT.U32.AND P2, PT, R0, R36, PT ;  /* 0x000000240000720c */ /* 0x000fe20003f44070 */
[----:B------:R-:W-:Y:S01]  /*1d70*/  IMAD.HI.U32 R17, R8, R39, RZ ;  /* 0x0000002708117227 */ /* 0x000fe200078e00ff */
[----:B------:R-:W-:-:S02]  /*1d80*/  ISETP.GE.AND P6, PT, R42, RZ, PT ;  /* 0x000000ff2a00720c */ /* 0x000fc40003fc6270 */
[----:B------:R-:W-:Y:S01]  /*1d90*/  LOP3.LUT R42, R10, 0x80, RZ, 0xfc, !PT ;  /* 0x000000800a2a7812 */ /* 0x000fe200078efcff */
[--C-:B------:R-:W-:Y:S01]  /*1da0*/  @!P5 IMAD.IADD R38, R38, 0x1, -R0.reuse ;  /* 0x000000012626d824 */ /* 0x100fe200078e0a00 */
[----:B------:R-:W-:Y:S01]  /*1db0*/  @!P1 IADD3 R34, -R34, RZ, RZ ;  /* 0x000000ff22229210 */ /* 0x000fe20007ffe1ff */
[----:B------:R-:W-:Y:S01]  /*1dc0*/  @!P3 IMAD.IADD R37, R37, 0x1, -R0 ;  /* 0x000000012525b824 */ /* 0x000fe200078e0a00 */
[----:B------:R-:W-:Y:S01]  /*1dd0*/  ISETP.GE.AND P3, PT, R43, RZ, PT ;  /* 0x000000ff2b00720c */ /* 0x000fe20003f66270 */
[----:B------:R-:W-:Y:S01]  /*1de0*/  IMAD.MOV R40, RZ, RZ, -R17 ;  /* 0x000000ffff287224 */ /* 0x000fe200078e0a11 */
[----:B------:R-:W-:Y:S01]  /*1df0*/  ISETP.GT.U32.AND P5, PT, R0, R38, PT ;  /* 0x000000260000720c */ /* 0x000fe20003fa4070 */
[----:B------:R-:W-:Y:S01]  /*1e00*/  IMAD.HI.U32 R17, R8, R41, RZ ;  /* 0x0000002908117227 */ /* 0x000fe200078e00ff */
[----:B------:R-:W-:-:S03]  /*1e10*/  IABS R43, R42 ;  /* 0x0000002a002b7213 */ /* 0x000fc60000000000 */
[--C-:B------:R-:W-:Y:S01]  /*1e20*/  @!P2 IMAD.IADD R36, R36, 0x1, -R0.reuse ;  /* 0x000000012424a824 */ /* 0x100fe200078e0a00 */
[C---:B------:R-:W-:Y:S01]  /*1e30*/  ISETP.GT.U32.AND P2, PT, R0.reuse, R37, PT ;  /* 0x000000250000720c */ /* 0x040fe20003f44070 */
[----:B------:R-:W-:Y:S02]  /*1e40*/  IMAD.MOV R17, RZ, RZ, -R17 ;  /* 0x000000ffff117224 */ /* 0x000fe400078e0a11 */
[C---:B------:R-:W-:Y:S01]  /*1e50*/  IMAD R39, R0.reuse, R40, R39 ;  /* 0x0000002800277224 */ /* 0x040fe200078e0227 */
[C---:B------:R-:W-:Y:S01]  /*1e60*/  ISETP.GT.U32.AND P1, PT, R0.reuse, R36, PT ;  /* 0x000000240000720c */ /* 0x040fe20003f24070 */
[----:B------:R-:W-:Y:S02]  /*1e70*/  IMAD R40, R0, R17, R41 ;  /* 0x0000001100287224 */ /* 0x000fe400078e0229 */
[----:B------:R-:W-:Y:S02]  /*1e80*/  @!P5 IMAD.IADD R38, R38, 0x1, -R0 ;  /* 0x000000012626d824 */ /* 0x000fe400078e0a00 */
[----:B------:R-:W-:Y:S01]  /*1e90*/  IMAD.HI.U32 R17, R8, R43, RZ ;  /* 0x0000002b08117227 */ /* 0x000fe200078e00ff */
[----:B------:R-:W-:-:S03]  /*1ea0*/  ISETP.GT.U32.AND P5, PT, R0, R40, PT ;  /* 0x000000280000720c */ /* 0x000fc60003fa4070 */
[--C-:B------:R-:W-:Y:S01]  /*1eb0*/  @!P2 IMAD.IADD R37, R37, 0x1, -R0.reuse ;  /* 0x000000012525a824 */ /* 0x100fe200078e0a00 */
[----:B------:R-:W-:Y:S01]  /*1ec0*/  ISETP.GT.U32.AND P2, PT, R0, R39, PT ;  /* 0x000000270000720c */ /* 0x000fe20003f44070 */
[----:B------:R-:W-:Y:S02]  /*1ed0*/  IMAD.MOV R17, RZ, RZ, -R17 ;  /* 0x000000ffff117224 */ /* 0x000fe400078e0a11 */
[----:B------:R-:W-:Y:S01]  /*1ee0*/  @!P4 IMAD.MOV R35, RZ, RZ, -R35 ;  /* 0x000000ffff23c224 */ /* 0x000fe200078e0a23 */
[----:B------:R-:W-:Y:S01]  /*1ef0*/  ISETP.GE.AND P4, PT, R44, RZ, PT ;  /* 0x000000ff2c00720c */ /* 0x000fe20003f86270 */
[----:B------:R-:W-:Y:S01]  /*1f00*/  IMAD R41, R0, R17, R43 ;  /* 0x0000001100297224 */ /* 0x000fe200078e022b */
[----:B------:R-:W-:Y:S01]  /*1f10*/  LOP3.LUT R44, R10, 0x84, RZ, 0xfc, !PT ;  /* 0x000000840a2c7812 */ /* 0x000fe200078efcff */
[--C-:B------:R-:W-:Y:S01]  /*1f20*/  @!P1 IMAD.IADD R36, R36, 0x1, -R0.reuse ;  /* 0x0000000124249824 */ /* 0x100fe200078e0a00 */
[----:B------:R-:W-:Y:S01]  /*1f30*/  ISETP.GE.AND P1, PT, R45, RZ, PT ;  /* 0x000000ff2d00720c */ /* 0x000fe20003f26270 */
[----:B------:R-:W-:Y:S01]  /*1f40*/  @!P5 IMAD.IADD R40, R40, 0x1, -R0 ;  /* 0x000000012828d824 */ /* 0x000fe200078e0a00 */
[----:B------:R-:W-:Y:S01]  /*1f50*/  IABS R45, R44 ;  /* 0x0000002c002d7213 */ /* 0x000fe20000000000 */
[----:B------:R-:W-:Y:S01]  /*1f60*/  @!P6 IMAD.MOV R36, RZ, RZ, -R36 ;  /* 0x000000ffff24e224 */ /* 0x000fe200078e0a24 */
[----:B------:R-:W-:Y:S01]  /*1f70*/  @!P0 IADD3 R37, -R37, RZ, RZ ;  /* 0x000000ff25258210 */ /* 0x000fe20007ffe1ff */
[----:B------:R-:W-:Y:S01]  /*1f80*/  @!P2 IMAD.IADD R39, R39, 0x1, -R0 ;  /* 0x000000012727a824 */ /* 0x000fe200078e0a00 */
[----:B------:R-:W-:Y:S01]  /*1f90*/  ISETP.GE.AND P2, PT, R42, RZ, PT ;  /* 0x000000ff2a00720c */ /* 0x000fe20003f46270 */
[----:B------:R-:W-:Y:S01]  /*1fa0*/  IMAD.HI.U32 R42, R8, R47, RZ ;  /* 0x0000002f082a7227 */ /* 0x000fe200078e00ff */
[----:B------:R-:W-:-:S02]  /*1fb0*/  ISETP.GT.U32.AND P5, PT, R0, R40, PT ;  /* 0x000000280000720c */ /* 0x000fc40003fa4070 */
[C---:B------:R-:W-:Y:S01]  /*1fc0*/  ISETP.GT.U32.AND P0, PT, R0.reuse, R39, PT ;  /* 0x000000270000720c */ /* 0x040fe20003f04070 */
[----:B------:R-:W-:Y:S01]  /*1fd0*/  IMAD.MOV R43, RZ, RZ, -R42 ;  /* 0x000000ffff2b7224 */ /* 0x000fe200078e0a2a */
[----:B------:R-:W-:Y:S01]  /*1fe0*/  ISETP.GT.U32.AND P6, PT, R0, R41, PT ;  /* 0x000000290000720c */ /* 0x000fe20003fc4070 */
[----:B------:R-:W-:-:S04]  /*1ff0*/  IMAD.HI.U32 R17, R8, R45, RZ ;  /* 0x0000002d08117227 */ /* 0x000fc800078e00ff */
[----:B------:R-:W-:Y:S01]  /*2000*/  IMAD R43, R0, R43, R47 ;  /* 0x0000002b002b7224 */ /* 0x000fe200078e022f */
[----:B------:R-:W-:Y:S01]  /*2010*/  IABS R47, R51 ;  /* 0x00000033002f7213 */ /* 0x000fe20000000000 */
[----:B------:R-:W-:Y:S02]  /*2020*/  IMAD.MOV R17, RZ, RZ, -R17 ;  /* 0x000000ffff117224 */ /* 0x000fe400078e0a11 */
[----:B------:R-:W-:Y:S01]  /*2030*/  @!P5 IMAD.IADD R40, R40, 0x1, -R0 ;  /* 0x000000012828d824 */ /* 0x000fe200078e0a00 */
[C---:B------:R-:W-:Y:S01]  /*2040*/  ISETP.GT.U32.AND P5, PT, R0.reuse, R43, PT ;  /* 0x0000002b0000720c */ /* 0x040fe20003fa4070 */
[----:B------:R-:W-:Y:S01]  /*2050*/  IMAD R42, R0, R17, R45 ;  /* 0x00000011002a7224 */ /* 0x000fe200078e022d */
[----:B------:R-:W-:Y:S01]  /*2060*/  IABS R45, R50 ;  /* 0x00000032002d7213 */ /* 0x000fe20000000000 */
[----:B------:R-:W-:-:S04]  /*2070*/  IMAD.HI.U32 R17, R8, R49, RZ ;  /* 0x0000003108117227 */ /* 0x000fc800078e00ff */
[----:B------:R-:W-:Y:S01]  /*2080*/  @!P0 IMAD.IADD R39, R39, 0x1, -R0 ;  /* 0x0000000127278824 */ /* 0x000fe200078e0a00 */
[----:B------:R-:W-:Y:S01]  /*2090*/  ISETP.GT.U32.AND P0, PT, R0, R42, PT ;  /* 0x0000002a0000720c */ /* 0x000fe20003f04070 */
[----:B------:R-:W-:Y:S02]  /*20a0*/  IMAD.MOV R17, RZ, RZ, -R17 ;  /* 0x000000ffff117224 */ /* 0x000fe400078e0a11 */
[----:B------:R-:W-:Y:S01]  /*20b0*/  @!P3 IMAD.MOV R38, RZ, RZ, -R38 ;  /* 0x000000ffff26b224 */ /* 0x000fe200078e0a26 */
[----:B------:R-:W-:Y:S01]  /*20c0*/  ISETP.GE.AND P3, PT, R44, RZ, PT ;  /* 0x000000ff2c00720c */ /* 0x000fe20003f66270 */
[----:B------:R-:W-:Y:S01]  /*20d0*/  @!P5 IMAD.IADD R43, R43, 0x1, -R0 ;  /* 0x000000012b2bd824 */ /* 0x000fe200078e0a00 */
[----:B------:R-:W-:Y:S01]  /*20e0*/  @!P4 IADD3 R39, -R39, RZ, RZ ;  /* 0x000000ff2727c210 */ /* 0x000fe20007ffe1ff */
[----:B------:R-:W-:Y:S01]  /*20f0*/  IMAD R44, R0, R17, R49 ;  /* 0x00000011002c7224 */ /* 0x000fe200078e0231 */
[----:B------:R-:W-:Y:S01]  /*2100*/  IABS R49, R52 ;  /* 0x0000003400317213 */ /* 0x000fe20000000000 */
[----:B------:R-:W-:Y:S01]  /*2110*/  IMAD.HI.U32 R17, R8, R45, RZ ;  /* 0x0000002d08117227 */ /* 0x000fe200078e00ff */
[----:B------:R-:W-:-:S03]  /*2120*/  ISETP.GT.U32.AND P5, PT, R0, R43, PT ;  /* 0x0000002b0000720c */ /* 0x000fc60003fa4070 */
[--C-:B------:R-:W-:Y:S01]  /*2130*/  @!P6 IMAD.IADD R41, R41, 0x1, -R0.reuse ;  /* 0x000000012929e824 */ /* 0x100fe200078e0a00 */
[----:B------:R-:W-:Y:S01]  /*2140*/  ISETP.GE.AND P6, PT, R46, RZ, PT ;  /* 0x000000ff2e00720c */ /* 0x000fe20003fc6270 */
[----:B------:R-:W-:Y:S02]  /*2150*/  IMAD.MOV R17, RZ, RZ, -R17 ;  /* 0x000000ffff117224 */ /* 0x000fe400078e0a11 */
[----:B------:R-:W-:Y:S01]  /*2160*/  @!P0 IMAD.IADD R42, R42, 0x1, -R0 ;  /* 0x000000012a2a8824 */ /* 0x000fe200078e0a00 */
[C---:B------:R-:W-:Y:S01]  /*2170*/  ISETP.GT.U32.AND P0, PT, R0.reuse, R41, PT ;  /* 0x000000290000720c */ /* 0x040fe20003f04070 */
[----:B------:R-:W-:Y:S02]  /*2180*/  IMAD R46, R0, R17, R45 ;  /* 0x00000011002e7224 */ /* 0x000fe400078e022d */
[----:B------:R-:W-:Y:S01]  /*2190*/  IMAD.HI.U32 R17, R8, R47, RZ ;  /* 0x0000002f08117227 */ /* 0x000fe200078e00ff */
[----:B------:R-:W-:-:S03]  /*21a0*/  ISETP.GT.U32.AND P4, PT, R0, R42, PT ;  /* 0x0000002a0000720c */ /* 0x000fc60003f84070 */
[----:B------:R-:W-:Y:S01]  /*21b0*/  @!P5 IMAD.IADD R43, R43, 0x1, -R0 ;  /* 0x000000012b2bd824 */ /* 0x000fe200078e0a00 */
[----:B------:R-:W-:Y:S01]  /*21c0*/  ISETP.GT.U32.AND P5, PT, R0, R46, PT ;  /* 0x0000002e0000720c */ /* 0x000fe20003fa4070 */
[----:B------:R-:W-:-:S04]  /*21d0*/  IMAD.HI.U32 R45, R8, R49, RZ ;  /* 0x00000031082d7227 */ /* 0x000fc800078e00ff */
[----:B------:R-:W-:Y:S01]  /*21e0*/  @!P1 IMAD.MOV R40, RZ, RZ, -R40 ;  /* 0x000000ffff289224 */ /* 0x000fe200078e0a28 */
[----:B------:R-:W-:Y:S01]  /*21f0*/  ISETP.GT.U32.AND P1, PT, R0, R44, PT ;  /* 0x0000002c0000720c */ /* 0x000fe20003f24070 */
[----:B------:R-:W-:Y:S02]  /*2200*/  IMAD.MOV R17, RZ, RZ, -R17 ;  /* 0x000000ffff117224 */ /* 0x000fe400078e0a11 */
[--C-:B------:R-:W-:Y:S01]  /*2210*/  @!P0 IMAD.IADD R41, R41, 0x1, -R0.reuse ;  /* 0x0000000129298824 */ /* 0x100fe200078e0a00 */
[----:B------:R-:W-:Y:S01]  /*2220*/  ISETP.GE.AND P0, PT, R48, RZ, PT ;  /* 0x000000ff3000720c */ /* 0x000fe20003f06270 */
[----:B------:R-:W-:Y:S02]  /*2230*/  IMAD.MOV R48, RZ, RZ, -R45 ;  /* 0x000000ffff307224 */ /* 0x000fe400078e0a2d */
[----:B------:R-:W-:Y:S02]  /*2240*/  IMAD R45, R0, R17, R47 ;  /* 0x00000011002d7224 */ /* 0x000fe400078e022f */
[----:B------:R-:W-:-:S02]  /*2250*/  @!P5 IMAD.IADD R46, R46, 0x1, -R0 ;  /* 0x000000012e2ed824 */ /* 0x000fc400078e0a00 */
[C---:B------:R-:W-:Y:S01]  /*2260*/  IMAD R47, R0.reuse, R48, R49 ;  /* 0x00000030002f7224 */ /* 0x040fe200078e0231 */
[----:B------:R-:W-:Y:S01]  /*2270*/  ISETP.GT.U32.AND P5, PT, R0, R45, PT ;  /* 0x0000002d0000720c */ /* 0x000fe20003fa4070 */
[--C-:B------:R-:W-:Y:S01]  /*2280*/  @!P1 IMAD.IADD R44, R44, 0x1, -R0.reuse ;  /* 0x000000012c2c9824 */ /* 0x100fe200078e0a00 */
[----:B------:R-:W-:Y:S01]  /*2290*/  IABS R49, R54 ;  /* 0x0000003600317213 */ /* 0x000fe20000000000 */
[----:B------:R-:W-:Y:S01]  /*22a0*/  @!P4 IMAD.IADD R42, R42, 0x1, -R0 ;  /* 0x000000012a2ac824 */ /* 0x000fe200078e0a00 */
[----:B------:R-:W-:Y:S01]  /*22b0*/  ISETP.GE.AND P1, PT, R51, RZ, PT ;  /* 0x000000ff3300720c */ /* 0x000fe20003f26270 */
[----:B------:R-:W-:Y:S01]  /*22c0*/  @!P2 IMAD.MOV R41, RZ, RZ, -R41 ;  /* 0x000000ffff29a224 */ /* 0x000fe200078e0a29 */
[C---:B------:R-:W-:Y:S01]  /*22d0*/  ISETP.GT.U32.AND P2, PT, R0.reuse, R44, PT ;  /* 0x0000002c0000720c */ /* 0x040fe20003f44070 */
[----:B------:R-:W-:Y:S01]  /*22e0*/  @!P6 IMAD.MOV R43, RZ, RZ, -R43 ;  /* 0x000000ffff2be224 */ /* 0x000fe200078e0a2b */
[----:B------:R-:W-:Y:S01]  /*22f0*/  ISETP.GT.U32.AND P6, PT, R0, R47, PT ;  /* 0x0000002f0000720c */ /* 0x000fe20003fc4070 */
[----:B------:R-:W-:Y:S01]  /*2300*/  IMAD.HI.U32 R17, R8, R49, RZ ;  /* 0x0000003108117227 */ /* 0x000fe200078e00ff */
[----:B------:R-:W-:-:S02]  /*2310*/  @!P3 IADD3 R42, -R42, RZ, RZ ;  /* 0x000000ff2a2ab210 */ /* 0x000fc40007ffe1ff */
[----:B------:R-:W-:Y:S01]  /*2320*/  ISETP.GT.U32.AND P3, PT, R0, R46, PT ;  /* 0x0000002e0000720c */ /* 0x000fe20003f64070 */
[----:B------:R-:W-:Y:S01]  /*2330*/  @!P5 IMAD.IADD R45, R45, 0x1, -R0 ;  /* 0x000000012d2dd824 */ /* 0x000fe200078e0a00 */
[----:B------:R-:W-:Y:S01]  /*2340*/  IABS R51, R55 ;  /* 0x0000003700337213 */ /* 0x000fe20000000000 */
[----:B------:R-:W-:Y:S01]  /*2350*/  IMAD.MOV R17, RZ, RZ, -R17 ;  /* 0x000000ffff117224 */ /* 0x000fe200078e0a11 */
[----:B------:R-:W-:Y:S01]  /*2360*/  ISETP.GE.AND P4, PT, R50, RZ, PT ;  /* 0x000000ff3200720c */ /* 0x000fe20003f86270 */
[----:B------:R-:W-:Y:S01]  /*2370*/  IMAD.HI.U32 R50, R8, R53, RZ ;  /* 0x0000003508327227 */ /* 0x000fe200078e00ff */
[----:B------:R-:W-:-:S03]  /*2380*/  ISETP.GT.U32.AND P5, PT, R0, R45, PT ;  /* 0x0000002d0000720c */ /* 0x000fc60003fa4070 */
[----:B------:R-:W-:Y:S02]  /*2390*/  IMAD R48, R0, R17, R49 ;  /* 0x0000001100307224 */ /* 0x000fe400078e0231 */
[----:B------:R-:W-:-:S04]  /*23a0*/  IMAD.HI.U32 R17, R8, R51, RZ ;  /* 0x0000003308117227 */ /* 0x000fc800078e00ff */
[--C-:B------:R-:W-:Y:S01]  /*23b0*/  @!P2 IMAD.IADD R44, R44, 0x1, -R0.reuse ;  /* 0x000000012c2ca824 */ /* 0x100fe200078e0a00 */
[----:B------:R-:W-:Y:S01]  /*23c0*/  ISETP.GE.AND P2, PT, R52, RZ, PT ;  /* 0x000000ff3400720c */ /* 0x000fe20003f46270 */
[--C-:B------:R-:W-:Y:S01]  /*23d0*/  @!P6 IMAD.IADD R47, R47, 0x1, -R0.reuse ;  /* 0x000000012f2fe824 */ /* 0x100fe200078e0a00 */
[----:B------:R-:W-:Y:S01]  /*23e0*/  IABS R52, R57 ;  /* 0x0000003900347213 */ /* 0x000fe20000000000 */
[----:B------:R-:W-:Y:S01]  /*23f0*/  IMAD.MOV R17, RZ, RZ, -R17 ;  /* 0x000000ffff117224 */ /* 0x000fe200078e0a11 */
[----:B------:R-:W-:Y:S01]  /*2400*/  @!P0 IADD3 R44, -R44, RZ, RZ ;  /* 0x000000ff2c2c8210 */ /* 0x000fe20007ffe1ff */
[----:B------:R-:W-:Y:S01]  /*2410*/  @!P3 IMAD.IADD R46, R46, 0x1, -R0 ;  /* 0x000000012e2eb824 */ /* 0x000fe200078e0a00 */
[C---:B------:R-:W-:Y:S01]  /*2420*/  ISETP.GT.U32.AND P3, PT, R0.reuse, R48, PT ;  /* 0x000000300000720c */ /* 0x040fe20003f64070 */
[----:B------:R-:W-:Y:S01]  /*2430*/  IMAD.MOV R50, RZ, RZ, -R50 ;  /* 0x000000ffff327224 */ /* 0x000fe200078e0a32 */
[C---:B------:R-:W-:Y:S01]  /*2440*/  ISETP.GT.U32.AND P0, PT, R0.reuse, R47, PT ;  /* 0x0000002f0000720c */ /* 0x040fe20003f04070 */
[----:B------:R-:W-:Y:S01]  /*2450*/  IMAD R49, R0, R17, R51 ;  /* 0x0000001100317224 */ /* 0x000fe200078e0233 */
[----:B------:R-:W-:Y:S01]  /*2460*/  ISETP.GE.AND P6, PT, R54, RZ, PT ;  /* 0x000000ff3600720c */ /* 0x000fe20003fc6270 */
[----:B------:R-:W-:Y:S01]  /*2470*/  IMAD.MOV.U32 R51, RZ, RZ, R52 ;  /* 0x000000ffff337224 */ /* 0x000fe200078e0034 */
[----:B------:R-:W-:Y:S01]  /*2480*/  LOP3.LUT R52, R10, 0xac, RZ, 0xfc, !PT ;  /* 0x000000ac0a347812 */ /* 0x000fe200078efcff */
[----:B------:R-:W-:Y:S01]  /*2490*/  IMAD R50, R0, R50, R53 ;  /* 0x0000003200327224 */ /* 0x000fe200078e0235 */
[----:B------:R-:W-:Y:S01]  /*24a0*/  LOP3.LUT R54, R10, 0xb0, RZ, 0xfc, !PT ;  /* 0x000000b00a367812 */ /* 0x000fe200078efcff */
[----:B------:R-:W-:Y:S01]  /*24b0*/  @!P5 IMAD.IADD R45, R45, 0x1, -R0 ;  /* 0x000000012d2dd824 */ /* 0x000fe200078e0a00 */
[----:B------:R-:W-:Y:S01]  /*24c0*/  ISETP.GT.U32.AND P5, PT, R0, R49, PT ;  /* 0x000000310000720c */ /* 0x000fe20003fa4070 */
[----:B------:R-:W-:Y:S01]  /*24d0*/  IMAD.HI.U32 R17, R8, R51, RZ ;  /* 0x0000003308117227 */ /* 0x000fe200078e00ff */
[----:B------:R-:W-:-:S03]  /*24e0*/  IABS R53, R52 ;  /* 0x0000003400357213 */ /* 0x000fc60000000000 */
[----:B------:R-:W-:Y:S01]  /*24f0*/  @!P1 IMAD.MOV R45, RZ, RZ, -R45 ;  /* 0x000000ffff2d9224 */ /* 0x000fe200078e0a2d */
[----:B------:R-:W-:Y:S01]  /*2500*/  ISETP.GT.U32.AND P1, PT, R0, R50, PT ;  /* 0x000000320000720c */ /* 0x000fe20003f24070 */
[----:B------:R-:W-:Y:S02]  /*2510*/  IMAD.MOV R17, RZ, RZ, -R17 ;  /* 0x000000ffff117224 */ /* 0x000fe400078e0a11 */
[--C-:B------:R-:W-:Y:S02]  /*2520*/  @!P3 IMAD.IADD R48, R48, 0x1, -R0.reuse ;  /* 0x000000013030b824 */ /* 0x100fe400078e0a00 */
[--C-:B------:R-:W-:Y:S01]  /*2530*/  @!P0 IMAD.IADD R47, R47, 0x1, -R0.reuse ;  /* 0x000000012f2f8824 */ /* 0x100fe200078e0a00 */
[----:B------:R-:W-:Y:S01]  /*2540*/  ISETP.GE.AND P0, PT, R56, RZ, PT ;  /* 0x000000ff3800720c */ /* 0x000fe20003f06270 */
[C---:B------:R-:W-:Y:S01]  /*2550*/  IMAD R17, R0.reuse, R17, R51 ;  /* 0x0000001100117224 */ /* 0x040fe200078e0233 */
[----:B------:R-:W-:Y:S01]  /*2560*/  ISETP.GT.U32.AND P3, PT, R0, R48, PT ;  /* 0x000000300000720c */ /* 0x000fe20003f64070 */
[----:B------:R-:W-:Y:S01]  /*2570*/  @!P2 IMAD.MOV R47, RZ, RZ, -R47 ;  /* 0x000000ffff2fa224 */ /* 0x000fe200078e0a2f */
[----:B------:R-:W-:Y:S01]  /*2580*/  LOP3.LUT R56, R10, 0xb4, RZ, 0xfc, !PT ;  /* 0x000000b40a387812 */ /* 0x000fe200078efcff */
[--C-:B------:R-:W-:Y:S01]  /*2590*/  @!P5 IMAD.IADD R49, R49, 0x1, -R0.reuse ;  /* 0x000000013131d824 */ /* 0x100fe200078e0a00 */
[----:B------:R-:W-:Y:S01]  /*25a0*/  ISETP.GT.U32.AND P2, PT, R0, R17, PT ;  /* 0x000000110000720c */ /* 0x000fe20003f44070 */
[----:B------:R-:W-:-:S02]  /*25b0*/  @!P1 IMAD.IADD R50, R50, 0x1, -R0 ;  /* 0x0000000132329824 */ /* 0x000fc400078e0a00 */
[----:B------:R-:W-:Y:S01]  /*25c0*/  IMAD.HI.U32 R51, R8, R53, RZ ;  /* 0x0000003508337227 */ /* 0x000fe200078e00ff */
[C---:B------:R-:W-:Y:S02]  /*25d0*/  ISETP.GT.U32.AND P5, PT, R0.reuse, R49, PT ;  /* 0x000000310000720c */ /* 0x040fe40003fa4070 */
[----:B------:R-:W-:Y:S01]  /*25e0*/  ISETP.GT.U32.AND P1, PT, R0, R50, PT ;  /* 0x000000320000720c */ /* 0x000fe20003f24070 */
[----:B------:R-:W-:Y:S01]  /*25f0*/  @!P4 IMAD.MOV R46, RZ, RZ, -R46 ;  /* 0x000000ffff2ec224 */ /* 0x000fe200078e0a2e */
[----:B------:R-:W-:Y:S01]  /*2600*/  ISETP.GE.AND P4, PT, R55, RZ, PT ;  /* 0x000000ff3700720c */ /* 0x000fe20003f86270 */
[--C-:B------:R-:W-:Y:S01]  /*2610*/  @!P3 IMAD.IADD R48, R48, 0x1, -R0.reuse ;  /* 0x000000013030b824 */ /* 0x100fe200078e0a00 */
[----:B------:R-:W-:Y:S02]  /*2620*/  IADD3 R51, -R51, RZ, RZ ;  /* 0x000000ff33337210 */ /* 0x000fe40007ffe1ff */
[----:B------:R-:W-:Y:S01]  /*2630*/  IABS R55, R54 ;  /* 0x0000003600377213 */ /* 0x000fe20000000000 */
[----:B------:R-:W-:Y:S01]  /*2640*/  @!P2 IMAD.IADD R17, R17, 0x1, -R0 ;  /* 0x000000011111a824 */ /* 0x000fe200078e0a00 */
[----:B------:R-:W-:Y:S01]  /*2650*/  ISETP.GE.AND P3, PT, R57, RZ, PT ;  /* 0x000000ff3900720c */ /* 0x000fe20003f66270 */
[----:B------:R-:W-:Y:S01]  /*2660*/  @!P6 IMAD.MOV R48, RZ, RZ, -R48 ;  /* 0x000000ffff30e224 */ /* 0x000fe200078e0a30 */
[----:B------:R-:W-:Y:S01]  /*2670*/  ISETP.GE.AND P6, PT, R52, RZ, PT ;  /* 0x000000ff3400720c */ /* 0x000fe20003fc6270 */
[----:B------:R-:W-:Y:S01]  /*2680*/  IMAD R51, R0, R51, R53 ;  /* 0x0000003300337224 */ /* 0x000fe200078e0235 */
[----:B------:R-:W-:Y:S01]  /*2690*/  IABS R57, R56 ;  /* 0x0000003800397213 */ /* 0x000fe20000000000 */
[----:B------:R-:W-:Y:S01]  /*26a0*/  IMAD.HI.U32 R52, R8, R55, RZ ;  /* 0x0000003708347227 */ /* 0x000fe200078e00ff */
[----:B------:R-:W-:-:S03]  /*26b0*/  ISETP.GT.U32.AND P2, PT, R0, R17, PT ;  /* 0x000000110000720c */ /* 0x000fc60003f44070 */
[--C-:B------:R-:W-:Y:S01]  /*26c0*/  @!P5 IMAD.IADD R49, R49, 0x1, -R0.reuse ;  /* 0x000000013131d824 */ /* 0x100fe200078e0a00 */
[----:B------:R-:W-:Y:S01]  /*26d0*/  ISETP.GE.AND P5, PT, R54, RZ, PT ;  /* 0x000000ff3600720c */ /* 0x000fe20003fa6270 */
[----:B------:R-:W-:Y:S01]  /*26e0*/  @!P1 IMAD.IADD R50, R50, 0x1, -R0 ;  /* 0x0000000132329824 */ /* 0x000fe200078e0a00 */
[----:B------:R-:W-:Y:S01]  /*26f0*/  ISETP.GT.U32.AND P1, PT, R0, R51, PT ;  /* 0x000000330000720c */ /* 0x000fe20003f24070 */
[----:B------:R-:W-:Y:S01]  /*2700*/  IMAD.MOV R53, RZ, RZ, -R52 ;  /* 0x000000ffff357224 */ /* 0x000fe200078e0a34 */
[----:B------:R-:W-:Y:S01]  /*2710*/  LOP3.LUT R54, R10, 0xb8, RZ, 0xfc, !PT ;  /* 0x000000b80a367812 */ /* 0x000fe200078efcff */
[----:B------:R-:W-:-:S03]  /*2720*/  IMAD.HI.U32 R52, R8, R57, RZ ;  /* 0x0000003908347227 */ /* 0x000fc600078e00ff */
[----:B------:R-:W-:Y:S01]  /*2730*/  IABS R59, R54 ;  /* 0x00000036003b7213 */ /* 0x000fe20000000000 */
[----:B------:R-:W-:Y:S02]  /*2740*/  IMAD.MOV R52, RZ, RZ, -R52 ;  /* 0x000000ffff347224 */ /* 0x000fe400078e0a34 */
[C---:B------:R-:W-:Y:S02]  /*2750*/  IMAD R53, R0.reuse, R53, R55 ;  /* 0x0000003500357224 */ /* 0x040fe400078e0237 */
[C---:B------:R-:W-:Y:S02]  /*2760*/  IMAD R55, R0.reuse, R52, R57 ;  /* 0x0000003400377224 */ /* 0x040fe400078e0239 */
[----:B------:R-:W-:Y:S01]  /*2770*/  @!P2 IMAD.IADD R17, R17, 0x1, -R0 ;  /* 0x000000011111a824 */ /* 0x000fe200078e0a00 */
[----:B------:R-:W-:Y:S01]  /*2780*/  ISETP.GT.U32.AND P2, PT, R0, R53, PT ;  /* 0x000000350000720c */ /* 0x000fe20003f44070 */
[----:B------:R-:W-:-:S04]  /*2790*/  IMAD.HI.U32 R52, R8, R59, RZ ;  /* 0x0000003b08347227 */ /* 0x000fc800078e00ff */
[----:B------:R-:W-:Y:S01]  /*27a0*/  @!P1 IMAD.IADD R51, R51, 0x1, -R0 ;  /* 0x0000000133339824 */ /* 0x000fe200078e0a00 */
[----:B------:R-:W-:Y:S01]  /*27b0*/  IADD3 R52, -R52, RZ, RZ ;  /* 0x000000ff34347210 */ /* 0x000fe20007ffe1ff */
[----:B------:R-:W-:Y:S02]  /*27c0*/  IMAD.MOV.U32 R57, RZ, RZ, R17 ;  /* 0x000000ffff397224 */ /* 0x000fe400078e0011 */
[----:B------:R-:W-:Y:S01]  /*27d0*/  @!P0 IMAD.MOV R50, RZ, RZ, -R50 ;  /* 0x000000ffff328224 */ /* 0x000fe200078e0a32 */
[C---:B------:R-:W-:Y:S01]  /*27e0*/  ISETP.GT.U32.AND P1, PT, R0.reuse, R51, PT ;  /* 0x000000330000720c */ /* 0x040fe20003f24070 */
[----:B------:R-:W-:Y:S01]  /*27f0*/  @!P3 IMAD.MOV R57, RZ, RZ, -R57 ;  /* 0x000000ffff39b224 */ /* 0x000fe200078e0a39 */
[C---:B------:R-:W-:Y:S01]  /*2800*/  ISETP.GT.U32.AND P3, PT, R0.reuse, R55, PT ;  /* 0x000000370000720c */ /* 0x040fe20003f64070 */
[----:B------:R-:W-:Y:S01]  /*2810*/  IMAD R17, R0, R52, R59 ;  /* 0x0000003400117224 */ /* 0x000fe200078e023b */
[----:B------:R-:W-:Y:S01]  /*2820*/  ISETP.GE.AND P0, PT, R54, RZ, PT ;  /* 0x000000ff3600720c */ /* 0x000fe20003f06270 */
[----:B------:R-:W-:Y:S01]  /*2830*/  @!P2 IMAD.IADD R53, R53, 0x1, -R0 ;  /* 0x000000013535a824 */ /* 0x000fe200078e0a00 */
[----:B------:R-:W-:Y:S01]  /*2840*/  LOP3.LUT R54, R10, 0xbc, RZ, 0xfc, !PT ;  /* 0x000000bc0a367812 */ /* 0x000fe200078efcff */
[----:B------:R-:W-:Y:S01]  /*2850*/  @!P4 IMAD.MOV R49, RZ, RZ, -R49 ;  /* 0x000000ffff31c224 */ /* 0x000fe200078e0a31 */
[----:B------:R-:W-:-:S02]  /*2860*/  ISETP.GT.U32.AND P2, PT, R0, R17, PT ;  /* 0x000000110000720c */ /* 0x000fc40003f44070 */
[----:B------:R-:W-:Y:S02]  /*2870*/  ISETP.GE.AND P4, PT, R56, RZ, PT ;  /* 0x000000ff3800720c */ /* 0x000fe40003f86270 */
[----:B------:R-:W-:Y:S01]  /*2880*/  LOP3.LUT R56, R10, 0xc0, RZ, 0xfc, !PT ;  /* 0x000000c00a387812 */ /* 0x000fe200078efcff */
[--C-:B------:R-:W-:Y:S01]  /*2890*/  @!P1 IMAD.IADD R51, R51, 0x1, -R0.reuse ;  /* 0x0000000133339824 */ /* 0x100fe200078e0a00 */
[----:B------:R-:W-:Y:S01]  /*28a0*/  IABS R67, R54 ;  /* 0x0000003600437213 */ /* 0x000fe20000000000 */
[----:B------:R-:W-:Y:S01]  /*28b0*/  @!P3 IMAD.IADD R55, R55, 0x1, -R0 ;  /* 0x000000013737b824 */ /* 0x000fe200078e0a00 */
[----:B------:R-:W-:Y:S01]  /*28c0*/  ISETP.GT.U32.AND P3, PT, R0, R53, PT ;  /* 0x000000350000720c */ /* 0x000fe20003f64070 */
[----:B------:R-:W-:Y:S01]  /*28d0*/  IMAD.MOV.U32 R59, RZ, RZ, R51 ;  /* 0x000000ffff3b7224 */ /* 0x000fe200078e0033 */
[----:B------:R-:W-:Y:S01]  /*28e0*/  IABS R69, R56 ;  /* 0x0000003800457213 */ /* 0x000fe20000000000 */
[----:B------:R-:W-:Y:S01]  /*28f0*/  IMAD.HI.U32 R52, R8, R67, RZ ;  /* 0x0000004308347227 */ /* 0x000fe200078e00ff */
[----:B------:R-:W-:-:S03]  /*2900*/  ISETP.GE.AND P1, PT, R54, RZ, PT ;  /* 0x000000ff3600720c */ /* 0x000fc60003f26270 */
[----:B------:R-:W-:Y:S02]  /*2910*/  @!P2 IMAD.IADD R17, R17, 0x1, -R0 ;  /* 0x000000011111a824 */ /* 0x000fe400078e0a00 */
[----:B------:R-:W-:-:S03]  /*2920*/  IMAD.HI.U32 R51, R8, R63, RZ ;  /* 0x0000003f08337227 */ /* 0x000fc600078e00ff */
[C---:B------:R-:W-:Y:S01]  /*2930*/  ISETP.GT.U32.AND P2, PT, R0.reuse, R17, PT ;  /* 0x000000110000720c */ /* 0x040fe20003f44070 */
[----:B------:R-:W-:Y:S01]  /*2940*/  @!P6 IMAD.MOV R59, RZ, RZ, -R59 ;  /* 0x000000ffff3be224 */ /* 0x000fe200078e0a3b */
[----:B------:R-:W-:Y:S01]  /*2950*/  ISETP.GT.U32.AND P6, PT, R0, R55, PT ;  /* 0x000000370000720c */ /* 0x000fe20003fc4070 */
[----:B------:R-:W-:Y:S01]  /*2960*/  IMAD.HI.U32 R54, R8, R69, RZ ;  /* 0x0000004508367227 */ /* 0x000fe200078e00ff */
[----:B------:R-:W-:-:S03]  /*2970*/  IADD3 R51, -R51, RZ, RZ ;  /* 0x000000ff33337210 */ /* 0x000fc60007ffe1ff */
[----:B------:R-:W-:Y:S02]  /*2980*/  IMAD.MOV R52, RZ, RZ, -R52 ;  /* 0x000000ffff347224 */ /* 0x000fe400078e0a34 */
[----:B------:R-:W-:Y:S02]  /*2990*/  IMAD.MOV R54, RZ, RZ, -R54 ;  /* 0x000000ffff367224 */ /* 0x000fe400078e0a36 */
[C---:B------:R-:W-:Y:S02]  /*29a0*/  IMAD R67, R0.reuse, R52, R67 ;  /* 0x0000003400437224 */ /* 0x040fe400078e0243 */
[----:B------:R-:W-:Y:S02]  /*29b0*/  @!P3 IMAD.IADD R53, R53, 0x1, -R0 ;  /* 0x000000013535b824 */ /* 0x000fe400078e0a00 */
[C---:B------:R-:W-:Y:S01]  /*29c0*/  IMAD R51, R0.reuse, R51, R63 ;  /* 0x0000003300337224 */ /* 0x040fe200078e023f */
[C---:B------:R-:W-:Y:S01]  /*29d0*/  ISETP.GT.U32.AND P3, PT, R0.reuse, R67, PT ;  /* 0x000000430000720c */ /* 0x040fe20003f64070 */
[----:B------:R-:W-:-:S02]  /*29e0*/  IMAD R69, R0, R54, R69 ;  /* 0x0000003600457224 */ /* 0x000fc400078e0245 */
[----:B------:R-:W-:Y:S02]  /*29f0*/  IMAD.MOV.U32 R61, RZ, RZ, R53 ;  /* 0x000000ffff3d7224 */ /* 0x000fe400078e0035 */
[--C-:B------:R-:W-:Y:S01]  /*2a00*/  @!P6 IMAD.IADD R55, R55, 0x1, -R0.reuse ;  /* 0x000000013737e824 */ /* 0x100fe200078e0a00 */
[C---:B------:R-:W-:Y:S01]  /*2a10*/  ISETP.GT.U32.AND P6, PT, R0.reuse, R51, PT ;  /* 0x000000330000720c */ /* 0x040fe20003fc4070 */
[----:B------:R-:W-:Y:S01]  /*2a20*/  @!P5 IMAD.MOV R61, RZ, RZ, -R61 ;  /* 0x000000ffff3dd224 */ /* 0x000fe200078e0a3d */
[----:B------:R-:W-:Y:S01]  /*2a30*/  ISETP.GT.U32.AND P5, PT, R0, R69, PT ;  /* 0x000000450000720c */ /* 0x000fe20003fa4070 */
[----:B------:R-:W-:Y:S01]  /*2a40*/  @!P2 IMAD.IADD R17, R17, 0x1, -R0 ;  /* 0x000000011111a824 */ /* 0x000fe200078e0a00 */
[----:B------:R-:W-:Y:S01]  /*2a50*/  ISETP.GE.AND P2, PT, R56, RZ, PT ;  /* 0x000000ff3800720c */ /* 0x000fe20003f46270 */
[----:B------:R-:W-:Y:S01]  /*2a60*/  IMAD.HI.U32 R52, R8, R65, RZ ;  /* 0x0000004108347227 */ /* 0x000fe200078e00ff */
[----:B------:R-:W-:-:S03]  /*2a70*/  LOP3.LUT R56, R10, 0xd0, RZ, 0xfc, !PT ;  /* 0x000000d00a387812 */ /* 0x000fc600078efcff */
[----:B------:R-:W-:Y:S01]  /*2a80*/  IMAD.MOV R52, RZ, RZ, -R52 ;  /* 0x000000ffff347224 */ /* 0x000fe200078e0a34 */
[----:B------:R-:W-:Y:S01]  /*2a90*/  IABS R54, R56 ;  /* 0x0000003800367213 */ /* 0x000fe20000000000 */
[----:B------:R-:W-:Y:S01]  /*2aa0*/  @!P3 IMAD.IADD R67, R67, 0x1, -R0 ;  /* 0x000000014343b824 */ /* 0x000fe200078e0a00 */
[----:B------:R-:W-:Y:S01]  /*2ab0*/  ISETP.GE.AND P3, PT, R58, RZ, PT ;  /* 0x000000ff3a00720c */ /* 0x000fe20003f66270 */
[----:B------:R-:W-:Y:S01]  /*2ac0*/  IMAD R53, R0, R52, R65 ;  /* 0x0000003400357224 */ /* 0x000fe200078e0241 */
[----:B------:R-:W-:Y:S01]  /*2ad0*/  @!P6 IADD3 R51, R51, -R0, RZ ;  /* 0x800000003333e210 */ /* 0x000fe20007ffe0ff */
[----:B------:R-:W-:Y:S01]  /*2ae0*/  IMAD.HI.U32 R52, R8, R71, RZ ;  /* 0x0000004708347227 */ /* 0x000fe200078e00ff */
[----:B------:R-:W-:-:S03]  /*2af0*/  LOP3.LUT R58, R10, 0xd4, RZ, 0xfc, !PT ;  /* 0x000000d40a3a7812 */ /* 0x000fc600078efcff */
[----:B------:R-:W-:Y:S01]  /*2b00*/  IMAD.MOV.U32 R63, RZ, RZ, R55 ;  /* 0x000000ffff3f7224 */ /* 0x000fe200078e0037 */
[----:B------:R-:W-:Y:S01]  /*2b10*/  IABS R79, R58 ;  /* 0x0000003a004f7213 */ /* 0x000fe20000000000 */
[----:B------:R-:W-:Y:S02]  /*2b20*/  IMAD.MOV.U32 R65, RZ, RZ, R17 ;  /* 0x000000ffff417224 */ /* 0x000fe400078e0011 */
[----:B------:R-:W-:Y:S02]  /*2b30*/  IMAD.MOV.U32 R55, RZ, RZ, R54 ;  /* 0x000000ffff377224 */ /* 0x000fe400078e0036 */
[----:B------:R-:W-:Y:S01]  /*2b40*/  @!P5 IMAD.IADD R69, R69, 0x1, -R0 ;  /* 0x000000014545d824 */ /* 0x000fe200078e0a00 */
[C---:B------:R-:W-:Y:S01]  /*2b50*/  ISETP.GT.U32.AND P5, PT, R0.reuse, R67, PT ;  /* 0x000000430000720c */ /* 0x040fe20003fa4070 */
[----:B------:R-:W-:Y:S01]  /*2b60*/  @!P4 IMAD.MOV R63, RZ, RZ, -R63 ;  /* 0x000000ffff3fc224 */ /* 0x000fe200078e0a3f */
[C---:B------:R-:W-:Y:S01]  /*2b70*/  ISETP.GT.U32.AND P4, PT, R0.reuse, R51, PT ;  /* 0x000000330000720c */ /* 0x040fe20003f84070 */
[----:B------:R-:W-:Y:S01]  /*2b80*/  IMAD.MOV R17, RZ, RZ, -R52 ;  /* 0x000000ffff117224 */ /* 0x000fe200078e0a34 */
[C---:B------:R-:W-:Y:S01]  /*2b90*/  ISETP.GT.U32.AND P6, PT, R0.reuse, R69, PT ;  /* 0x000000450000720c */ /* 0x040fe20003fc4070 */
[----:B------:R-:W-:Y:S01]  /*2ba0*/  @!P0 IMAD.MOV R65, RZ, RZ, -R65 ;  /* 0x000000ffff418224 */ /* 0x000fe200078e0a41 */
[----:B------:R-:W-:Y:S01]  /*2bb0*/  ISETP.GT.U32.AND P0, PT, R0, R53, PT ;  /* 0x000000350000720c */ /* 0x000fe20003f04070 */
[----:B------:R-:W-:-:S04]  /*2bc0*/  IMAD.HI.U32 R52, R8, R55, RZ ;  /* 0x0000003708347227 */ /* 0x000fc800078e00ff */
[----:B------:R-:W-:Y:S02]  /*2bd0*/  IMAD.MOV R52, RZ, RZ, -R52 ;  /* 0x000000ffff347224 */ /* 0x000fe400078e0a34 */
[C---:B------:R-:W-:Y:S02]  /*2be0*/  IMAD R17, R0.reuse, R17, R71 ;  /* 0x0000001100117224 */ /* 0x040fe400078e0247 */
[----:B------:R-:W-:Y:S02]  /*2bf0*/  IMAD R55, R0, R52, R55 ;  /* 0x0000003400377224 */ /* 0x000fe400078e0237 */
[----:B------:R-:W-:Y:S02]  /*2c00*/  IMAD.HI.U32 R52, R8, R79, RZ ;  /* 0x0000004f08347227 */ /* 0x000fe400078e00ff */
[----:B------:R-:W-:Y:S02]  /*2c10*/  @!P0 IADD3 R53, R53, -R0, RZ ;  /* 0x8000000035358210 */ /* 0x000fe40007ffe0ff */
[--C-:B------:R-:W-:Y:S01]  /*2c20*/  @!P5 IMAD.IADD R67, R67, 0x1, -R0.reuse ;  /* 0x000000014343d824 */ /* 0x100fe200078e0a00 */
[----:B------:R-:W-:Y:S01]  /*2c30*/  ISETP.GE.AND P5, PT, R60, RZ, PT ;  /* 0x000000ff3c00720c */ /* 0x000fe20003fa6270 */
[----:B------:R-:W-:Y:S01]  /*2c40*/  @!P4 IMAD.IADD R51, R51, 0x1, -R0 ;  /* 0x000000013333c824 */ /* 0x000fe200078e0a00 */
[----:B------:R-:W-:Y:S01]  /*2c50*/  ISETP.GE.AND P4, PT, R62, RZ, PT ;  /* 0x000000ff3e00720c */ /* 0x000fe20003f86270 */
[----:B------:R-:W-:Y:S01]  /*2c60*/  IMAD.MOV R52, RZ, RZ, -R52 ;  /* 0x000000ffff347224 */ /* 0x000fe200078e0a34 */
[----:B------:R-:W-:Y:S01]  /*2c70*/  ISETP.GE.AND P0, PT, R56, RZ, PT ;  /* 0x000000ff3800720c */ /* 0x000fe20003f06270 */
[----:B------:R-:W-:Y:S01]  /*2c80*/  @!P6 IMAD.IADD R69, R69, 0x1, -R0 ;  /* 0x000000014545e824 */ /* 0x000fe200078e0a00 */
[C---:B------:R-:W-:Y:S01]  /*2c90*/  ISETP.GT.U32.AND P6, PT, R0.reuse, R17, PT ;  /* 0x000000110000720c */ /* 0x040fe20003fc4070 */
[----:B------:R-:W-:Y:S01]  /*2ca0*/  @!P1 IMAD.MOV R67, RZ, RZ, -R67 ;  /* 0x000000ffff439224 */ /* 0x000fe200078e0a43 */
[C---:B------:R-:W-:Y:S01]  /*2cb0*/  ISETP.GT.U32.AND P1, PT, R0.reuse, R53, PT ;  /* 0x000000350000720c */ /* 0x040fe20003f24070 */
[----:B------:R-:W-:Y:S01]  /*2cc0*/  IMAD R79, R0, R52, R79 ;  /* 0x00000034004f7224 */ /* 0x000fe200078e024f */
[C---:B------:R-:W-:Y:S01]  /*2cd0*/  LOP3.LUT R56, R10.reuse, 0xd8, RZ, 0xfc, !PT ;  /* 0x000000d80a387812 */ /* 0x040fe200078efcff */
[----:B------:R-:W-:Y:S01]  /*2ce0*/  IMAD.MOV.U32 R71, RZ, RZ, R51 ;  /* 0x000000ffff477224 */ /* 0x000fe200078e0033 */
[----:B------:R-:W-:Y:S01]  /*2cf0*/  LOP3.LUT R62, R10, 0xe0, RZ, 0xfc, !PT ;  /* 0x000000e00a3e7812 */ /* 0x000fe200078efcff */
[----:B------:R-:W-:Y:S01]  /*2d00*/  @!P2 IMAD.MOV R69, RZ, RZ, -R69 ;  /* 0x000000ffff45a224 */ /* 0x000fe200078e0a45 */
[----:B------:R-:W-:Y:S01]  /*2d10*/  IABS R81, R56 ;  /* 0x0000003800517213 */ /* 0x000fe20000000000 */
[----:B------:R-:W-:Y:S01]  /*2d20*/  @!P3 IMAD.MOV R71, RZ, RZ, -R71 ;  /* 0x000000ffff47b224 */ /* 0x000fe200078e0a47 */
[----:B------:R-:W-:-:S02]  /*2d30*/  ISETP.GT.U32.AND P3, PT, R0, R79, PT ;  /* 0x0000004f0000720c */ /* 0x000fc40003f64070 */
[----:B------:R-:W-:Y:S01]  /*2d40*/  IABS R85, R62 ;  /* 0x0000003e00557213 */ /* 0x000fe20000000000 */
[----:B------:R-:W-:Y:S01]  /*2d50*/  @!P6 IMAD.IADD R17, R17, 0x1, -R0 ;  /* 0x000000011111e824 */ /* 0x000fe200078e0a00 */
[----:B------:R-:W-:Y:S01]  /*2d60*/  ISETP.GT.U32.AND P6, PT, R0, R55, PT ;  /* 0x000000370000720c */ /* 0x000fe20003fc4070 */
[----:B------:R-:W-:Y:S01]  /*2d70*/  IMAD.HI.U32 R52, R8, R81, RZ ;  /* 0x0000005108347227 */ /* 0x000fe200078e00ff */
[----:B------:R-:W-:Y:S02]  /*2d80*/  @!P1 IADD3 R53, R53, -R0, RZ ;  /* 0x8000000035359210 */ /* 0x000fe40007ffe0ff */
[----:B------:R-:W-:Y:S01]  /*2d90*/  LOP3.LUT R60, R10, 0xdc, RZ, 0xfc, !PT ;  /* 0x000000dc0a3c7812 */ /* 0x000fe200078efcff */
[----:B------:R-:W-:-:S03]  /*2da0*/  IMAD.HI.U32 R51, R8, R85, RZ ;  /* 0x0000005508337227 */ /* 0x000fc600078e00ff */
[----:B------:R-:W-:Y:S01]  /*2db0*/  IABS R83, R60 ;  /* 0x0000003c00537213 */ /* 0x000fe20000000000 */
[--C-:B------:R-:W-:Y:S01]  /*2dc0*/  @!P3 IMAD.IADD R79, R79, 0x1, -R0.reuse ;  /* 0x000000014f4fb824 */ /* 0x100fe200078e0a00 */
[----:B------:R-:W-:Y:S01]  /*2dd0*/  ISETP.GE.AND P3, PT, R56, RZ, PT ;  /* 0x000000ff3800720c */ /* 0x000fe20003f66270 */
[----:B------:R-:W-:Y:S01]  /*2de0*/  IMAD.MOV.U32 R73, RZ, RZ, R53 ;  /* 0x000000ffff497224 */ /* 0x000fe200078e0035 */
[----:B------:R-:W-:Y:S01]  /*2df0*/  LOP3.LUT R56, R10, 0xe8, RZ, 0xfc, !PT ;  /* 0x000000e80a387812 */ /* 0x000fe200078efcff */
[----:B------:R-:W-:Y:S01]  /*2e00*/  @!P6 IMAD.IADD R55, R55, 0x1, -R0 ;  /* 0x000000013737e824 */ /* 0x000fe200078e0a00 */
[C---:B------:R-:W-:Y:S01]  /*2e10*/  ISETP.GT.U32.AND P6, PT, R0.reuse, R17, PT ;  /* 0x000000110000720c */ /* 0x040fe20003fc4070 */
[----:B------:R-:W-:Y:S01]  /*2e20*/  @!P5 IMAD.MOV R73, RZ, RZ, -R73 ;  /* 0x000000ffff49d224 */ /* 0x000fe200078e0a49 */
[C---:B------:R-:W-:Y:S01]  /*2e30*/  ISETP.GT.U32.AND P5, PT, R0.reuse, R79, PT ;  /* 0x0000004f0000720c */ /* 0x040fe20003fa4070 */
[----:B------:R-:W-:Y:S01]  /*2e40*/  IMAD.MOV R52, RZ, RZ, -R52 ;  /* 0x000000ffff347224 */ /* 0x000fe200078e0a34 */
[----:B------:R-:W-:Y:S01]  /*2e50*/  IABS R89, R56 ;  /* 0x0000003800597213 */ /* 0x000fe20000000000 */
[----:B------:R-:W-:Y:S01]  /*2e60*/  IMAD.MOV R51, RZ, RZ, -R51 ;  /* 0x000000ffff337224 */ /* 0x000fe200078e0a33 */
[C---:B------:R-:W-:Y:S01]  /*2e70*/  ISETP.GT.U32.AND P2, PT, R0.reuse, R55, PT ;  /* 0x000000370000720c */ /* 0x040fe20003f44070 */
[----:B------:R-:W-:-:S02]  /*2e80*/  IMAD R81, R0, R52, R81 ;  /* 0x0000003400517224 */ /* 0x000fc400078e0251 */
[----:B------:R-:W-:Y:S02]  /*2e90*/  IMAD R85, R0, R51, R85 ;  /* 0x0000003300557224 */ /* 0x000fe400078e0255 */
[----:B------:R-:W-:Y:S01]  /*2ea0*/  IMAD.HI.U32 R52, R8, R87, RZ ;  /* 0x0000005708347227 */ /* 0x000fe200078e00ff */
[----:B------:R-:W-:-:S03]  /*2eb0*/  ISETP.GT.U32.AND P1, PT, R0, R81, PT ;  /* 0x000000510000720c */ /* 0x000fc60003f24070 */
[----:B------:R-:W-:Y:S01]  /*2ec0*/  @!P5 IADD3 R79, R79, -R0, RZ ;  /* 0x800000004f4fd210 */ /* 0x000fe20007ffe0ff */
[----:B------:R-:W-:Y:S01]  /*2ed0*/  IMAD.MOV R52, RZ, RZ, -R52 ;  /* 0x000000ffff347224 */ /* 0x000fe200078e0a34 */
[----:B------:R-:W-:Y:S01]  /*2ee0*/  ISETP.GT.U32.AND P5, PT, R0, R85, PT ;  /* 0x000000550000720c */ /* 0x000fe20003fa4070 */
[----:B------:R-:W-:-:S04]  /*2ef0*/  IMAD.HI.U32 R51, R8, R89, RZ ;  /* 0x0000005908337227 */ /* 0x000fc800078e00ff */
[----:B------:R-:W-:Y:S01]  /*2f00*/  @!P6 IMAD.IADD R17, R17, 0x1, -R0 ;  /* 0x000000011111e824 */ /* 0x000fe200078e0a00 */
[----:B------:R-:W-:Y:S01]  /*2f10*/  ISETP.GE.AND P6, PT, R58, RZ, PT ;  /* 0x000000ff3a00720c */ /* 0x000fe20003fc6270 */
[----:B------:R-:W-:Y:S01]  /*2f20*/  IMAD R87, R0, R52, R87 ;  /* 0x0000003400577224 */ /* 0x000fe200078e0257 */
[----:B------:R-:W-:Y:S01]  /*2f30*/  LOP3.LUT R58, R10, 0xec, RZ, 0xfc, !PT ;  /* 0x000000ec0a3a7812 */ /* 0x000fe200078efcff */
[----:B------:R-:W-:Y:S02]  /*2f40*/  IMAD.MOV R52, RZ, RZ, -R51 ;  /* 0x000000ffff347224 */ /* 0x000fe400078e0a33 */
[----:B------:R-:W-:Y:S01]  /*2f50*/  IMAD.HI.U32 R54, R8, R83, RZ ;  /* 0x0000005308367227 */ /* 0x000fe200078e00ff */
[----:B------:R-:W-:-:S03]  /*2f60*/  IABS R91, R58 ;  /* 0x0000003a005b7213 */ /* 0x000fc60000000000 */
[C---:B------:R-:W-:Y:S02]  /*2f70*/  IMAD R89, R0.reuse, R52, R89 ;  /* 0x0000003400597224 */ /* 0x040fe400078e0259 */
[----:B------:R-:W-:Y:S02]  /*2f80*/  @!P5 IMAD.IADD R85, R85, 0x1, -R0 ;  /* 0x000000015555d824 */ /* 0x000fe400078e0a00 */
[----:B------:R-:W-:Y:S01]  /*2f90*/  IMAD.MOV R54, RZ, RZ, -R54 ;  /* 0x000000ffff367224 */ /* 0x000fe200078e0a36 */
[----:B------:R-:W-:Y:S01]  /*2fa0*/  ISETP.GT.U32.AND P5, PT, R0, R89, PT ;  /* 0x000000590000720c */ /* 0x000fe20003fa4070 */
[----:B------:R-:W-:-:S04]  /*2fb0*/  IMAD.HI.U32 R51, R8, R91, RZ ;  /* 0x0000005b08337227 */ /* 0x000fc800078e00ff */
[----:B------:R-:W-:Y:S01]  /*2fc0*/  IMAD R83, R0, R54, R83 ;  /* 0x0000003600537224 */ /* 0x000fe200078e0253 */
[----:B------:R-:W-:Y:S01]  /*2fd0*/  LOP3.LUT R54, R10, 0xf8, RZ, 0xfc, !PT ;  /* 0x000000f80a367812 */ /* 0x000fe200078efcff */
[--C-:B------:R-:W-:Y:S02]  /*2fe0*/  @!P1 IMAD.IADD R81, R81, 0x1, -R0.reuse ;  /* 0x0000000151519824 */ /* 0x100fe400078e0a00 */
[----:B------:R-:W-:Y:S01]  /*2ff0*/  IMAD.MOV R51, RZ, RZ, -R51 ;  /* 0x000000ffff337224 */ /* 0x000fe200078e0a33 */
[----:B------:R-:W-:Y:S01]  /*3000*/  IABS R97, R54 ;  /* 0x0000003600617213 */ /* 0x000fe20000000000 */
[----:B------:R-:W-:Y:S01]  /*3010*/  @!P2 IMAD.IADD R55, R55, 0x1, -R0 ;  /* 0x000000013737a824 */ /* 0x000fe200078e0a00 */
[C---:B------:R-:W-:Y:S01]  /*3020*/  ISETP.GT.U32.AND P2, PT, R0.reuse, R83, PT ;  /* 0x000000530000720c */ /* 0x040fe20003f44070 */
[C---:B------:R-:W-:Y:S01]  /*3030*/  IMAD R91, R0.reuse, R51, R91 ;  /* 0x00000033005b7224 */ /* 0x040fe200078e025b */
[----:B------:R-:W-:Y:S01]  /*3040*/  ISETP.GT.U32.AND P1, PT, R0, R81, PT ;  /* 0x000000510000720c */ /* 0x000fe20003f24070 */
[----:B------:R-:W-:Y:S01]  /*3050*/  IMAD.HI.U32 R52, R8, R93, RZ ;  /* 0x0000005d08347227 */ /* 0x000fe200078e00ff */
[----:B------:R-:W-:-:S02]  /*3060*/  @!P5 IADD3 R89, R89, -R0, RZ ;  /* 0x800000005959d210 */ /* 0x000fc40007ffe0ff */
[----:B------:R-:W-:Y:S01]  /*3070*/  ISETP.GT.U32.AND P5, PT, R0, R91, PT ;  /* 0x0000005b0000720c */ /* 0x000fe20003fa4070 */
[----:B------:R-:W-:Y:S01]  /*3080*/  IMAD.MOV R52, RZ, RZ, -R52 ;  /* 0x000000ffff347224 */ /* 0x000fe200078e0a34 */
[----:B------:R-:W-:Y:S01]  /*3090*/  IABS R51, R70 ;  /* 0x0000004600337213 */ /* 0x000fe20000000000 */
[----:B------:R-:W-:-:S04]  /*30a0*/  IMAD.HI.U32 R53, R8, R95, RZ ;  /* 0x0000005f08357227 */ /* 0x000fc800078e00ff */
[--C-:B------:R-:W-:Y:S02]  /*30b0*/  @!P2 IMAD.IADD R83, R83, 0x1, -R0.reuse ;  /* 0x000000015353a824 */ /* 0x100fe400078e0a00 */
[--C-:B------:R-:W-:Y:S01]  /*30c0*/  @!P1 IMAD.IADD R81, R81, 0x1, -R0.reuse ;  /* 0x0000000151519824 */ /* 0x100fe200078e0a00 */
[C---:B------:R-:W-:Y:S01]  /*30d0*/  ISETP.GT.U32.AND P1, PT, R0.reuse, R87, PT ;  /* 0x000000570000720c */ /* 0x040fe20003f24070 */
[C---:B------:R-:W-:Y:S01]  /*30e0*/  IMAD R93, R0.reuse, R52, R93 ;  /* 0x00000034005d7224 */ /* 0x040fe200078e025d */
[C---:B------:R-:W-:Y:S01]  /*30f0*/  ISETP.GT.U32.AND P2, PT, R0.reuse, R83, PT ;  /* 0x000000530000720c */ /* 0x040fe20003f44070 */
[----:B------:R-:W-:Y:S02]  /*3100*/  @!P5 IMAD.IADD R91, R91, 0x1, -R0 ;  /* 0x000000015b5bd824 */ /* 0x000fe400078e0a00 */
[----:B------:R-:W-:Y:S01]  /*3110*/  IMAD.MOV R53, RZ, RZ, -R53 ;  /* 0x000000ffff357224 */ /* 0x000fe200078e0a35 */
[----:B------:R-:W-:Y:S01]  /*3120*/  ISETP.GT.U32.AND P5, PT, R0, R93, PT ;  /* 0x0000005d0000720c */ /* 0x000fe20003fa4070 */
[----:B------:R-:W-:-:S02]  /*3130*/  IMAD.MOV.U32 R77, RZ, RZ, R55 ;  /* 0x000000ffff4d7224 */ /* 0x000fc400078e0037 */
[----:B------:R-:W-:Y:S01]  /*3140*/  IMAD R95, R0, R53, R95 ;  /* 0x00000035005f7224 */ /* 0x000fe200078e025f */
[----:B------:R-:W-:Y:S01]  /*3150*/  IABS R53, R106 ;  /* 0x0000006a00357213 */ /* 0x000fe20000000000 */
[----:B------:R-:W-:Y:S01]  /*3160*/  IMAD.MOV.U32 R75, RZ, RZ, R17 ;  /* 0x000000ffff4b7224 */ /* 0x000fe200078e0011 */
[----:B------:R-:W-:Y:S01]  /*3170*/  @!P0 IADD3 R77, -R77, RZ, RZ ;  /* 0x000000ff4d4d8210 */ /* 0x000fe20007ffe1ff */
[--C-:B------:R-:W-:Y:S01]  /*3180*/  @!P1 IMAD.IADD R87, R87, 0x1, -R0.reuse ;  /* 0x0000000157579824 */ /* 0x100fe200078e0a00 */
[----:B------:R-:W-:Y:S01]  /*3190*/  ISETP.GE.AND P1, PT, R62, RZ, PT ;  /* 0x000000ff3e00720c */ /* 0x000fe20003f26270 */
[----:B------:R-:W-:Y:S01]  /*31a0*/  @!P2 IMAD.IADD R83, R83, 0x1, -R0 ;  /* 0x000000015353a824 */ /* 0x000fe200078e0a00 */
[----:B------:R-:W-:Y:S01]  /*31b0*/  ISETP.GE.AND P2, PT, R60, RZ, PT ;  /* 0x000000ff3c00720c */ /* 0x000fe20003f46270 */
[----:B------:R-:W-:Y:S01]  /*31c0*/  IMAD.HI.U32 R13, R8, R97, RZ ;  /* 0x00000061080d7227 */ /* 0x000fe200078e00ff */
[----:B------:R-:W-:-:S03]  /*31d0*/  ISETP.GT.U32.AND P0, PT, R0, R87, PT ;  /* 0x000000570000720c */ /* 0x000fc60003f04070 */
[----:B------:R-:W-:Y:S01]  /*31e0*/  @!P5 IMAD.IADD R93, R93, 0x1, -R0 ;  /* 0x000000015d5dd824 */ /* 0x000fe200078e0a00 */
[C---:B------:R-:W-:Y:S01]  /*31f0*/  ISETP.GT.U32.AND P5, PT, R0.reuse, R89, PT ;  /* 0x000000590000720c */ /* 0x040fe20003fa4070 */
[----:B------:R-:W-:Y:S01]  /*3200*/  @!P4 IMAD.MOV R75, RZ, RZ, -R75 ;  /* 0x000000ffff4bc224 */ /* 0x000fe200078e0a4b */
[----:B------:R-:W-:Y:S01]  /*3210*/  ISETP.GT.U32.AND P4, PT, R0, R85, PT ;  /* 0x000000550000720c */ /* 0x000fe20003f84070 */
[----:B------:R-:W-:-:S04]  /*3220*/  IMAD.HI.U32 R8, R6, R51, RZ ;  /* 0x0000003306087227 */ /* 0x000fc800078e00ff */
[----:B------:R-:W-:-:S04]  /*3230*/  IMAD.HI.U32 R10, R6, R53, RZ ;  /* 0x00000035060a7227 */ /* 0x000fc800078e00ff */
[----:B------:R-:W-:Y:S02]  /*3240*/  IMAD.MOV R52, RZ, RZ, -R13 ;  /* 0x000000ffff347224 */ /* 0x000fe400078e0a0d */
[----:B------:R-:W-:Y:S01]  /*3250*/  @!P3 IMAD.MOV R81, RZ, RZ, -R81 ;  /* 0x000000ffff51b224 */ /* 0x000fe200078e0a51 */
[----:B------:R-:W-:Y:S01]  /*3260*/  ISETP.GT.U32.AND P3, PT, R0, R91, PT ;  /* 0x0000005b0000720c */ /* 0x000fe20003f64070 */
[----:B------:R-:W-:Y:S02]  /*3270*/  IMAD.MOV R13, RZ, RZ, -R8 ;  /* 0x000000ffff0d7224 */ /* 0x000fe400078e0a08 */
[----:B------:R-:W-:Y:S02]  /*3280*/  IMAD.MOV R10, RZ, RZ, -R10 ;  /* 0x000000ffff0a7224 */ /* 0x000fe400078e0a0a */
[----:B------:R-:W-:-:S04]  /*3290*/  IMAD.HI.U32 R8, R6, R99, RZ ;  /* 0x0000006306087227 */ /* 0x000fc800078e00ff */
[----:B------:R-:W-:Y:S02]  /*32a0*/  IMAD R13, R2, R13, R51 ;  /* 0x0000000d020d7224 */ /* 0x000fe400078e0233 */
[----:B------:R-:W-:Y:S02]  /*32b0*/  IMAD R97, R0, R52, R97 ;  /* 0x0000003400617224 */ /* 0x000fe400078e0261 */
[----:B------:R-:W-:Y:S02]  /*32c0*/  IMAD R51, R2, R10, R53 ;  /* 0x0000000a02337224 */ /* 0x000fe400078e0235 */
[----:B------:R-:W-:Y:S02]  /*32d0*/  IMAD.MOV R8, RZ, RZ, -R8 ;  /* 0x000000ffff087224 */ /* 0x000fe400078e0a08 */
[----:B------:R-:W-:Y:S01]  /*32e0*/  @!P2 IMAD.MOV R83, RZ, RZ, -R83 ;  /* 0x000000ffff53a224 */ /* 0x000fe200078e0a53 */
[C---:B------:R-:W-:Y:S01]  /*32f0*/  ISETP.GT.U32.AND P2, PT, R0.reuse, R95, PT ;  /* 0x0000005f0000720c */ /* 0x040fe20003f44070 */
[----:B------:R-:W-:Y:S01]  /*3300*/  @!P6 IMAD.MOV R79, RZ, RZ, -R79 ;  /* 0x000000ffff4fe224 */ /* 0x000fe200078e0a4f */
[----:B------:R-:W-:Y:S01]  /*3310*/  ISETP.GT.U32.AND P6, PT, R0, R93, PT ;  /* 0x0000005d0000720c */ /* 0x000fe20003fc4070 */
[----:B------:R-:W-:-:S02]  /*3320*/  IMAD R53, R2, R8, R99 ;  /* 0x0000000802357224 */ /* 0x000fc400078e0263 */
[--C-:B------:R-:W-:Y:S01]  /*3330*/  @!P4 IMAD.IADD R85, R85, 0x1, -R0.reuse ;  /* 0x000000015555c824 */ /* 0x100fe200078e0a00 */
[----:B------:R-:W-:Y:S01]  /*3340*/  ISETP.GT.U32.AND P4, PT, R0, R97, PT ;  /* 0x000000610000720c */ /* 0x000fe20003f84070 */
[--C-:B------:R-:W-:Y:S01]  /*3350*/  @!P0 IMAD.IADD R87, R87, 0x1, -R0.reuse ;  /* 0x0000000157578824 */ /* 0x100fe200078e0a00 */
[C---:B------:R-:W-:Y:S01]  /*3360*/  ISETP.GT.U32.AND P0, PT, R2.reuse, R13, PT ;  /* 0x0000000d0200720c */ /* 0x040fe20003f04070 */
[----:B------:R-:W-:Y:S01]  /*3370*/  @!P5 IMAD.IADD R89, R89, 0x1, -R0 ;  /* 0x000000015959d824 */ /* 0x000fe200078e0a00 */
[----:B------:R-:W-:Y:S01]  /*3380*/  ISETP.GT.U32.AND P5, PT, R2, R51, PT ;  /* 0x000000330200720c */ /* 0x000fe20003fa4070 */
[----:B------:R-:W-:-:S04]  /*3390*/  IMAD.HI.U32 R6, R6, R101, RZ ;  /* 0x0000006506067227 */ /* 0x000fc800078e00ff */
[----:B------:R-:W-:Y:S01]  /*33a0*/  @!P3 IMAD.IADD R91, R91, 0x1, -R0 ;  /* 0x000000015b5bb824 */ /* 0x000fe200078e0a00 */
[----:B------:R-:W-:Y:S01]  /*33b0*/  ISETP.GT.U32.AND P3, PT, R2, R53, PT ;  /* 0x000000350200720c */ /* 0x000fe20003f64070 */
[----:B------:R-:W-:Y:S01]  /*33c0*/  IMAD.MOV R6, RZ, RZ, -R6 ;  /* 0x000000ffff067224 */ /* 0x000fe200078e0a06 */
[----:B------:R-:W-:Y:S01]  /*33d0*/  @!P6 IADD3 R93, R93, -R0, RZ ;  /* 0x800000005d5de210 */ /* 0x000fe20007ffe0ff */
[--C-:B------:R-:W-:Y:S01]  /*33e0*/  @!P2 IMAD.IADD R95, R95, 0x1, -R0.reuse ;  /* 0x000000015f5fa824 */ /* 0x100fe200078e0a00 */
[----:B------:R-:W-:Y:S01]  /*33f0*/  ISETP.GE.AND P2, PT, R64, RZ, PT ;  /* 0x000000ff4000720c */ /* 0x000fe20003f46270 */
[----:B------:R-:W-:Y:S02]  /*3400*/  IMAD R55, R2, R6, R101 ;  /* 0x0000000602377224 */ /* 0x000fe400078e0265 */
[----:B------:R-:W-:Y:S01]  /*3410*/  @!P4 IMAD.IADD R97, R97, 0x1, -R0 ;  /* 0x000000016161c824 */ /* 0x000fe200078e0a00 */
[----:B------:R-:W-:Y:S01]  /*3420*/  ISETP.GE.AND P4, PT, R56, RZ, PT ;  /* 0x000000ff3800720c */ /* 0x000fe20003f86270 */
[--C-:B------:R-:W-:Y:S01]  /*3430*/  @!P0 IMAD.IADD R13, R13, 0x1, -R2.reuse ;  /* 0x000000010d0d8824 */ /* 0x100fe200078e0a02 */
[----:B------:R-:W-:Y:S01]  /*3440*/  ISETP.GT.U32.AND P6, PT, R2, R55, PT ;  /* 0x000000370200720c */ /* 0x000fe20003fc4070 */
[--C-:B------:R-:W-:Y:S01]  /*3450*/  @!P5 IMAD.IADD R51, R51, 0x1, -R2.reuse ;  /* 0x000000013333d824 */ /* 0x100fe200078e0a02 */
[----:B------:R-:W-:Y:S01]  /*3460*/  ISETP.GT.U32.AND P5, PT, R0, R97, PT ;  /* 0x000000610000720c */ /* 0x000fe20003fa4070 */
[----:B------:R-:W-:Y:S01]  /*3470*/  @!P3 IMAD.IADD R53, R53, 0x1, -R2 ;  /* 0x000000013535b824 */ /* 0x000fe200078e0a02 */
[C---:B------:R-:W-:Y:S01]  /*3480*/  ISETP.GT.U32.AND P3, PT, R2.reuse, R13, PT ;  /* 0x0000000d0200720c */ /* 0x040fe20003f64070 */
[----:B------:R-:W-:Y:S01]  /*3490*/  @!P1 IMAD.MOV R85, RZ, RZ, -R85 ;  /* 0x000000ffff559224 */ /* 0x000fe200078e0a55 */
[----:B------:R-:W-:Y:S01]  /*34a0*/  ISETP.GT.U32.AND P1, PT, R2, R51, PT ;  /* 0x000000330200720c */ /* 0x000fe20003f24070 */
[----:B------:R-:W-:Y:S01]  /*34b0*/  @!P2 IMAD.MOV R87, RZ, RZ, -R87 ;  /* 0x000000ffff57a224 */ /* 0x000fe200078e0a57 */
[----:B------:R-:W-:Y:S01]  /*34c0*/  ISETP.GT.U32.AND P0, PT, R0, R95, PT ;  /* 0x0000005f0000720c */ /* 0x000fe20003f04070 */
[----:B------:R-:W-:Y:S01]  /*34d0*/  IMAD.MOV.U32 R17, RZ, RZ, c[0x0][0x180] ;  /* 0x00006000ff117624 */ /* 0x000fe200078e00ff */
[----:B------:R-:W-:Y:S01]  /*34e0*/  ISETP.GT.U32.AND P2, PT, R2, R53, PT ;  /* 0x000000350200720c */ /* 0x000fe20003f44070 */
[----:B------:R-:W-:-:S02]  /*34f0*/  @!P4 IMAD.MOV R89, RZ, RZ, -R89 ;  /* 0x000000ffff59c224 */ /* 0x000fc400078e0a59 */
[----:B------:R-:W-:Y:S01]  /*3500*/  @!P6 IMAD.IADD R55, R55, 0x1, -R2 ;  /* 0x000000013737e824 */ /* 0x000fe200078e0a02 */
[----:B------:R-:W-:Y:S01]  /*3510*/  ISETP.GE.AND P6, PT, R58, RZ, PT ;  /* 0x000000ff3a00720c */ /* 0x000fe20003fc6270 */
[----:B------:R-:W-:Y:S01]  /*3520*/  @!P5 IMAD.IADD R97, R97, 0x1, -R0 ;  /* 0x000000016161d824 */ /* 0x000fe200078e0a00 */
[----:B------:R-:W-:Y:S01]  /*3530*/  ISETP.GE.AND P5, PT, R66, RZ, PT ;  /* 0x000000ff4200720c */ /* 0x000fe20003fa6270 */
[--C-:B------:R-:W-:Y:S01]  /*3540*/  @!P3 IMAD.IADD R13, R13, 0x1, -R2.reuse ;  /* 0x000000010d0db824 */ /* 0x100fe200078e0a02 */
[----:B------:R-:W-:Y:S01]  /*3550*/  ISETP.GT.U32.AND P4, PT, R2, R55, PT ;  /* 0x000000370200720c */ /* 0x000fe20003f84070 */
[--C-:B------:R-:W-:Y:S01]  /*3560*/  @!P1 IMAD.IADD R51, R51, 0x1, -R2.reuse ;  /* 0x0000000133339824 */ /* 0x100fe200078e0a02 */
[----:B------:R-:W-:Y:S02]  /*3570*/  ISETP.GE.AND P3, PT, R68, RZ, PT ;  /* 0x000000ff4400720c */ /* 0x000fe40003f66270 */
[----:B------:R-:W-:Y:S01]  /*3580*/  ISETP.GE.AND P1, PT, R54, RZ, PT ;  /* 0x000000ff3600720c */ /* 0x000fe20003f26270 */
[----:B------:R-:W-:Y:S01]  /*3590*/  @!P2 IMAD.IADD R53, R53, 0x1, -R2 ;  /* 0x000000013535a824 */ /* 0x000fe200078e0a02 */
[----:B------:R-:W-:-:S02]  /*35a0*/  @!P0 IADD3 R95, R95, -R0, RZ ;  /* 0x800000005f5f8210 */ /* 0x000fc40007ffe0ff */
[----:B------:R-:W-:Y:S01]  /*35b0*/  IADD3 R0, R17, -0x5, RZ ;  /* 0xfffffffb11007810 */ /* 0x000fe20007ffe0ff */
[----:B------:R-:W-:Y:S01]  /*35c0*/  @!P6 IMAD.MOV R91, RZ, RZ, -R91 ;  /* 0x000000ffff5be224 */ /* 0x000fe200078e0a5b */
[----:B------:R-:W-:Y:S01]  /*35d0*/  ISETP.NE.AND P6, PT, RZ, c[0x0][0x17c], PT ;  /* 0x00005f00ff007a0c */ /* 0x000fe20003fc5270 */
[----:B------:R-:W-:Y:S01]  /*35e0*/  @!P5 IMAD.MOV R93, RZ, RZ, -R93 ;  /* 0x000000ffff5dd224 */ /* 0x000fe200078e0a5d */
[----:B------:R-:W-:Y:S01]  /*35f0*/  ISETP.GE.U32.AND P2, PT, R0, 0x7fffffdc, PT ;  /* 0x7fffffdc0000780c */ /* 0x000fe20003f46070 */
[----:B------:R-:W-:Y:S01]  /*3600*/  @!P4 IMAD.IADD R55, R55, 0x1, -R2 ;  /* 0x000000013737c824 */ /* 0x000fe200078e0a02 */
[----:B------:R-:W-:Y:S01]  /*3610*/  LOP3.LUT R0, RZ, c[0x0][0x17c], RZ, 0x33, !PT ;  /* 0x00005f00ff007a12 */ /* 0x000fe200078e33ff */
[----:B------:R-:W-:Y:S01]  /*3620*/  @!P3 IMAD.MOV R95, RZ, RZ, -R95 ;  /* 0x000000ffff5fb224 */ /* 0x000fe200078e0a5f */
[----:B------:R-:W-:Y:S01]  /*3630*/  IADD3 R6, R17, -0x1, RZ ;  /* 0xffffffff11067810 */ /* 0x000fe20007ffe0ff */
[----:B------:R-:W-:Y:S01]  /*3640*/  @!P1 IMAD.MOV R97, RZ, RZ, -R97 ;  /* 0x000000ffff619224 */ /* 0x000fe200078e0a61 */
[----:B------:R-:W-:-:S02]  /*3650*/  SEL R2, R0, R4, !P6 ;  /* 0x0000000400027207 */ /* 0x000fc40007000000 */
[----:B------:R-:W-:Y:S02]  /*3660*/  ISETP.GE.U32.AND P0, PT, R6, 0x7fffffe0, PT ;  /* 0x7fffffe00600780c */ /* 0x000fe40003f06070 */
[----:B------:R-:W-:Y:S01]  /*3670*/  SEL R4, R0, R5, !P6 ;  /* 0x0000000500047207 */ /* 0x000fe20007000000 */
[----:B------:R-:W-:Y:S01]  /*3680*/  IMAD R2, R2, c[0x0][0x190], RZ ;  /* 0x0000640002027a24 */ /* 0x000fe200078e02ff */
[C---:B------:R-:W-:Y:S02]  /*3690*/  SEL R5, R0.reuse, R7, !P6 ;  /* 0x0000000700057207 */ /* 0x040fe40007000000 */
[----:B------:R-:W-:Y:S01]  /*36a0*/  SEL R6, R0, R9, !P6 ;  /* 0x0000000900067207 */ /* 0x000fe20007000000 */
[----:B------:R-:W-:Y:S01]  /*36b0*/  IMAD R4, R4, c[0x0][0x190], RZ ;  /* 0x0000640004047a24 */ /* 0x000fe200078e02ff */
[----:B------:R-:W-:Y:S01]  /*36c0*/  ISETP.GE.AND P4, PT, R70, RZ, PT ;  /* 0x000000ff4600720c */ /* 0x000fe20003f86270 */
[----:B------:R-:W-:Y:S01]  /*36d0*/  IMAD R5, R5, c[0x0][0x190], RZ ;  /* 0x0000640005057a24 */ /* 0x000fe200078e02ff */
[----:B------:R-:W-:Y:S01]  /*36e0*/  SEL R7, R0, R11, !P6 ;  /* 0x0000000b00077207 */ /* 0x000fe20007000000 */
[----:B------:R-:W-:Y:S01]  /*36f0*/  IMAD R6, R6, c[0x0][0x190], RZ ;  /* 0x0000640006067a24 */ /* 0x000fe200078e02ff */
[----:B------:R-:W-:-:S02]  /*3700*/  SEL R8, R0, R12, !P6 ;  /* 0x0000000c00087207 */ /* 0x000fc40007000000 */
[C---:B------:R-:W-:Y:S01]  /*3710*/  SEL R9, R0.reuse, R14, !P6 ;  /* 0x0000000e00097207 */ /* 0x040fe20007000000 */
[----:B------:R-:W-:Y:S01]  /*3720*/  IMAD R7, R7, c[0x0][0x190], RZ ;  /* 0x0000640007077a24 */ /* 0x000fe200078e02ff */
[----:B------:R-:W-:Y:S01]  /*3730*/  SEL R10, R0, R15, !P6 ;  /* 0x0000000f000a7207 */ /* 0x000fe20007000000 */
[----:B------:R-:W-:Y:S01]  /*3740*/  IMAD R8, R8, c[0x0][0x190], RZ ;  /* 0x0000640008087a24 */ /* 0x000fe200078e02ff */
[C---:B------:R-:W-:Y:S01]  /*3750*/  SEL R52, R0.reuse, R31, !P6 ;  /* 0x0000001f00347207 */ /* 0x040fe20007000000 */
[----:B------:R-:W-:Y:S01]  /*3760*/  IMAD R9, R9, c[0x0][0x190], RZ ;  /* 0x0000640009097a24 */ /* 0x000fe200078e02ff */
[----:B------:R-:W-:Y:S01]  /*3770*/  SEL R54, R0, R33, !P6 ;  /* 0x0000002100367207 */ /* 0x000fe20007000000 */
[----:B------:R-:W-:Y:S01]  /*3780*/  IMAD R10, R10, c[0x0][0x190], RZ ;  /* 0x000064000a0a7a24 */ /* 0x000fe200078e02ff */
[----:B------:R-:W-:Y:S01]  /*3790*/  SEL R56, R0, R35, !P6 ;  /* 0x0000002300387207 */ /* 0x000fe20007000000 */
[----:B------:R-:W-:Y:S01]  /*37a0*/  IMAD R52, R52, c[0x0][0x190], RZ ;  /* 0x0000640034347a24 */ /* 0x000fe200078e02ff */
[----:B------:R-:W-:Y:S01]  /*37b0*/  SEL R11, R0, R16, !P6 ;  /* 0x00000010000b7207 */ /* 0x000fe20007000000 */
[----:B------:R-:W-:Y:S01]  /*37c0*/  IMAD R54, R54, c[0x0][0x190], RZ ;  /* 0x0000640036367a24 */ /* 0x000fe200078e02ff */
[----:B------:R-:W-:Y:S01]  /*37d0*/  SEL R18, R0, R18, !P6 ;  /* 0x0000001200127207 */ /* 0x000fe20007000000 */
[----:B------:R-:W-:Y:S01]  /*37e0*/  IMAD R56, R56, c[0x0][0x190], RZ ;  /* 0x0000640038387a24 */ /* 0x000fe200078e02ff */
[C---:B------:R-:W-:Y:S01]  /*37f0*/  SEL R19, R0.reuse, R19, !P6 ;  /* 0x0000001300137207 */ /* 0x040fe20007000000 */
[----:B------:R-:W-:Y:S01]  /*3800*/  IMAD R11, R11, c[0x0][0x190], RZ ;  /* 0x000064000b0b7a24 */ /* 0x000fe200078e02ff */
[----:B------:R-:W-:-:S02]  /*3810*/  SEL R20, R0, R20, !P6 ;  /* 0x0000001400147207 */ /* 0x000fc40007000000 */
[C---:B------:R-:W-:Y:S02]  /*3820*/  SEL R21, R0.reuse, R21, !P6 ;  /* 0x0000001500157207 */ /* 0x040fe40007000000 */
[C---:B------:R-:W-:Y:S02]  /*3830*/  SEL R22, R0.reuse, R22, !P6 ;  /* 0x0000001600167207 */ /* 0x040fe40007000000 */
[C---:B------:R-:W-:Y:S02]  /*3840*/  SEL R23, R0.reuse, R23, !P6 ;  /* 0x0000001700177207 */ /* 0x040fe40007000000 */
[C---:B------:R-:W-:Y:S02]  /*3850*/  SEL R24, R0.reuse, R24, !P6 ;  /* 0x0000001800187207 */ /* 0x040fe40007000000 */
[C---:B------:R-:W-:Y:S02]  /*3860*/  SEL R25, R0.reuse, R25, !P6 ;  /* 0x0000001900197207 */ /* 0x040fe40007000000 */
        /* <DEDUP_REMOVED lines=10> */
[----:B------:R-:W-:Y:S01]  /*3910*/  SEL R60, R0, R39, !P6 ;  /* 0x00000027003c7207 */ /* 0x000fe20007000000 */
[----:B------:R-:W-:Y:S01]  /*3920*/  IMAD R58, R58, c[0x0][0x190], RZ ;  /* 0x000064003a3a7a24 */ /* 0x000fe200078e02ff */
        /* <DEDUP_REMOVED lines=10> */
[C---:B------:R-:W-:Y:S01]  /*39d0*/  SEL R66, R0.reuse, R46, !P6 ;  /* 0x0000002e00427207 */ /* 0x040fe20007000000 */
[----:B------:R-:W-:Y:S01]  /*39e0*/  IMAD R46, R25, c[0x0][0x190], RZ ;  /* 0x00006400192e7a24 */ /* 0x000fe200078e02ff */
[----:B------:R-:W-:Y:S01]  /*39f0*/  SEL R35, R0, R45, !P6 ;  /* 0x0000002d00237207 */ /* 0x000fe20007000000 */
[----:B------:R-:W-:Y:S01]  /*3a00*/  IMAD R45, R24, c[0x0][0x190], RZ ;  /* 0x00006400182d7a24 */ /* 0x000fe200078e02ff */
[----:B------:R-:W-:Y:S01]  /*3a10*/  SEL R68, R0, R47, !P6 ;  /* 0x0000002f00447207 */ /* 0x000fe20007000000 */
[----:B------:R-:W-:Y:S01]  /*3a20*/  IMAD R47, R26, c[0x0][0x190], RZ ;  /* 0x000064001a2f7a24 */ /* 0x000fe200078e02ff */
[C---:B-1----:R-:W-:Y:S01]  /*3a30*/  SEL R70, R0.reuse, R48, !P6 ;  /* 0x0000003000467207 */ /* 0x042fe20007000000 */
        /* <DEDUP_REMOVED lines=9> */
[C---:B------:R-:W-:Y:S01]  /*3ad0*/  SEL R80, R0.reuse, R61, !P6 ;  /* 0x0000003d00507207 */ /* 0x040fe20007000000 */
[----:B------:R-:W-:Y:S01]  /*3ae0*/  IMAD R61, R15, c[0x0][0x190], RZ ;  /* 0x000064000f3d7a24 */ /* 0x000fe200078e02ff */
[C---:B------:R-:W-:Y:S01]  /*3af0*/  SEL R82, R0.reuse, R63, !P6 ;  /* 0x0000003f00527207 */ /* 0x040fe20007000000 */
        /* <DEDUP_REMOVED lines=35> */
[----:B------:R-:W-:Y:S01]  /*3d30*/  SEL R3, R0, R3, !P6 ;  /* 0x0000000300037207 */ /* 0x000fe20007000000 */
[----:B------:R-:W-:Y:S01]  /*3d40*/  IMAD R76, R84, c[0x0][0x190], RZ ;  /* 0x00006400544c7a24 */ /* 0x000fe200078e02ff */
[----:B------:R-:W-:Y:S01]  /*3d50*/  ISETP.GE.AND P6, PT, R106, RZ, PT ;  /* 0x000000ff6a00720c */ /* 0x000fe20003fc6270 */
[----:B------:R-:W-:Y:S01]  /*3d60*/  IMAD R78, R88, c[0x0][0x190], RZ ;  /* 0x00006400584e7a24 */ /* 0x000fe200078e02ff */
[----:B------:R-:W-:Y:S01]  /*3d70*/  ISETP.GE.AND P5, PT, R104, RZ, PT ;  /* 0x000000ff6800720c */ /* 0x000fe20003fa6270 */
[----:B------:R-:W-:Y:S01]  /*3d80*/  IMAD R93, R3, c[0x0][0x190], RZ ;  /* 0x00006400035d7a24 */ /* 0x000fe200078e02ff */
[----:B------:R-:W-:Y:S01]  /*3d90*/  ISETP.GE.AND P3, PT, R94, RZ, PT ;  /* 0x000000ff5e00720c */ /* 0x000fe20003f66270 */
[----:B------:R-:W-:Y:S01]  /*3da0*/  IMAD R80, R92, c[0x0][0x190], RZ ;  /* 0x000064005c507a24 */ /* 0x000fe200078e02ff */
[----:B------:R-:W-:Y:S01]  /*3db0*/  LOP3.LUT R36, R105, 0x1f, RZ, 0xc0, !PT ;  /* 0x0000001f69247812 */ /* 0x000fe200078ec0ff */
[----:B------:R-:W-:Y:S01]  /*3dc0*/  IMAD R81, R96, c[0x0][0x190], RZ ;  /* 0x0000640060517a24 */ /* 0x000fe200078e02ff */
[----:B------:R-:W-:Y:S01]  /*3dd0*/  IADD3 R0, R17, -0x9, RZ ;  /* 0xfffffff711007810 */ /* 0x000fe20007ffe0ff */
[----:B------:R-:W-:Y:S01]  /*3de0*/  IMAD R83, R99, c[0x0][0x190], RZ ;  /* 0x0000640063537a24 */ /* 0x000fe200078e02ff */
[----:B------:R-:W-:Y:S01]  /*3df0*/  IADD3 R16, R17, -0xd, RZ ;  /* 0xfffffff311107810 */ /* 0x000fe20007ffe0ff */
[----:B------:R-:W-:Y:S01]  /*3e00*/  IMAD R39, R36, c[0x0][0x18c], RZ ;  /* 0x0000630024277a24 */ /* 0x000fe200078e02ff */
[----:B------:R-:W-:Y:S01]  /*3e10*/  ISETP.GE.U32.AND P1, PT, R0, 0x7fffffd8, PT ;  /* 0x7fffffd80000780c */ /* 0x000fe20003f26070 */
[----:B------:R-:W-:Y:S01]  /*3e20*/  @!P6 IMAD.MOV R51, RZ, RZ, -R51 ;  /* 0x000000ffff33e224 */ /* 0x000fe200078e0a33 */
[----:B------:R-:W-:Y:S01]  /*3e30*/  ISETP.NE.AND P6, PT, RZ, c[0x0][0x178], PT ;  /* 0x00005e00ff007a0c */ /* 0x000fe20003fc5270 */
[----:B------:R-:W-:Y:S01]  /*3e40*/  @!P5 IMAD.MOV R53, RZ, RZ, -R53 ;  /* 0x000000ffff35d224 */ /* 0x000fe200078e0a35 */
[----:B------:R-:W-:Y:S01]  /*3e50*/  LOP3.LUT R0, RZ, c[0x0][0x178], RZ, 0x33, !PT ;  /* 0x00005e00ff007a12 */ /* 0x000fe200078e33ff */
[----:B------:R-:W-:Y:S01]  /*3e60*/  @!P3 IMAD.MOV R55, RZ, RZ, -R55 ;  /* 0x000000ffff37b224 */ /* 0x000fe200078e0a37 */
[----:B------:R-:W-:Y:S01]  /*3e70*/  LEA R38, P5, R39, c[0x0][0x168], 0x2 ;  /* 0x00005a0027267a11 */ /* 0x000fe200078a10ff */
[----:B------:R-:W-:Y:S01]  /*3e80*/  IMAD R82, R98, c[0x0][0x190], RZ ;  /* 0x0000640062527a24 */ /* 0x000fe200078e02ff */
[----:B------:R-:W-:Y:S01]  /*3e90*/  @!P4 IADD3 R13, -R13, RZ, RZ ;  /* 0x000000ff0d0dc210 */ /* 0x000fe20007ffe1ff */
[----:B------:R-:W-:Y:S01]  /*3ea0*/  IMAD R84, R100, c[0x0][0x190], RZ ;  /* 0x0000640064547a24 */ /* 0x000fe200078e02ff */
[----:B------:R-:W-:Y:S01]  /*3eb0*/  SEL R37, R0, R53, !P6 ;  /* 0x0000003500257207 */ /* 0x000fe20007000000 */
[----:B------:R-:W-:Y:S01]  /*3ec0*/  IMAD R53, R32, c[0x0][0x190], RZ ;  /* 0x0000640020357a24 */ /* 0x000fe200078e02ff */
[----:B------:R-:W-:Y:S01]  /*3ed0*/  ISETP.GE.U32.AND P4, PT, R16, 0x7fffffd4, PT ;  /* 0x7fffffd41000780c */ /* 0x000fe20003f86070 */
[----:B------:R-:W-:Y:S01]  /*3ee0*/  IMAD R86, R102, c[0x0][0x190], RZ ;  /* 0x0000640066567a24 */ /* 0x000fe200078e02ff */
[----:B------:R-:W-:Y:S01]  /*3ef0*/  LEA.HI.X.SX32 R39, R39, c[0x0][0x16c], 0x2, P5 ;  /* 0x00005b0027277a11 */ /* 0x000fe200028f16ff */
[----:B------:R-:W-:Y:S01]  /*3f00*/  IMAD R85, R101, c[0x0][0x190], RZ ;  /* 0x0000640065557a24 */ /* 0x000fe200078e02ff */
[-C--:B------:R-:W-:Y:S01]  /*3f10*/  LEA R32, P3, R2, R38.reuse, 0x2 ;  /* 0x0000002602207211 */ /* 0x080fe200078610ff */
[----:B------:R-:W-:Y:S01]  /*3f20*/  IMAD R87, R87, c[0x0][0x190], RZ ;  /* 0x0000640057577a24 */ /* 0x000fe200078e02ff */
[----:B------:R-:W-:Y:S01]  /*3f30*/  SEL R16, R0, R13, !P6 ;  /* 0x0000000d00107207 */ /* 0x000fe20007000000 */
[----:B------:R-:W-:Y:S01]  /*3f40*/  IMAD R13, R18, c[0x0][0x190], RZ ;  /* 0x00006400120d7a24 */ /* 0x000fe200078e02ff */
[----:B------:R-:W-:Y:S01]  /*3f50*/  SEL R36, R0, R51, !P6 ;  /* 0x0000003300247207 */ /* 0x000fe20007000000 */
[----:B------:R-:W-:Y:S01]  /*3f60*/  IMAD R51, R30, c[0x0][0x190], RZ ;  /* 0x000064001e337a24 */ /* 0x000fe200078e02ff */
[----:B------:R-:W-:Y:S01]  /*3f70*/  SEL R0, R0, R55, !P6 ;  /* 0x0000003700007207 */ /* 0x000fe20007000000 */
[----:B------:R-:W-:Y:S01]  /*3f80*/  IMAD R55, R34, c[0x0][0x190], RZ ;  /* 0x0000640022377a24 */ /* 0x000fe200078e02ff */
[-C--:B------:R-:W-:Y:S01]  /*3f90*/  LEA R34, P5, R4, R38.reuse, 0x2 ;  /* 0x0000002604227211 */ /* 0x080fe200078a10ff */
[----:B------:R-:W-:Y:S01]  /*3fa0*/  IMAD R88, R89, c[0x0][0x190], RZ ;  /* 0x0000640059587a24 */ /* 0x000fe200078e02ff */
[-C--:B------:R-:W-:Y:S01]  /*3fb0*/  LEA.HI.X.SX32 R33, R2, R39.reuse, 0x2, P3 ;  /* 0x0000002702217211 */ /* 0x080fe200018f16ff */
[----:B------:R-:W-:Y:S01]  /*3fc0*/  IMAD R89, R91, c[0x0][0x190], RZ ;  /* 0x000064005b597a24 */ /* 0x000fe200078e02ff */
[-C--:B------:R-:W-:Y:S01]  /*3fd0*/  LEA R30, P3, R5, R38.reuse, 0x2 ;  /* 0x00000026051e7211 */ /* 0x080fe200078610ff */
[----:B------:R-:W-:Y:S01]  /*3fe0*/  IMAD R92, R97, c[0x0][0x190], RZ ;  /* 0x00006400615c7a24 */ /* 0x000fe200078e02ff */
[-C--:B------:R-:W-:Y:S01]  /*3ff0*/  LEA R28, P6, R6, R38.reuse, 0x2 ;  /* 0x00000026061c7211 */ /* 0x080fe200078c10ff */
[----:B------:R-:W-:Y:S01]  /*4000*/  IMAD R91, R95, c[0x0][0x190], RZ ;  /* 0x000064005f5b7a24 */ /* 0x000fe200078e02ff */
[-C--:B------:R-:W-:Y:S01]  /*4010*/  LEA.HI.X.SX32 R35, R4, R39.reuse, 0x2, P5 ;  /* 0x0000002704237211 */ /* 0x080fe200028f16ff */
[----:B------:R-:W-:Y:S01]  /*4020*/  IMAD R16, R16, c[0x0][0x184], RZ ;  /* 0x0000610010107a24 */ /* 0x000fe200078e02ff */
[-C--:B------:R-:W-:Y:S01]  /*4030*/  LEA R26, P5, R7, R38.reuse, 0x2 ;  /* 0x00000026071a7211 */ /* 0x080fe200078a10ff */
[----:B------:R-:W-:Y:S01]  /*4040*/  IMAD R36, R36, c[0x0][0x184], RZ ;  /* 0x0000610024247a24 */ /* 0x000fe200078e02ff */
[-C--:B------:R-:W-:Y:S01]  /*4050*/  LEA.HI.X.SX32 R31, R5, R39.reuse, 0x2, P3 ;  /* 0x00000027051f7211 */ /* 0x080fe200018f16ff */
[----:B------:R-:W-:Y:S01]  /*4060*/  STL.64 [R1+0x1b90], R34 ;  /* 0x001b902201007387 */ /* 0x000fe20000100a00 */
[-C--:B------:R-:W-:Y:S01]  /*4070*/  LEA R24, P3, R8, R38.reuse, 0x2 ;  /* 0x0000002608187211 */ /* 0x080fe200078610ff */
[----:B------:R-:W-:Y:S01]  /*4080*/  IMAD R37, R37, c[0x0][0x184], RZ ;  /* 0x0000610025257a24 */ /* 0x000fe200078e02ff */
[----:B------:R-:W-:Y:S01]  /*4090*/  LEA.HI.X.SX32 R29, R6, R39, 0x2, P6 ;  /* 0x00000027061d7211 */ /* 0x000fe200030f16ff */
[----:B------:R-:W-:Y:S01]  /*40a0*/  IMAD R0, R0, c[0x0][0x184], RZ ;  /* 0x0000610000007a24 */ /* 0x000fe200078e02ff */
[----:B------:R-:W-:-:S02]  /*40b0*/  LEA R22, P6, R9, R38, 0x2 ;  /* 0x0000002609167211 */ /* 0x000fc400078c10ff */
[-C--:B------:R-:W-:Y:S01]  /*40c0*/  LEA.HI.X.SX32 R27, R7, R39.reuse, 0x2, P5 ;  /* 0x00000027071b7211 */ /* 0x080fe200028f16ff */
[----:B------:R-:W-:Y:S01]  /*40d0*/  STL.64 [R1+0x1b98], R28 ;  /* 0x001b981c01007387 */ /* 0x000fe20000100a00 */
[-C--:B------:R-:W-:Y:S02]  /*40e0*/  LEA R20, P5, R10, R38.reuse, 0x2 ;  /* 0x000000260a147211 */ /* 0x080fe400078a10ff */
[-C--:B------:R-:W-:Y:S02]  /*40f0*/  LEA.HI.X.SX32 R25, R8, R39.reuse, 0x2, P3 ;  /* 0x0000002708197211 */ /* 0x080fe400018f16ff */
[-C--:B------:R-:W-:Y:S02]  /*4100*/  LEA R18, P3, R11, R38.reuse, 0x2 ;  /* 0x000000260b127211 */ /* 0x080fe400078610ff */
[----:B------:R-:W-:Y:S01]  /*4110*/  LEA.HI.X.SX32 R23, R9, R39, 0x2, P6 ;  /* 0x0000002709177211 */ /* 0x000fe200030f16ff */
[----:B------:R-:W-:Y:S01]  /*4120*/  STL.64 [R1+0x1ba0], R24 ;  /* 0x001ba01801007387 */ /* 0x000fe20000100a00 */
[----:B------:R-:W-:-:S02]  /*4130*/  LEA R14, P6, R13, R38, 0x2 ;  /* 0x000000260d0e7211 */ /* 0x000fc400078c10ff */
[-C--:B------:R-:W-:Y:S02]  /*4140*/  LEA.HI.X.SX32 R21, R10, R39.reuse, 0x2, P5 ;  /* 0x000000270a157211 */ /* 0x080fe400028f16ff */
[-C--:B------:R-:W-:Y:S02]  /*4150*/  LEA R12, P5, R40, R38.reuse, 0x2 ;  /* 0x00000026280c7211 */ /* 0x080fe400078a10ff */
[-C--:B------:R-:W-:Y:S01]  /*4160*/  LEA.HI.X.SX32 R19, R11, R39.reuse, 0x2, P3 ;  /* 0x000000270b137211 */ /* 0x080fe200018f16ff */
[----:B------:R-:W-:Y:S01]  /*4170*/  STL.64 [R1+0x1ba8], R20 ;  /* 0x001ba81401007387 */ /* 0x000fe20000100a00 */
[-C--:B------:R-:W-:Y:S02]  /*4180*/  LEA R10, P3, R41, R38.reuse, 0x2 ;  /* 0x00000026290a7211 */ /* 0x080fe400078610ff */
[----:B------:R-:W-:Y:S02]  /*4190*/  LEA.HI.X.SX32 R15, R13, R39, 0x2, P6 ;  /* 0x000000270d0f7211 */ /* 0x000fe400030f16ff */
        /* <DEDUP_REMOVED lines=42> */
[----:B------:R1:W-:Y:S01]  /*4440*/  STL.64 [R1+0x1bf0], R222 ;  /* 0x001bf0de01007387 */ /* 0x0003e20000100a00 */
[-C--:B------:R-:W-:Y:S02]  /*4450*/  LEA R238, P3, R59, R38.reuse, 0x2 ;  /* 0x000000263bee7211 */ /* 0x080fe400078610ff */
[----:B------:R-:W-:Y:S02]  /*4460*/  LEA.HI.X.SX32 R231, R57, R39, 0x2, P6 ;  /* 0x0000002739e77211 */ /* 0x000fe400030f16ff */
[----:B------:R-:W-:-:S02]  /*4470*/  LEA R240, P6, R60, R38, 0x2 ;  /* 0x000000263cf07211 */ /* 0x000fc400078c10ff */
[-C--:B------:R-:W-:Y:S02]  /*4480*/  LEA.HI.X.SX32 R235, R58, R39.reuse, 0x2, P5 ;  /* 0x000000273aeb7211 */ /* 0x080fe400028f16ff */
[-C--:B------:R-:W-:Y:S02]  /*4490*/  LEA R242, P5, R61, R38.reuse, 0x2 ;  /* 0x000000263df27211 */ /* 0x080fe400078a10ff */
[-C--:B------:R-:W-:Y:S02]  /*44a0*/  LEA.HI.X.SX32 R239, R59, R39.reuse, 0x2, P3 ;  /* 0x000000273bef7211 */ /* 0x080fe400018f16ff */
[-C--:B------:R-:W-:Y:S02]  /*44b0*/  LEA R246, P3, R62, R38.reuse, 0x2 ;  /* 0x000000263ef67211 */ /* 0x080fe400078610ff */
[----:B------:R-:W-:Y:S02]  /*44c0*/  LEA.HI.X.SX32 R241, R60, R39, 0x2, P6 ;  /* 0x000000273cf17211 */ /* 0x000fe400030f16ff */
[----:B------:R-:W-:-:S02]  /*44d0*/  LEA R248, P6, R63, R38, 0x2 ;  /* 0x000000263ff87211 */ /* 0x000fc400078c10ff */
[-C--:B------:R-:W-:Y:S02]  /*44e0*/  LEA.HI.X.SX32 R243, R61, R39.reuse, 0x2, P5 ;  /* 0x000000273df37211 */ /* 0x080fe400028f16ff */
[-C--:B------:R-:W-:Y:S02]  /*44f0*/  LEA R244, P5, R64, R38.reuse, 0x2 ;  /* 0x0000002640f47211 */ /* 0x080fe400078a10ff */
[-C--:B------:R-:W-:Y:S02]  /*4500*/  LEA.HI.X.SX32 R247, R62, R39.reuse, 0x2, P3 ;  /* 0x000000273ef77211 */ /* 0x080fe400018f16ff */
[-C--:B--2---:R-:W-:Y:S02]  /*4510*/  LEA R106, P3, R65, R38.reuse, 0x2 ;  /* 0x00000026416a7211 */ /* 0x084fe400078610ff */
[----:B------:R-:W-:Y:S02]  /*4520*/  LEA.HI.X.SX32 R249, R63, R39, 0x2, P6 ;  /* 0x000000273ff97211 */ /* 0x000fe400030f16ff */
[----:B------:R-:W-:-:S02]  /*4530*/  LEA R250, P6, R66, R38, 0x2 ;  /* 0x0000002642fa7211 */ /* 0x000fc400078c10ff */
[-C--:B------:R-:W-:Y:S02]  /*4540*/  LEA.HI.X.SX32 R245, R64, R39.reuse, 0x2, P5 ;  /* 0x0000002740f57211 */ /* 0x080fe400028f16ff */
[-C--:B---3--:R-:W-:Y:S02]  /*4550*/  LEA R104, P5, R67, R38.reuse, 0x2 ;  /* 0x0000002643687211 */ /* 0x088fe400078a10ff */
[-C--:B------:R-:W-:Y:S01]  /*4560*/  LEA.HI.X.SX32 R107, R65, R39.reuse, 0x2, P3 ;  /* 0x00000027416b7211 */ /* 0x080fe200018f16ff */
[----:B------:R-:W-:Y:S01]  /*4570*/  STL.64 [R1], R244 ;  /* 0x000000f401007387 */ /* 0x000fe20000100a00 */
[-C--:B-1----:R-:W-:Y:S02]  /*4580*/  LEA R222, P3, R68, R38.reuse, 0x2 ;  /* 0x0000002644de7211 */ /* 0x082fe400078610ff */
[----:B------:R-:W-:Y:S01]  /*4590*/  LEA.HI.X.SX32 R251, R66, R39, 0x2, P6 ;  /* 0x0000002742fb7211 */ /* 0x000fe200030f16ff */
[----:B------:R-:W-:Y:S01]  /*45a0*/  STL.64 [R1+0x8], R106 ;  /* 0x0000086a01007387 */ /* 0x000fe20000100a00 */
[----:B------:R-:W-:-:S02]  /*45b0*/  LEA R6, P6, R69, R38, 0x2 ;  /* 0x0000002645067211 */ /* 0x000fc400078c10ff */
[-C--:B------:R-:W-:Y:S01]  /*45c0*/  LEA.HI.X.SX32 R105, R67, R39.reuse, 0x2, P5 ;  /* 0x0000002743697211 */ /* 0x080fe200028f16ff */
[----:B------:R-:W-:Y:S01]  /*45d0*/  STL.64 [R1+0x10], R250 ;  /* 0x000010fa01007387 */ /* 0x000fe20000100a00 */
[-C--:B------:R-:W-:Y:S02]  /*45e0*/  LEA.HI.X.SX32 R223, R68, R39.reuse, 0x2, P3 ;  /* 0x0000002744df7211 */ /* 0x080fe400018f16ff */
[----:B------:R-:W-:Y:S01]  /*45f0*/  LEA.HI.X.SX32 R7, R69, R39, 0x2, P6 ;  /* 0x0000002745077211 */ /* 0x000fe200030f16ff */
[----:B------:R-:W-:Y:S01]  /*4600*/  STL.64 [R1+0x18], R104 ;  /* 0x0000186801007387 */ /* 0x000fe20000100a00 */
[-C--:B------:R-:W-:Y:S02]  /*4610*/  LEA R214, P5, R70, R38.reuse, 0x2 ;  /* 0x0000002646d67211 */ /* 0x080fe400078a10ff */
[-C--:B------:R-:W-:Y:S01]  /*4620*/  LEA R2, P3, R71, R38.reuse, 0x2 ;  /* 0x0000002647027211 */ /* 0x080fe200078610ff */
[----:B------:R-:W-:Y:S01]  /*4630*/  STL.64 [R1+0x20], R222 ;  /* 0x000020de01007387 */ /* 0x000fe20000100a00 */
[----:B------:R-:W-:-:S02]  /*4640*/  LEA R206, P6, R72, R38, 0x2 ;  /* 0x0000002648ce7211 */ /* 0x000fc400078c10ff */
[-C--:B------:R-:W-:Y:S01]  /*4650*/  LEA.HI.X.SX32 R215, R70, R39.reuse, 0x2, P5 ;  /* 0x0000002746d77211 */ /* 0x080fe200028f16ff */
[----:B------:R1:W-:Y:S01]  /*4660*/  STL.64 [R1+0x28], R6 ;  /* 0x0000280601007387 */ /* 0x0003e20000100a00 */
[-C--:B------:R-:W-:Y:S02]  /*4670*/  LEA.HI.X.SX32 R3, R71, R39.reuse, 0x2, P3 ;  /* 0x0000002747037211 */ /* 0x080fe400018f16ff */
[-C--:B------:R-:W-:Y:S01]  /*4680*/  LEA.HI.X.SX32 R207, R72, R39.reuse, 0x2, P6 ;  /* 0x0000002748cf7211 */ /* 0x080fe200030f16ff */
[----:B------:R-:W-:Y:S01]  /*4690*/  STL.64 [R1+0x30], R214 ;  /* 0x000030d601007387 */ /* 0x000fe20000100a00 */
[C---:B------:R-:W-:Y:S02]  /*46a0*/  LEA R198, P3, R74.reuse, R38, 0x2 ;  /* 0x000000264ac67211 */ /* 0x040fe400078610ff */
[----:B------:R-:W-:Y:S01]  /*46b0*/  IADD3 R94, R17, -0x11, RZ ;  /* 0xffffffef115e7810 */ /* 0x000fe20007ffe0ff */
[----:B------:R2:W-:Y:S01]  /*46c0*/  STL.64 [R1+0x38], R2 ;  /* 0x0000380201007387 */ /* 0x0005e20000100a00 */
[----:B------:R-:W-:-:S02]  /*46d0*/  LEA.HI.X.SX32 R199, R74, R39, 0x2, P3 ;  /* 0x000000274ac77211 */ /* 0x000fc400018f16ff */
[CC--:B-1----:R-:W-:Y:S01]  /*46e0*/  LEA R6, P5, R73.reuse, R38.reuse, 0x2 ;  /* 0x0000002649067211 */ /* 0x0c2fe200078a10ff */
[----:B------:R-:W-:Y:S03]  /*46f0*/  STL.64 [R1+0x40], R206 ;  /* 0x000040ce01007387 */ /* 0x000fe60000100a00 */
[-C--:B------:R-:W-:Y:S02]  /*4700*/  LEA.HI.X.SX32 R7, R73, R39.reuse, 0x2, P5 ;  /* 0x0000002749077211 */ /* 0x080fe400028f16ff */
[CC--:B------:R-:W-:Y:S02]  /*4710*/  LEA R190, P5, R76.reuse, R38.reuse, 0x2 ;  /* 0x000000264cbe7211 */ /* 0x0c0fe400078a10ff */
[----:B--2---:R-:W-:Y:S01]  /*4720*/  LEA R2, P6, R75, R38, 0x2 ;  /* 0x000000264b027211 */ /* 0x004fe200078c10ff */
[----:B------:R1:W-:Y:S01]  /*4730*/  STL.64 [R1+0x48], R6 ;  /* 0x0000480601007387 */ /* 0x0003e20000100a00 */
[----:B------:R-:W-:-:S02]  /*4740*/  LEA.HI.X.SX32 R191, R76, R39, 0x2, P5 ;  /* 0x000000274cbf7211 */ /* 0x000fc400028f16ff */
[----:B------:R-:W-:Y:S02]  /*4750*/  LEA.HI.X.SX32 R3, R75, R39, 0x2, P6 ;  /* 0x000000274b037211 */ /* 0x000fe400030f16ff */
[----:B------:R-:W-:-:S03]  /*4760*/  LEA R10, P5, R79, R38, 0x2 ;  /* 0x000000264f0a7211 */ /* 0x000fc600078a10ff */
[----:B------:R2:W-:Y:S01]  /*4770*/  STL.64 [R1+0x60], R2 ;  /* 0x0000600201007387 */ /* 0x0005e20000100a00 */
[-C--:B------:R-:W-:Y:S02]  /*4780*/  LEA.HI.X.SX32 R11, R79, R39.reuse, 0x2, P5 ;  /* 0x000000274f0b7211 */ /* 0x080fe400028f16ff */
[CC--:B-1----:R-:W-:Y:S01]  /*4790*/  LEA R6, P3, R77.reuse, R38.reuse, 0x2 ;  /* 0x000000264d067211 */ /* 0x0c2fe200078610ff */
[----:B------:R-:W-:Y:S03]  /*47a0*/  STL.64 [R1+0x58], R198 ;  /* 0x000058c601007387 */ /* 0x000fe60000100a00 */
[----:B------:R-:W-:Y:S02]  /*47b0*/  LEA.HI.X.SX32 R7, R77, R39, 0x2, P3 ;  /* 0x000000274d077211 */ /* 0x000fe400018f16ff */
[----:B--2---:R-:W-:-:S03]  /*47c0*/  LEA R2, P6, R78, R38, 0x2 ;  /* 0x000000264e027211 */ /* 0x004fc600078c10ff */
[----:B------:R1:W-:Y:S01]  /*47d0*/  STL.64 [R1+0x78], R6 ;  /* 0x0000780601007387 */ /* 0x0003e20000100a00 */
[----:B------:R-:W-:-:S03]  /*47e0*/  LEA.HI.X.SX32 R3, R78, R39, 0x2, P6 ;  /* 0x000000274e037211 */ /* 0x000fc600030f16ff */
[----:B------:R-:W-:Y:S01]  /*47f0*/  STL.64 [R1+0x70], R190 ;  /* 0x000070be01007387 */ /* 0x000fe20000100a00 */
[----:B------:R-:W-:-:S03]  /*4800*/  LEA R14, P6, R81, R38, 0x2 ;  /* 0x00000026510e7211 */ /* 0x000fc600078c10ff */
[----:B------:R2:W-:Y:S01]  /*4810*/  STL.64 [R1+0x88], R10 ;  /* 0x0000880a01007387 */ /* 0x0005e20000100a00 */
[-C--:B------:R-:W-:Y:S02]  /*4820*/  LEA.HI.X.SX32 R15, R81, R39.reuse, 0x2, P6 ;  /* 0x00000027510f7211 */ /* 0x080fe400030f16ff */
[CC--:B-1----:R-:W-:Y:S01]  /*4830*/  LEA R6, P3, R80.reuse, R38.reuse, 0x2 ;  /* 0x0000002650067211 */ /* 0x0c2fe200078610ff */
[----:B------:R-:W-:Y:S03]  /*4840*/  STL.64 [R1+0x80], R2 ;  /* 0x0000800201007387 */ /* 0x000fe60000100a00 */
[-C--:B------:R-:W-:Y:S01]  /*4850*/  LEA.HI.X.SX32 R7, R80, R39.reuse, 0x2, P3 ;  /* 0x0000002750077211 */ /* 0x080fe200018f16ff */
[----:B------:R1:W-:Y:S01]  /*4860*/  STL.64 [R1+0x98], R14 ;  /* 0x0000980e01007387 */ /* 0x0003e20000100a00 */
[CC--:B------:R-:W-:Y:S02]  /*4870*/  LEA R20, P3, R83.reuse, R38.reuse, 0x2 ;  /* 0x0000002653147211 */ /* 0x0c0fe400078610ff */
[----:B--2---:R-:W-:Y:S01]  /*4880*/  LEA R10, P5, R82, R38, 0x2 ;  /* 0x00000026520a7211 */ /* 0x004fe200078a10ff */
[----:B------:R-:W-:Y:S01]  /*4890*/  STL.64 [R1+0x90], R6 ;  /* 0x0000900601007387 */ /* 0x000fe20000100a00 */
[----:B------:R-:W-:-:S02]  /*48a0*/  LEA.HI.X.SX32 R21, R83, R39, 0x2, P3 ;  /* 0x0000002753157211 */ /* 0x000fc400018f16ff */
[-C--:B------:R-:W-:Y:S02]  /*48b0*/  LEA.HI.X.SX32 R11, R82, R39.reuse, 0x2, P5 ;  /* 0x00000027520b7211 */ /* 0x080fe400028f16ff */
[CC--:B------:R-:W-:Y:S01]  /*48c0*/  LEA R24, P5, R85.reuse, R38.reuse, 0x2 ;  /* 0x0000002655187211 */ /* 0x0c0fe200078a10ff */
[----:B------:R2:W-:Y:S01]  /*48d0*/  STL.64 [R1+0xa8], R20 ;  /* 0x0000a81401007387 */ /* 0x0005e20000100a00 */
[CC--:B-1----:R-:W-:Y:S02]  /*48e0*/  LEA R14, P6, R84.reuse, R38.reuse, 0x2 ;  /* 0x00000026540e7211 */ /* 0x0c2fe400078c10ff */
[-C--:B------:R-:W-:Y:S01]  /*48f0*/  LEA.HI.X.SX32 R25, R85, R39.reuse, 0x2, P5 ;  /* 0x0000002755197211 */ /* 0x080fe200028f16ff */
[----:B------:R-:W-:Y:S01]  /*4900*/  STL.64 [R1+0xa0], R10 ;  /* 0x0000a00a01007387 */ /* 0x000fe20000100a00 */
[----:B------:R-:W-:Y:S02]  /*4910*/  LEA.HI.X.SX32 R15, R84, R39, 0x2, P6 ;  /* 0x00000027540f7211 */ /* 0x000fe400030f16ff */
[-C--:B------:R-:W-:Y:S01]  /*4920*/  LEA R28, P6, R87, R38.reuse, 0x2 ;  /* 0x00000026571c7211 */ /* 0x080fe200078c10ff */
[----:B------:R1:W-:Y:S01]  /*4930*/  STL.64 [R1+0xb8], R24 ;  /* 0x0000b81801007387 */ /* 0x0003e20000100a00 */
[----:B--2---:R-:W-:-:S03]  /*4940*/  LEA R20, P3, R86, R38, 0x2 ;  /* 0x0000002656147211 */ /* 0x004fc600078610ff */
[----:B------:R-:W-:Y:S01]  /*4950*/  STL.64 [R1+0xb0], R14 ;  /* 0x0000b00e01007387 */ /* 0x000fe20000100a00 */
[-C--:B------:R-:W-:Y:S02]  /*4960*/  LEA.HI.X.SX32 R29, R87, R39.reuse, 0x2, P6 ;  /* 0x00000027571d7211 */ /* 0x080fe400030f16ff */
[-C--:B------:R-:W-:Y:S02]  /*4970*/  LEA.HI.X.SX32 R21, R86, R39.reuse, 0x2, P3 ;  /* 0x0000002756157211 */ /* 0x080fe400018f16ff */
[CC--:B------:R-:W-:Y:S01]  /*4980*/  LEA R34, P3, R89.reuse, R38.reuse, 0x2 ;  /* 0x0000002659227211 */ /* 0x0c0fe200078610ff */
[----:B------:R2:W-:Y:S01]  /*4990*/  STL.64 [R1+0xc8], R28 ;  /* 0x0000c81c01007387 */ /* 0x0005e20000100a00 */
[C---:B-1----:R-:W-:Y:S02]  /*49a0*/  LEA R24, P5, R88.reuse, R38, 0x2 ;  /* 0x0000002658187211 */ /* 0x042fe400078a10ff */
[-C--:B------:R-:W-:Y:S01]  /*49b0*/  LEA.HI.X.SX32 R35, R89, R39.reuse, 0x2, P3 ;  /* 0x0000002759237211 */ /* 0x080fe200018f16ff */
[----:B------:R-:W-:Y:S01]  /*49c0*/  STL.64 [R1+0xc0], R20 ;  /* 0x0000c01401007387 */ /* 0x000fe20000100a00 */
[----:B------:R-:W-:-:S02]  /*49d0*/  LEA.HI.X.SX32 R25, R88, R39, 0x2, P5 ;  /* 0x0000002758197211 */ /* 0x000fc400028f16ff */
[-C--:B------:R-:W-:Y:S01]  /*49e0*/  LEA R42, P5, R91, R38.reuse, 0x2 ;  /* 0x000000265b2a7211 */ /* 0x080fe200078a10ff */
[----:B------:R1:W-:Y:S01]  /*49f0*/  STL.64 [R1+0xe0], R34 ;  /* 0x0000e02201007387 */ /* 0x0003e20000100a00 */
[----:B--2---:R-:W-:-:S03]  /*4a00*/  LEA R28, P6, R90, R38, 0x2 ;  /* 0x000000265a1c7211 */ /* 0x004fc600078c10ff */
[----:B------:R-:W-:Y:S01]  /*4a10*/  STL.64 [R1+0xd8], R24 ;  /* 0x0000d81801007387 */ /* 0x000fe20000100a00 */
[-C--:B------:R-:W-:Y:S02]  /*4a20*/  LEA.HI.X.SX32 R43, R91, R39.reuse, 0x2, P5 ;  /* 0x000000275b2b7211 */ /* 0x080fe400028f16ff */
[-C--:B------:R-:W-:Y:S02]  /*4a30*/  LEA.HI.X.SX32 R29, R90, R39.reuse, 0x2, P6 ;  /* 0x000000275a1d7211 */ /* 0x080fe400030f16ff */
[CC--:B------:R-:W-:Y:S02]  /*4a40*/  LEA R40, P6, R93.reuse, R38.reuse, 0x2 ;  /* 0x000000265d287211 */ /* 0x0c0fe400078c10ff */
[----:B------:R-:W-:Y:S01]  /*4a50*/  ISETP.GE.U32.AND P5, PT, R94, 0x7fffffd0, PT ;  /* 0x7fffffd05e00780c */ /* 0x000fe20003fa6070 */
[----:B------:R-:W-:Y:S01]  /*4a60*/  STL.64 [R1+0xf0], R28 ;  /* 0x0000f01c01007387 */ /* 0x000fe20000100a00 */
[C---:B-1----:R-:W-:Y:S02]  /*4a70*/  LEA R34, P3, R92.reuse, R38, 0x2 ;  /* 0x000000265c227211 */ /* 0x042fe400078610ff */
[-C--:B------:R-:W-:Y:S01]  /*4a80*/  LEA.HI.X.SX32 R41, R93, R39.reuse, 0x2, P6 ;  /* 0x000000275d297211 */ /* 0x080fe200030f16ff */
[----:B------:R-:W-:Y:S01]  /*4a90*/  STL.64 [R1+0xf8], R42 ;  /* 0x0000f82a01007387 */ /* 0x000fe20000100a00 */
[----:B------:R-:W-:-:S02]  /*4aa0*/  LEA.HI.X.SX32 R35, R92, R39, 0x2, P3 ;  /* 0x000000275c237211 */ /* 0x000fc400018f16ff */
[----:B------:R-:W-:Y:S02]  /*4ab0*/  LEA R236, P3, R16, c[0x0][0x160], 0x2 ;  /* 0x0000580010ec7a11 */ /* 0x000fe400078610ff */
[----:B------:R-:W-:Y:S01]  /*4ac0*/  LEA R232, P6, R36, c[0x0][0x160], 0x2 ;  /* 0x0000580024e87a11 */ /* 0x000fe200078c10ff */
[----:B------:R-:W-:Y:S01]  /*4ad0*/  STL.64 [R1+0x100], R34 ;  /* 0x0001002201007387 */ /* 0x000fe20000100a00 */
[----:B------:R-:W-:Y:S01]  /*4ae0*/  LEA.HI.X.SX32 R237, R16, c[0x0][0x164], 0x2, P3 ;  /* 0x0000590010ed7a11 */ /* 0x000fe200018f16ff */
[----:B------:R-:W-:Y:S01]  /*4af0*/  IMAD.MOV.U32 R16, RZ, RZ, c[0x0][0x188] ;  /* 0x00006200ff107624 */ /* 0x000fe200078e00ff */
[C---:B------:R-:W-:Y:S01]  /*4b00*/  LEA R228, P3, R37.reuse, c[0x0][0x160], 0x2 ;  /* 0x0000580025e47a11 */ /* 0x040fe200078610ff */
[----:B------:R1:W-:Y:S01]  /*4b10*/  STL.64 [R1+0x108], R40 ;  /* 0x0001082801007387 */ /* 0x0003e20000100a00 */
[----:B------:R-:W-:Y:S01]  /*4b20*/  LEA.HI.X.SX32 R233, R36, c[0x0][0x164], 0x2, P6 ;  /* 0x0000590024e97a11 */ /* 0x000fe200030f16ff */
[----:B------:R-:W-:Y:S01]  /*4b30*/  IMAD.SHL.U32 R209, R16, 0x4, RZ ;  /* 0x0000000410d17824 */ /* 0x000fe200078e00ff */
[----:B------:R-:W-:Y:S01]  /*4b40*/  LEA R224, P6, R0, c[0x0][0x160], 0x2 ;  /* 0x0000580000e07a11 */ /* 0x000fe200078c10ff */
[----:B------:R-:W-:Y:S01]  /*4b50*/  IMAD.SHL.U32 R193, R16, 0x8, RZ ;  /* 0x0000000810c17824 */ /* 0x000fe200078e00ff */
[----:B------:R-:W-:Y:S01]  /*4b60*/  LEA.HI.X.SX32 R229, R37, c[0x0][0x164], 0x2, P3 ;  /* 0x0000590025e57a11 */ /* 0x000fe200018f16ff */
[----:B------:R-:W-:Y:S01]  /*4b70*/  IMAD.WIDE R220, R209, 0x4, R236 ;  /* 0x00000004d1dc7825 */ /* 0x000fe200078e02ec */
[----:B------:R-:W-:-:S02]  /*4b80*/  LEA.HI.X.SX32 R225, R0, c[0x0][0x164], 0x2, P6 ;  /* 0x0000590000e17a11 */ /* 0x000fc400030f16ff */
[----:B------:R-:W-:Y:S01]  /*4b90*/  IADD3 R0, R17, -0x1d, RZ ;  /* 0xffffffe311007810 */ /* 0x000fe20007ffe0ff */
[----:B------:R-:W-:Y:S01]  /*4ba0*/  IMAD.WIDE R216, R209, 0x4, R232 ;  /* 0x00000004d1d87825 */ /* 0x000fe200078e02e8 */
[----:B------:R-:W-:Y:S01]  /*4bb0*/  STL.64 [R1+0x1b18], R220 ;  /* 0x001b18dc01007387 */ /* 0x000fe20000100a00 */
[----:B------:R-:W-:Y:S02]  /*4bc0*/  IADD3 R38, R17, -0x15, RZ ;  /* 0xffffffeb11267810 */ /* 0x000fe40007ffe0ff */
[----:B-1----:R-:W-:Y:S01]  /*4bd0*/  IMAD.SHL.U32 R40, R103, 0x4, RZ ;  /* 0x0000000467287824 */ /* 0x002fe200078e00ff */
[----:B------:R-:W-:Y:S01]  /*4be0*/  STL.64 [R1+0x1b20], R216 ;  /* 0x001b20d801007387 */ /* 0x000fe20000100a00 */
[C---:B------:R-:W-:Y:S01]  /*4bf0*/  IMAD.WIDE R212, R209.reuse, 0x4, R228 ;  /* 0x00000004d1d47825 */ /* 0x040fe200078e02e4 */
[----:B------:R-:W-:Y:S02]  /*4c00*/  ISETP.GE.U32.AND P3, PT, R38, 0x7fffffcc, PT ;  /* 0x7fffffcc2600780c */ /* 0x000fe40003f66070 */
[----:B------:R1:W-:Y:S01]  /*4c10*/  LDGSTS.E [R40], [R236.64], !P0 ;  /* 0x00000000ec287fae */ /* 0x0003e2000c121844 */
[----:B------:R-:W-:Y:S01]  /*4c20*/  IMAD.WIDE R208, R209, 0x4, R224 ;  /* 0x00000004d1d07825 */ /* 0x000fe200078e02e0 */
[----:B------:R-:W-:-:S02]  /*4c30*/  IADD3 R39, R17, -0x19, RZ ;  /* 0xffffffe711277810 */ /* 0x000fc40007ffe0ff */
[----:B------:R1:W-:Y:S01]  /*4c40*/  LDGSTS.E [R40+0x200], [R232.64], !P0 ;  /* 0x00200000e8287fae */ /* 0x0003e2000c121844 */
[----:B------:R-:W-:Y:S01]  /*4c50*/  IMAD.WIDE R204, R193, 0x4, R236 ;  /* 0x00000004c1cc7825 */ /* 0x000fe200078e02ec */
[----:B------:R-:W-:Y:S02]  /*4c60*/  ISETP.GE.U32.AND P6, PT, R39, 0x7fffffc8, PT ;  /* 0x7fffffc82700780c */ /* 0x000fe40003fc6070 */
[----:B------:R1:W-:Y:S01]  /*4c70*/  LDGSTS.E [R40+0x400], [R228.64], !P0 ;  /* 0x00400000e4287fae */ /* 0x0003e2000c121844 */
[C---:B------:R-:W-:Y:S01]  /*4c80*/  IMAD R181, R16.reuse, 0xc, RZ ;  /* 0x0000000c10b57824 */ /* 0x040fe200078e02ff */
[----:B------:R-:W-:Y:S01]  /*4c90*/  SHF.L.U32 R76, R16, 0x1, RZ ;  /* 0x00000001104c7819 */ /* 0x000fe200000006ff */
[----:B------:R-:W-:Y:S01]  /*4ca0*/  IMAD.WIDE R200, R193, 0x4, R232 ;  /* 0x00000004c1c87825 */ /* 0x000fe200078e02e8 */
[----:B------:R1:W-:Y:S01]  /*4cb0*/  LDGSTS.E [R40+0x600], [R224.64], !P0 ;  /* 0x00600000e0287fae */ /* 0x0003e2000c121844 */
[----:B------:R-:W-:Y:S02]  /*4cc0*/  ISETP.GE.U32.AND P0, PT, R0, 0x7fffffc4, PT ;  /* 0x7fffffc40000780c */ /* 0x000fe40003f06070 */
[----:B------:R-:W-:Y:S01]  /*4cd0*/  IADD3 R0, R17, -0x2, RZ ;  /* 0xfffffffe11007810 */ /* 0x000fe20007ffe0ff */
[----:B------:R1:W-:Y:S01]  /*4ce0*/  LDGSTS.E [R40+0x2000], [R220.64], !P2 ;  /* 0x02000000dc287fae */ /* 0x0003e2000d121844 */
[----:B------:R-:W-:-:S03]  /*4cf0*/  IMAD.WIDE R196, R193, 0x4, R228 ;  /* 0x00000004c1c47825 */ /* 0x000fc600078e02e4 */
[----:B------:R1:W-:Y:S01]  /*4d00*/  LDGSTS.E [R40+0x2200], [R216.64], !P2 ;  /* 0x02200000d8287fae */ /* 0x0003e2000d121844 */
[----:B------:R-:W-:-:S03]  /*4d10*/  IMAD.WIDE R192, R193, 0x4, R224 ;  /* 0x00000004c1c07825 */ /* 0x000fc600078e02e0 */
[----:B------:R2:W-:Y:S01]  /*4d20*/  LDGSTS.E [R40+0x2400], [R212.64], !P2 ;  /* 0x02400000d4287fae */ /* 0x0005e2000d121844 */
[----:B------:R-:W-:-:S03]  /*4d30*/  IMAD.WIDE R188, R181, 0x4, R236 ;  /* 0x00000004b5bc7825 */ /* 0x000fc600078e02ec */
[----:B------:R2:W-:Y:S01]  /*4d40*/  STL.64 [R1+0x1b28], R212 ;  /* 0x001b28d401007387 */ /* 0x0005e20000100a00 */
[----:B------:R-:W-:Y:S02]  /*4d50*/  IMAD.SHL.U32 R173, R16, 0x10, RZ ;  /* 0x0000001010ad7824 */ /* 0x000fe400078e00ff */
[C---:B------:R-:W-:Y:S01]  /*4d60*/  IMAD.WIDE R184, R181.reuse, 0x4, R232 ;  /* 0x00000004b5b87825 */ /* 0x040fe200078e02e8 */
[----:B------:R-:W-:Y:S03]  /*4d70*/  STL.64 [R1+0x1b30], R208 ;  /* 0x001b30d001007387 */ /* 0x000fe60000100a00 */
[C---:B------:R-:W-:Y:S01]  /*4d80*/  IMAD.WIDE R182, R181.reuse, 0x4, R228 ;  /* 0x00000004b5b67825 */ /* 0x040fe200078e02e4 */
[----:B------:R-:W-:Y:S03]  /*4d90*/  STL.64 [R1+0x1b38], R204 ;  /* 0x001b38cc01007387 */ /* 0x000fe60000100a00 */
[----:B------:R-:W-:Y:S01]  /*4da0*/  IMAD.WIDE R180, R181, 0x4, R224 ;  /* 0x00000004b5b47825 */ /* 0x000fe200078e02e0 */
[----:B------:R-:W-:Y:S03]  /*4db0*/  STL.64 [R1+0x1b40], R200 ;  /* 0x001b40c801007387 */ /* 0x000fe60000100a00 */
[----:B--2---:R-:W-:Y:S01]  /*4dc0*/  IMAD.SHL.U32 R213, R103, 0x4, RZ ;  /* 0x0000000467d57824 */ /* 0x004fe200078e00ff */
[----:B------:R-:W-:Y:S01]  /*4dd0*/  STL.64 [R1+0x1b48], R196 ;  /* 0x001b48c401007387 */ /* 0x000fe20000100a00 */
[----:B------:R-:W-:-:S03]  /*4de0*/  IMAD.WIDE R178, R173, 0x4, R236 ;  /* 0x00000004adb27825 */ /* 0x000fc600078e02ec */
[----:B------:R2:W-:Y:S01]  /*4df0*/  LDGSTS.E [R213+0x2600], [R208.64], !P2 ;  /* 0x02600000d0d57fae */ /* 0x0005e2000d121844 */
[----:B------:R-:W-:Y:S01]  /*4e00*/  ISETP.GE.U32.AND P2, PT, R0, 0x7fffffdf, PT ;  /* 0x7fffffdf0000780c */ /* 0x000fe20003f46070 */
[----:B------:R-:W-:Y:S01]  /*4e10*/  IMAD R165, R16, 0x14, RZ ;  /* 0x0000001410a57824 */ /* 0x000fe200078e02ff */
[----:B------:R-:W-:Y:S01]  /*4e20*/  IADD3 R0, R17, -0x6, RZ ;  /* 0xfffffffa11007810 */ /* 0x000fe20007ffe0ff */
[----:B------:R2:W-:Y:S01]  /*4e30*/  LDGSTS.E [R213+0x4000], [R204.64], !P1 ;  /* 0x04000000ccd57fae */ /* 0x0005e2000c921844 */
[----:B------:R-:W-:Y:S01]  /*4e40*/  IMAD.WIDE R176, R173, 0x4, R232 ;  /* 0x00000004adb07825 */ /* 0x000fe200078e02e8 */
[----:B------:R-:W-:Y:S02]  /*4e50*/  LOP3.LUT R36, R213, 0x20, RZ, 0x3c, !PT ;  /* 0x00000020d5247812 */ /* 0x000fe400078e3cff */
[----:B------:R3:W-:Y:S01]  /*4e60*/  LDGSTS.E [R213+0x4200], [R200.64], !P1 ;  /* 0x04200000c8d57fae */ /* 0x0007e2000c921844 */
[----:B------:R-:W-:-:S03]  /*4e70*/  IMAD.WIDE R174, R173, 0x4, R228 ;  /* 0x00000004adae7825 */ /* 0x000fc600078e02e4 */
[----:B------:R4:W-:Y:S01]  /*4e80*/  LDGSTS.E [R213+0x4400], [R196.64], !P1 ;  /* 0x04400000c4d57fae */ /* 0x0009e2000c921844 */
[----:B------:R-:W-:-:S03]  /*4e90*/  IMAD.WIDE R172, R173, 0x4, R224 ;  /* 0x00000004adac7825 */ /* 0x000fc600078e02e0 */
[----:B------:R5:W-:Y:S01]  /*4ea0*/  LDGSTS.E [R213+0x4600], [R192.64], !P1 ;  /* 0x04600000c0d57fae */ /* 0x000be2000c921844 */
[----:B------:R-:W-:Y:S01]  /*4eb0*/  ISETP.GE.U32.AND P1, PT, R0, 0x7fffffdb, PT ;  /* 0x7fffffdb0000780c */ /* 0x000fe20003f26070 */
[----:B------:R-:W-:Y:S01]  /*4ec0*/  IMAD.WIDE R170, R165, 0x4, R236 ;  /* 0x00000004a5aa7825 */ /* 0x000fe200078e02ec */
[----:B------:R-:W-:Y:S01]  /*4ed0*/  IADD3 R0, R17, -0xa, RZ ;  /* 0xfffffff611007810 */ /* 0x000fe20007ffe0ff */
[----:B------:R2:W-:Y:S02]  /*4ee0*/  LDGSTS.E [R213+0x6000], [R188.64], !P4 ;  /* 0x06000000bcd57fae */ /* 0x0005e4000e121844 */
[----:B------:R-:W-:Y:S02]  /*4ef0*/  IMAD R157, R16, 0x18, RZ ;  /* 0x00000018109d7824 */ /* 0x000fe400078e02ff */
        /* <DEDUP_REMOVED lines=9> */
[----:B------:R-:W-:Y:S02]  /*4f90*/  IMAD.WIDE R162, R157, 0x4, R236 ;  /* 0x000000049da27825 */ /* 0x000fe400078e02ec */
[----:B------:R1:W-:Y:S02]  /*4fa0*/  LDGSTS.E [R213+0x8200], [R176.64], !P5 ;  /* 0x08200000b0d57fae */ /* 0x0003e4000e921844 */
[----:B------:R-:W-:-:S02]  /*4fb0*/  IMAD R149, R16, 0x1c, RZ ;  /* 0x0000001c10957824 */ /* 0x000fc400078e02ff */
        /* <DEDUP_REMOVED lines=9> */
[----:B------:R-:W-:-:S02]  /*5050*/  IMAD.WIDE R154, R149, 0x4, R236 ;  /* 0x00000004959a7825 */ /* 0x000fc400078e02ec */
[----:B------:R2:W-:Y:S02]  /*5060*/  LDGSTS.E [R213+0xa400], [R166.64], !P3 ;  /* 0x0a400000a6d57fae */ /* 0x0005e4000d921844 */
[C---:B------:R-:W-:Y:S02]  /*5070*/  IMAD.WIDE R152, R149.reuse, 0x4, R232 ;  /* 0x0000000495987825 */ /* 0x040fe400078e02e8 */
[----:B------:R2:W-:Y:S01]  /*5080*/  LDGSTS.E [R213+0xa600], [R164.64], !P3 ;  /* 0x0a600000a4d57fae */ /* 0x0005e2000d921844 */
[----:B------:R-:W-:Y:S01]  /*5090*/  ISETP.GE.U32.AND P3, PT, R0, 0x7fffffcf, PT ;  /* 0x7fffffcf0000780c */ /* 0x000fe20003f66070 */
[----:B------:R-:W-:Y:S01]  /*50a0*/  IMAD.WIDE R150, R149, 0x4, R228 ;  /* 0x0000000495967825 */ /* 0x000fe200078e02e4 */
[----:B------:R-:W-:Y:S01]  /*50b0*/  IADD3 R0, R17, -0x16, RZ ;  /* 0xffffffea11007810 */ /* 0x000fe20007ffe0ff */
[----:B------:R2:W-:Y:S02]  /*50c0*/  LDGSTS.E [R213+0xc000], [R162.64], !P6 ;  /* 0x0c000000a2d57fae */ /* 0x0005e4000f121844 */
[----:B------:R-:W-:-:S02]  /*50d0*/  IMAD.WIDE R148, R149, 0x4, R224 ;  /* 0x0000000495947825 */ /* 0x000fc400078e02e0 */
[----:B------:R2:W-:Y:S02]  /*50e0*/  LDGSTS.E [R213+0xc200], [R160.64], !P6 ;  /* 0x0c200000a0d57fae */ /* 0x0005e4000f121844 */
[C---:B------:R-:W-:Y:S02]  /*50f0*/  IMAD.WIDE R146, R16.reuse, 0x4, R236 ;  /* 0x0000000410927825 */ /* 0x040fe400078e02ec */
[----:B------:R2:W-:Y:S02]  /*5100*/  LDGSTS.E [R213+0xc400], [R158.64], !P6 ;  /* 0x0c4000009ed57fae */ /* 0x0005e4000f121844 */
[----:B------:R-:W-:Y:S02]  /*5110*/  IMAD R133, R16, 0x5, RZ ;  /* 0x0000000510857824 */ /* 0x000fe400078e02ff */
[----:B------:R2:W-:Y:S01]  /*5120*/  LDGSTS.E [R213+0xc600], [R156.64], !P6 ;  /* 0x0c6000009cd57fae */ /* 0x0005e2000f121844 */
[----:B------:R-:W-:Y:S01]  /*5130*/  ISETP.GE.U32.AND P6, PT, R0, 0x7fffffcb, PT ;  /* 0x7fffffcb0000780c */ /* 0x000fe20003fc6070 */
[C---:B------:R-:W-:Y:S01]  /*5140*/  IMAD.WIDE R144, R16.reuse, 0x4, R232 ;  /* 0x0000000410907825 */ /* 0x040fe200078e02e8 */
[----:B------:R-:W-:Y:S01]  /*5150*/  IADD3 R0, R17, -0x1a, RZ ;  /* 0xffffffe611007810 */ /* 0x000fe20007ffe0ff */
[----:B------:R2:W-:Y:S02]  /*5160*/  LDGSTS.E [R213+0xe000], [R154.64], !P0 ;  /* 0x0e0000009ad57fae */ /* 0x0005e4000c121844 */
[----:B------:R-:W-:-:S02]  /*5170*/  IMAD.WIDE R142, R16, 0x4, R228 ;  /* 0x00000004108e7825 */ /* 0x000fc400078e02e4 */
[----:B------:R2:W-:Y:S02]  /*5180*/  LDGSTS.E [R213+0xe200], [R152.64], !P0 ;  /* 0x0e20000098d57fae */ /* 0x0005e4000c121844 */
[----:B------:R-:W-:Y:S02]  /*5190*/  IMAD.WIDE R140, R16, 0x4, R224 ;  /* 0x00000004108c7825 */ /* 0x000fe400078e02e0 */
[----:B------:R2:W-:Y:S02]  /*51a0*/  LDGSTS.E [R213+0xe400], [R150.64], !P0 ;  /* 0x0e40000096d57fae */ /* 0x0005e4000c121844 */
[----:B------:R-:W-:Y:S02]  /*51b0*/  IMAD.WIDE R138, R133, 0x4, R236 ;  /* 0x00000004858a7825 */ /* 0x000fe400078e02ec */
[----:B------:R2:W-:Y:S01]  /*51c0*/  LDGSTS.E [R213+0xe600], [R148.64], !P0 ;  /* 0x0e60000094d57fae */ /* 0x0005e2000c121844 */
[----:B------:R-:W-:Y:S01]  /*51d0*/  ISETP.GE.U32.AND P0, PT, R0, 0x7fffffc7, PT ;  /* 0x7fffffc70000780c */ /* 0x000fe20003f06070 */
[----:B------:R-:W-:Y:S01]  /*51e0*/  IMAD R125, R16, 0x9, RZ ;  /* 0x00000009107d7824 */ /* 0x000fe200078e02ff */
[----:B------:R-:W-:Y:S01]  /*51f0*/  IADD3 R0, R17, -0x1e, RZ ;  /* 0xffffffe211007810 */ /* 0x000fe20007ffe0ff */
[----:B------:R1:W-:Y:S01]  /*5200*/  LDGSTS.E [R36+0x800], [R146.64], !P2 ;  /* 0x0080000092247fae */ /* 0x0003e2000d121844 */
[----:B------:R-:W-:-:S03]  /*5210*/  IMAD.WIDE R136, R133, 0x4, R232 ;  /* 0x0000000485887825 */ /* 0x000fc600078e02e8 */
        /* <DEDUP_REMOVED lines=15> */
[----:B------:R-:W-:Y:S01]  /*5310*/  IMAD.WIDE R124, R125, 0x4, R224 ;  /* 0x000000047d7c7825 */ /* 0x000fe200078e02e0 */
[----:B------:R-:W-:Y:S02]  /*5320*/  ISETP.GE.U32.AND P1, PT, R0, 0x7fffffde, PT ;  /* 0x7fffffde0000780c */ /* 0x000fe40003f26070 */
[----:B------:R-:W-:Y:S01]  /*5330*/  IADD3 R0, R17, -0x7, RZ ;  /* 0xfffffff911007810 */ /* 0x000fe20007ffe0ff */
[----:B------:R1:W-:Y:S01]  /*5340*/  LDGSTS.E [R36+0x4800], [R130.64], !P4 ;  /* 0x0480000082247fae */ /* 0x0003e2000e121844 */
[----:B------:R-:W-:-:S03]  /*5350*/  IMAD.WIDE R122, R117, 0x4, R236 ;  /* 0x00000004757a7825 */ /* 0x000fc600078e02ec */
[----:B------:R1:W-:Y:S01]  /*5360*/  LDGSTS.E [R36+0x4a00], [R128.64], !P4 ;  /* 0x04a0000080247fae */ /* 0x0003e2000e121844 */
[----:B------:R-:W-:Y:S02]  /*5370*/  IMAD R109, R16, 0x11, RZ ;  /* 0x00000011106d7824 */ /* 0x000fe400078e02ff */
[C---:B------:R-:W-:Y:S01]  /*5380*/  IMAD.WIDE R120, R117.reuse, 0x4, R232 ;  /* 0x0000000475787825 */ /* 0x040fe200078e02e8 */
[----:B------:R1:W-:Y:S03]  /*5390*/  LDGSTS.E [R36+0x4c00], [R126.64], !P4 ;  /* 0x04c000007e247fae */ /* 0x0003e6000e121844 */
[C---:B------:R-:W-:Y:S01]  /*53a0*/  IMAD.WIDE R118, R117.reuse, 0x4, R228 ;  /* 0x0000000475767825 */ /* 0x040fe200078e02e4 */
[----:B------:R1:W-:Y:S01]  /*53b0*/  LDGSTS.E [R36+0x4e00], [R124.64], !P4 ;  /* 0x04e000007c247fae */ /* 0x0003e2000e121844 */
[----:B------:R-:W-:Y:S02]  /*53c0*/  ISETP.GE.U32.AND P4, PT, R0, 0x7fffffda, PT ;  /* 0x7fffffda0000780c */ /* 0x000fe40003f86070 */
[----:B------:R-:W-:Y:S01]  /*53d0*/  IMAD.WIDE R116, R117, 0x4, R224 ;  /* 0x0000000475747825 */ /* 0x000fe200078e02e0 */
[----:B------:R-:W-:Y:S01]  /*53e0*/  IADD3 R0, R17, -0xb, RZ ;  /* 0xfffffff511007810 */ /* 0x000fe20007ffe0ff */
[----:B------:R1:W-:Y:S02]  /*53f0*/  LDGSTS.E [R36+0x6800], [R122.64], !P5 ;  /* 0x068000007a247fae */ /* 0x0003e4000e921844 */
[----:B------:R-:W-:-:S02]  /*5400*/  IMAD.WIDE R114, R109, 0x4, R236 ;  /* 0x000000046d727825 */ /* 0x000fc400078e02ec */
[----:B------:R1:W-:Y:S02]  /*5410*/  LDGSTS.E [R36+0x6a00], [R120.64], !P5 ;  /* 0x06a0000078247fae */ /* 0x0003e4000e921844 */
[----:B------:R-:W-:Y:S02]  /*5420*/  IMAD R101, R16, 0x15, RZ ;  /* 0x0000001510657824 */ /* 0x000fe400078e02ff */
[C---:B------:R-:W-:Y:S01]  /*5430*/  IMAD.WIDE R112, R109.reuse, 0x4, R232 ;  /* 0x000000046d707825 */ /* 0x040fe200078e02e8 */
[----:B------:R1:W-:Y:S03]  /*5440*/  LDGSTS.E [R36+0x6c00], [R118.64], !P5 ;  /* 0x06c0000076247fae */ /* 0x0003e6000e921844 */
[----:B------:R-:W-:Y:S01]  /*5450*/  IMAD.WIDE R110, R109, 0x4, R228 ;  /* 0x000000046d6e7825 */ /* 0x000fe200078e02e4 */
[----:B------:R1:W-:Y:S01]  /*5460*/  LDGSTS.E [R36+0x6e00], [R116.64], !P5 ;  /* 0x06e0000074247fae */ /* 0x0003e2000e921844 */
[----:B------:R-:W-:-:S02]  /*5470*/  ISETP.GE.U32.AND P5, PT, R0, 0x7fffffd6, PT ;  /* 0x7fffffd60000780c */ /* 0x000fc40003fa6070 */
[----:B------:R-:W-:Y:S01]  /*5480*/  IMAD.WIDE R108, R109, 0x4, R224 ;  /* 0x000000046d6c7825 */ /* 0x000fe200078e02e0 */
[----:B------:R-:W-:Y:S01]  /*5490*/  IADD3 R0, R17, -0xf, RZ ;  /* 0xfffffff111007810 */ /* 0x000fe20007ffe0ff */
[----:B------:R1:W-:Y:S02]  /*54a0*/  LDGSTS.E [R36+0x8800], [R114.64], !P3 ;  /* 0x0880000072247fae */ /* 0x0003e4000d921844 */
[C---:B------:R-:W-:Y:S02]  /*54b0*/  IMAD.WIDE R106, R101.reuse, 0x4, R236 ;  /* 0x00000004656a7825 */ /* 0x040fe400078e02ec */
        /* <DEDUP_REMOVED lines=10> */
[----:B------:R-:W-:Y:S02]  /*5560*/  IMAD.WIDE R98, R92, 0x4, R236 ;  /* 0x000000045c627825 */ /* 0x000fe400078e02ec */
[----:B------:R1:W-:Y:S02]  /*5570*/  LDGSTS.E [R36+0xaa00], [R104.64], !P6 ;  /* 0x0aa0000068247fae */ /* 0x0003e4000f121844 */
[----:B------:R-:W-:Y:S02]  /*5580*/  IMAD R84, R16, 0x1d, RZ ;  /* 0x0000001d10547824 */ /* 0x000fe400078e02ff */
[C---:B------:R-:W-:Y:S01]  /*5590*/  IMAD.WIDE R96, R92.reuse, 0x4, R232 ;  /* 0x000000045c607825 */ /* 0x040fe200078e02e8 */
[----:B------:R-:W-:Y:S03]  /*55a0*/  STL.64 [R1+0x1b50], R192 ;  /* 0x001b50c001007387 */ /* 0x000fe60000100a00 */
[C---:B------:R-:W-:Y:S01]  /*55b0*/  IMAD.WIDE R94, R92.reuse, 0x4, R228 ;  /* 0x000000045c5e7825 */ /* 0x040fe200078e02e4 */
[----:B------:R1:W-:Y:S03]  /*55c0*/  LDGSTS.E [R36+0xac00], [R102.64], !P6 ;  /* 0x0ac0000066247fae */ /* 0x0003e6000f121844 */
[----:B------:R-:W-:Y:S01]  /*55d0*/  IMAD.WIDE R92, R92, 0x4, R224 ;  /* 0x000000045c5c7825 */ /* 0x000fe200078e02e0 */
[----:B------:R-:W-:Y:S03]  /*55e0*/  STL.64 [R1+0x1b58], R188 ;  /* 0x001b58bc01007387 */ /* 0x000fe60000100a00 */
[----:B------:R-:W-:Y:S01]  /*55f0*/  IMAD.WIDE R90, R84, 0x4, R236 ;  /* 0x00000004545a7825 */ /* 0x000fe200078e02ec */
[----:B------:R1:W-:Y:S01]  /*5600*/  LDGSTS.E [R36+0xae00], [R100.64], !P6 ;  /* 0x0ae0000064247fae */ /* 0x0003e2000f121844 */
[----:B------:R-:W-:-:S02]  /*5610*/  ISETP.GE.U32.AND P6, PT, R0, 0x7fffffce, PT ;  /* 0x7fffffce0000780c */ /* 0x000fc40003fc6070 */
[----:B------:R-:W-:Y:S01]  /*5620*/  IADD3 R0, R17, -0x17, RZ ;  /* 0xffffffe911007810 */ /* 0x000fe20007ffe0ff */
[----:B------:R-:W-:Y:S01]  /*5630*/  STL.64 [R1+0x1b60], R184 ;  /* 0x001b60b801007387 */ /* 0x000fe20000100a00 */
[----:B------:R-:W-:-:S03]  /*5640*/  IMAD.WIDE R88, R84, 0x4, R232 ;  /* 0x0000000454587825 */ /* 0x000fc600078e02e8 */
[----:B------:R-:W-:Y:S01]  /*5650*/  STL.64 [R1+0x1b68], R182 ;  /* 0x001b68b601007387 */ /* 0x000fe20000100a00 */
[----:B------:R-:W-:-:S03]  /*5660*/  IMAD.WIDE R86, R84, 0x4, R228 ;  /* 0x0000000454567825 */ /* 0x000fc600078e02e4 */
[----:B------:R1:W-:Y:S01]  /*5670*/  LDGSTS.E [R36+0xc800], [R98.64], !P0 ;  /* 0x0c80000062247fae */ /* 0x0003e2000c121844 */
[----:B------:R-:W-:-:S03]  /*5680*/  IMAD.WIDE R84, R84, 0x4, R224 ;  /* 0x0000000454547825 */ /* 0x000fc600078e02e0 */
[----:B------:R-:W-:Y:S01]  /*5690*/  STL.64 [R1+0x1b70], R180 ;  /* 0x001b70b401007387 */ /* 0x000fe20000100a00 */
[----:B------:R-:W-:-:S03]  /*56a0*/  IMAD.WIDE R82, R76, 0x4, R236 ;  /* 0x000000044c527825 */ /* 0x000fc600078e02ec */
[----:B------:R1:W-:Y:S01]  /*56b0*/  LDGSTS.E [R36+0xca00], [R96.64], !P0 ;  /* 0x0ca0000060247fae */ /* 0x0003e2000c121844 */
        /* <DEDUP_REMOVED lines=11> */
[----:B------:R1:W-:Y:S01]  /*5770*/  STL.64 [R1+0x1b88], R174 ;  /* 0x001b88ae01007387 */ /* 0x0003e20000100a00 */
[----:B------:R-:W-:Y:S02]  /*5780*/  IMAD R60, R16, 0xa, RZ ;  /* 0x0000000a103c7824 */ /* 0x000fe400078e02ff */
[C---:B------:R-:W-:Y:S01]  /*5790*/  IMAD.WIDE R72, R68.reuse, 0x4, R232 ;  /* 0x0000000444487825 */ /* 0x040fe200078e02e8 */
[----:B------:R2:W-:Y:S03]  /*57a0*/  LDGSTS.E [R36+0xe800], [R90.64], !P2 ;  /* 0x0e8000005a247fae */ /* 0x0005e6000d121844 */
[C---:B------:R-:W-:Y:S01]  /*57b0*/  IMAD.WIDE R70, R68.reuse, 0x4, R228 ;  /* 0x0000000444467825 */ /* 0x040fe200078e02e4 */
[----:B------:R2:W-:Y:S03]  /*57c0*/  LDGSTS.E [R36+0xea00], [R88.64], !P2 ;  /* 0x0ea0000058247fae */ /* 0x0005e6000d121844 */
[----:B------:R-:W-:Y:S01]  /*57d0*/  IMAD.WIDE R68, R68, 0x4, R224 ;  /* 0x0000000444447825 */ /* 0x000fe200078e02e0 */
[----:B-1----:R-:W-:Y:S01]  /*57e0*/  LOP3.LUT R175, R213, 0x40, RZ, 0x3c, !PT ;  /* 0x00000040d5af7812 */ /* 0x002fe200078e3cff */
[----:B------:R2:W-:Y:S02]  /*57f0*/  LDGSTS.E [R36+0xec00], [R86.64], !P2 ;  /* 0x0ec0000056247fae */ /* 0x0005e4000d121844 */
[----:B------:R-:W-:-:S02]  /*5800*/  IMAD.WIDE R66, R60, 0x4, R236 ;  /* 0x000000043c427825 */ /* 0x000fc400078e02ec */
        /* <DEDUP_REMOVED lines=25> */
[----:B--2---:R-:W-:Y:S02]  /*59a0*/  IMAD R36, R16, 0x16, RZ ;  /* 0x0000001610247824 */ /* 0x004fe400078e02ff */
[----:B------:R1:W-:Y:S01]  /*59b0*/  LDGSTS.E [R175+0x5200], [R64.64], !P5 ;  /* 0x0520000040af7fae */ /* 0x0003e2000e921844 */
[----:B------:R-:W-:-:S03]  /*59c0*/  IMAD.WIDE R50, R44, 0x4, R236 ;  /* 0x000000042c327825 */ /* 0x000fc600078e02ec */
[----:B------:R1:W-:Y:S01]  /*59d0*/  LDGSTS.E [R175+0x5400], [R62.64], !P5 ;  /* 0x054000003eaf7fae */ /* 0x0003e2000e921844 */
[----:B------:R-:W-:-:S03]  /*59e0*/  IMAD.WIDE R48, R44, 0x4, R232 ;  /* 0x000000042c307825 */ /* 0x000fc600078e02e8 */
[----:B------:R1:W-:Y:S01]  /*59f0*/  LDGSTS.E [R175+0x5600], [R60.64], !P5 ;  /* 0x056000003caf7fae */ /* 0x0003e2000e921844 */
[----:B------:R-:W-:Y:S01]  /*5a00*/  ISETP.GE.U32.AND P5, PT, R0, 0x7fffffd9, PT ;  /* 0x7fffffd90000780c */ /* 0x000fe20003fa6070 */
[C---:B------:R-:W-:Y:S01]  /*5a10*/  IMAD.WIDE R46, R44.reuse, 0x4, R228 ;  /* 0x000000042c2e7825 */ /* 0x040fe200078e02e4 */
[----:B------:R-:W-:Y:S01]  /*5a20*/  IADD3 R0, R17, -0xc, RZ ;  /* 0xfffffff411007810 */ /* 0x000fe20007ffe0ff */
[----:B------:R1:W-:Y:S02]  /*5a30*/  LDGSTS.E [R175+0x7000], [R58.64], !P3 ;  /* 0x070000003aaf7fae */ /* 0x0003e4000d921844 */
[----:B------:R-:W-:Y:S02]  /*5a40*/  IMAD.WIDE R44, R44, 0x4, R224 ;  /* 0x000000042c2c7825 */ /* 0x000fe400078e02e0 */
[----:B------:R1:W-:Y:S02]  /*5a50*/  LDGSTS.E [R175+0x7200], [R56.64], !P3 ;  /* 0x0720000038af7fae */ /* 0x0003e4000d921844 */
[----:B------:R-:W-:-:S02]  /*5a60*/  IMAD.WIDE R42, R36, 0x4, R236 ;  /* 0x00000004242a7825 */ /* 0x000fc400078e02ec */
[----:B------:R1:W-:Y:S02]  /*5a70*/  LDGSTS.E [R175+0x7400], [R54.64], !P3 ;  /* 0x0740000036af7fae */ /* 0x0003e4000d921844 */
[----:B------:R-:W-:Y:S02]  /*5a80*/  IMAD.WIDE R40, R36, 0x4, R232 ;  /* 0x0000000424287825 */ /* 0x000fe400078e02e8 */
[----:B------:R1:W-:Y:S01]  /*5a90*/  LDGSTS.E [R175+0x7600], [R52.64], !P3 ;  /* 0x0760000034af7fae */ /* 0x0003e2000d921844 */
[----:B------:R-:W-:Y:S01]  /*5aa0*/  ISETP.GE.U32.AND P3, PT, R0, 0x7fffffd5, PT ;  /* 0x7fffffd50000780c */ /* 0x000fe20003f66070 */
[C---:B------:R-:W-:Y:S01]  /*5ab0*/  IMAD.WIDE R38, R36.reuse, 0x4, R228 ;  /* 0x0000000424267825 */ /* 0x040fe200078e02e4 */
[----:B------:R-:W-:Y:S01]  /*5ac0*/  IADD3 R0, R17, -0x10, RZ ;  /* 0xfffffff011007810 */ /* 0x000fe20007ffe0ff */
[----:B------:R1:W-:Y:S02]  /*5ad0*/  LDGSTS.E [R175+0x9000], [R50.64], !P6 ;  /* 0x0900000032af7fae */ /* 0x0003e4000f121844 */
[----:B------:R-:W-:-:S02]  /*5ae0*/  IMAD.WIDE R36, R36, 0x4, R224 ;  /* 0x0000000424247825 */ /* 0x000fc400078e02e0 */
[----:B------:R1:W-:Y:S02]  /*5af0*/  LDGSTS.E [R175+0x9200], [R48.64], !P6 ;  /* 0x0920000030af7fae */ /* 0x0003e4000f121844 */
[----:B------:R-:W-:Y:S01]  /*5b00*/  IMAD.MOV.U32 R216, RZ, RZ, R244 ;  /* 0x000000ffffd87224 */ /* 0x000fe200078e00f4 */
[----:B------:R-:W-:Y:S01]  /*5b10*/  IADD3 R244, R17, -0x14, RZ ;  /* 0xffffffec11f47810 */ /* 0x000fe20007ffe0ff */
[----:B------:R1:W-:Y:S01]  /*5b20*/  LDGSTS.E [R175+0x9400], [R46.64], !P6 ;  /* 0x094000002eaf7fae */ /* 0x0003e2000f121844 */
[----:B------:R-:W-:Y:S02]  /*5b30*/  IMAD.MOV.U32 R217, RZ, RZ, R245 ;  /* 0x000000ffffd97224 */ /* 0x000fe400078e00f5 */
[----:B------:R-:W-:Y:S01]  /*5b40*/  IMAD.MOV.U32 R220, RZ, RZ, R250 ;  /* 0x000000ffffdc7224 */ /* 0x000fe200078e00fa */
[----:B------:R1:W-:Y:S01]  /*5b50*/  LDGSTS.E [R175+0x9600], [R44.64], !P6 ;  /* 0x096000002caf7fae */ /* 0x0003e2000f121844 */
[----:B------:R-:W-:Y:S01]  /*5b60*/  ISETP.GE.U32.AND P6, PT, R0, 0x7fffffd1, PT ;  /* 0x7fffffd10000780c */ /* 0x000fe20003fc6070 */
[----:B------:R-:W-:-:S02]  /*5b70*/  IMAD R0, R16, 0x1a, RZ ;  /* 0x0000001a10007824 */ /* 0x000fc400078e02ff */
[----:B------:R1:W-:Y:S01]  /*5b80*/  LDGSTS.E [R175+0xb000], [R42.64], !P0 ;  /* 0x0b0000002aaf7fae */ /* 0x0003e2000c121844 */
[----:B------:R-:W-:Y:S02]  /*5b90*/  IMAD.MOV.U32 R221, RZ, RZ, R251 ;  /* 0x000000ffffdd7224 */ /* 0x000fe400078e00fb */
[C---:B------:R-:W-:Y:S01]  /*5ba0*/  IMAD.WIDE R250, R0.reuse, 0x4, R232 ;  /* 0x0000000400fa7825 */ /* 0x040fe200078e02e8 */
[----:B------:R1:W-:Y:S03]  /*5bb0*/  LDGSTS.E [R175+0xb200], [R40.64], !P0 ;  /* 0x0b20000028af7fae */ /* 0x0003e6000c121844 */
[----:B------:R-:W-:Y:S01]  /*5bc0*/  IMAD.WIDE R180, R0, 0x4, R228 ;  /* 0x0000000400b47825 */ /* 0x000fe200078e02e4 */
[----:B------:R1:W-:Y:S03]  /*5bd0*/  LDGSTS.E [R175+0xb400], [R38.64], !P0 ;  /* 0x0b40000026af7fae */ /* 0x0003e6000c121844 */
[----:B------:R-:W-:Y:S01]  /*5be0*/  IMAD R176, R16, 0x1e, RZ ;  /* 0x0000001e10b07824 */ /* 0x000fe200078e02ff */
[----:B------:R1:W-:Y:S01]  /*5bf0*/  LDGSTS.E [R175+0xb600], [R36.64], !P0 ;  /* 0x0b60000024af7fae */ /* 0x0003e2000c121844 */
[----:B------:R-:W-:Y:S01]  /*5c00*/  ISETP.GE.U32.AND P0, PT, R244, 0x7fffffcd, PT ;  /* 0x7fffffcdf400780c */ /* 0x000fe20003f06070 */
[----:B------:R-:W-:-:S02]  /*5c10*/  IMAD.WIDE R244, R0, 0x4, R236 ;  /* 0x0000000400f47825 */ /* 0x000fc400078e02ec */
[----:B------:R2:W-:Y:S02]  /*5c20*/  STL.64 [R1+0x50], R180 ;  /* 0x000050b401007387 */ /* 0x0005e40000100a00 */
[----:B------:R-:W-:Y:S01]  /*5c30*/  IMAD.WIDE R178, R0, 0x4, R224 ;  /* 0x0000000400b27825 */ /* 0x000fe200078e02e0 */
[----:B------:R-:W-:Y:S01]  /*5c40*/  IADD3 R0, R17, -0x18, RZ ;  /* 0xffffffe811007810 */ /* 0x000fe20007ffe0ff */
[----:B------:R1:W-:Y:S02]  /*5c50*/  LDGSTS.E [R175+0xd000], [R244.64], !P2 ;  /* 0x0d000000f4af7fae */ /* 0x0003e4000d121844 */
[----:B------:R-:W-:Y:S02]  /*5c60*/  IMAD.WIDE R182, R176, 0x4, R236 ;  /* 0x00000004b0b67825 */ /* 0x000fe400078e02ec */
[----:B------:R1:W-:Y:S02]  /*5c70*/  LDGSTS.E [R175+0xd200], [R250.64], !P2 ;  /* 0x0d200000faaf7fae */ /* 0x0003e4000d121844 */
[----:B------:R-:W-:-:S02]  /*5c80*/  IMAD.MOV.U32 R174, RZ, RZ, 0x1f ;  /* 0x0000001fffae7424 */ /* 0x000fc400078e00ff */
[----:B------:R2:W-:Y:S04]  /*5c90*/  LDGSTS.E [R175+0xd400], [R180.64], !P2 ;  /* 0x0d400000b4af7fae */ /* 0x0005e8000d121844 */
[----:B------:R1:W-:Y:S04]  /*5ca0*/  STL.64 [R1+0x68], R178 ;  /* 0x000068b201007387 */ /* 0x0003e80000100a00 */
[----:B------:R1:W-:Y:S01]  /*5cb0*/  LDGSTS.E [R175+0xd600], [R178.64], !P2 ;  /* 0x0d600000b2af7fae */ /* 0x0003e2000d121844 */
[----:B------:R-:W-:Y:S02]  /*5cc0*/  ISETP.GE.U32.AND P2, PT, R0, 0x7fffffc9, PT ;  /* 0x7fffffc90000780c */ /* 0x000fe40003f46070 */
[----:B------:R-:W-:Y:S01]  /*5cd0*/  IADD3 R0, R17, -0x1c, RZ ;  /* 0xffffffe411007810 */ /* 0x000fe20007ffe0ff */
[C---:B--2---:R-:W-:Y:S01]  /*5ce0*/  IMAD.WIDE R180, R176.reuse, 0x4, R232 ;  /* 0x00000004b0b47825 */ /* 0x044fe200078e02e8 */
[----:B------:R2:W-:Y:S04]  /*5cf0*/  LDGSTS.E [R175+0xf000], [R182.64], !P1 ;  /* 0x0f000000b6af7fae */ /* 0x0005e8000c921844 */
[----:B------:R2:W-:Y:S01]  /*5d00*/  LDGSTS.E [R175+0xf200], [R180.64], !P1 ;  /* 0x0f200000b4af7fae */ /* 0x0005e2000c921844 */
[----:B-1----:R-:W-:-:S03]  /*5d10*/  IMAD.WIDE R178, R176, 0x4, R228 ;  /* 0x00000004b0b27825 */ /* 0x002fc600078e02e4 */
[----:B------:R-:W-:Y:S01]  /*5d20*/  STL.64 [R1+0xd0], R182 ;  /* 0x0000d0b601007387 */ /* 0x000fe20000100a00 */
[----:B------:R-:W-:-:S03]  /*5d30*/  IMAD.WIDE R176, R176, 0x4, R224 ;  /* 0x00000004b0b07825 */ /* 0x000fc600078e02e0 */
[----:B------:R2:W-:Y:S04]  /*5d40*/  LDGSTS.E [R175+0xf400], [R178.64], !P1 ;  /* 0x0f400000b2af7fae */ /* 0x0005e8000c921844 */
[----:B------:R2:W-:Y:S01]  /*5d50*/  LDGSTS.E [R175+0xf600], [R176.64], !P1 ;  /* 0x0f600000b0af7fae */ /* 0x0005e2000c921844 */
[----:B------:R-:W-:Y:S01]  /*5d60*/  ISETP.GE.U32.AND P1, PT, R0, 0x7fffffc5, PT ;  /* 0x7fffffc50000780c */ /* 0x000fe20003f26070 */
[----:B------:R-:W-:Y:S02]  /*5d70*/  IMAD R0, R16, 0x3, RZ ;  /* 0x0000000310007824 */ /* 0x000fe400078e02ff */
[----:B------:R-:W-:Y:S02]  /*5d80*/  STL.64 [R1+0xe8], R180 ;  /* 0x0000e8b401007387 */ /* 0x000fe40000100a00 */
[----:B---3--:R-:W-:-:S02]  /*5d90*/  IMAD.WIDE R200, R0, 0x4, R236 ;  /* 0x0000000400c87825 */ /* 0x008fc400078e02ec */
[----:B------:R1:W-:Y:S02]  /*5da0*/  STL.64 [R1+0x110], R178 ;  /* 0x000110b201007387 */ /* 0x0003e40000100a00 */
[C---:B----4-:R-:W-:Y:S01]  /*5db0*/  IMAD.WIDE R196, R0.reuse, 0x4, R232 ;  /* 0x0000000400c47825 */ /* 0x050fe200078e02e8 */
[----:B--2---:R-:W-:Y:S01]  /*5dc0*/  LOP3.LUT R175, R213, 0x60, RZ, 0x3c, !PT ;  /* 0x00000060d5af7812 */ /* 0x004fe200078e3cff */
[----:B------:R2:W-:Y:S02]  /*5dd0*/  STL.64 [R1+0x118], R176 ;  /* 0x000118b001007387 */ /* 0x0005e40000100a00 */
[C---:B-----5:R-:W-:Y:S02]  /*5de0*/  IMAD.WIDE R192, R0.reuse, 0x4, R228 ;  /* 0x0000000400c07825 */ /* 0x060fe400078e02e4 */
[----:B------:R-:W3:Y:S02]  /*5df0*/  S2R R213, SR_TID.X ;  /* 0x0000000000d57919 */ /* 0x000ee40000002100 */
[----:B------:R-:W-:-:S02]  /*5e00*/  IMAD.WIDE R188, R0, 0x4, R224 ;  /* 0x0000000400bc7825 */ /* 0x000fc400078e02e0 */
[----:B------:R4:W-:Y:S02]  /*5e10*/  LDGSTS.E [R175+0x1800], [R200.64], !P4 ;  /* 0x01800000c8af7fae */ /* 0x0009e4000e121844 */
[----:B-1----:R-:W-:Y:S02]  /*5e20*/  IMAD R178, R16, 0x7, RZ ;  /* 0x0000000710b27824 */ /* 0x002fe400078e02ff */
[----:B------:R1:W-:Y:S02]  /*5e30*/  LDGSTS.E [R175+0x1a00], [R196.64], !P4 ;  /* 0x01a00000c4af7fae */ /* 0x0003e4000e121844 */
[----:B------:R-:W-:Y:S01]  /*5e40*/  IMAD.WIDE R184, R178, 0x4, R236 ;  /* 0x00000004b2b87825 */ /* 0x000fe200078e02ec */
[----:B--2---:R-:W-:Y:S01]  /*5e50*/  IADD3 R177, R174, c[0x0][0x180], RZ ;  /* 0x00006000aeb17a10 */ /* 0x004fe20007ffe0ff */
[----:B------:R2:W-:Y:S02]  /*5e60*/  LDGSTS.E [R175+0x1c00], [R192.64], !P4 ;  /* 0x01c00000c0af7fae */ /* 0x0005e4000e121844 */
[C---:B------:R-:W-:Y:S01]  /*5e70*/  IMAD.WIDE R182, R178.reuse, 0x4, R232 ;  /* 0x00000004b2b67825 */ /* 0x040fe200078e02e8 */
[----:B------:R-:W-:Y:S01]  /*5e80*/  IADD3 R174, R17, -0x21, RZ ;  /* 0xffffffdf11ae7810 */ /* 0x000fe20007ffe0ff */
[----:B------:R5:W-:Y:S02]  /*5e90*/  LDGSTS.E [R175+0x1e00], [R188.64], !P4 ;  /* 0x01e00000bcaf7fae */ /* 0x000be4000e121844 */
[C---:B------:R-:W-:Y:S01]  /*5ea0*/  IMAD.WIDE R180, R178.reuse, 0x4, R228 ;  /* 0x00000004b2b47825 */ /* 0x040fe200078e02e4 */
[----:B------:R-:W-:Y:S01]  /*5eb0*/  ISETP.GT.AND P4, PT, R177, 0x1f, PT ;  /* 0x0000001fb100780c */ /* 0x000fe20003f84270 */
[----:B------:R1:W-:Y:S02]  /*5ec0*/  LDGSTS.E [R175+0x3800], [R184.64], !P5 ;  /* 0x03800000b8af7fae */ /* 0x0003e4000e921844 */
[----:B------:R-:W-:Y:S01]  /*5ed0*/  IMAD.WIDE R178, R178, 0x4, R224 ;  /* 0x00000004b2b27825 */ /* 0x000fe200078e02e0 */
[----:B------:R-:W-:-:S02]  /*5ee0*/  SEL R0, RZ, 0x4, !P4 ;  /* 0x00000004ff007807 */ /* 0x000fc40006000000 */
[----:B---3--:R-:W-:Y:S01]  /*5ef0*/  LOP3.LUT R213, R213, 0x1f, RZ, 0xc0, !PT ;  /* 0x0000001fd5d57812 */ /* 0x008fe200078ec0ff */
[----:B------:R3:W-:Y:S01]  /*5f00*/  LDGSTS.E [R175+0x3a00], [R182.64], !P5 ;  /* 0x03a00000b6af7fae */ /* 0x0007e2000e921844 */
[----:B------:R-:W-:-:S03]  /*5f10*/  IMAD R176, R16, 0xb, RZ ;  /* 0x0000000b10b07824 */ /* 0x000fc600078e02ff */
[----:B------:R1:W-:Y:S04]  /*5f20*/  LDGSTS.E [R175+0x3c00], [R180.64], !P5 ;  /* 0x03c00000b4af7fae */ /* 0x0003e8000e921844 */
[----:B------:R1:W-:Y:S01]  /*5f30*/  LDGSTS.E [R175+0x3e00], [R178.64], !P5 ;  /* 0x03e00000b2af7fae */ /* 0x0003e2000e921844 */
[----:B------:R-:W-:-:S03]  /*5f40*/  ISETP.GE.AND P5, PT, R213, c[0x0][0x180], PT ;  /* 0x00006000d5007a0c */ /* 0x000fc60003fa6270 */
[----:B------:R-:W2:Y:S01]  /*5f50*/  S2R R213, SR_TID.X ;  /* 0x0000000000d57919 */ /* 0x000ea20000002100 */
[----:B------:R-:W-:-:S03]  /*5f60*/  SEL R0, R0, RZ, !P5 ;  /* 0x000000ff00007207 */ /* 0x000fc60006800000 */
[----:B------:R-:W-:Y:S01]  /*5f70*/  STL.64 [R1+0x120], R200 ;  /* 0x000120c801007387 */ /* 0x000fe20000100a00 */
[----:B------:R-:W-:Y:S01]  /*5f80*/  ISETP.NE.U32.AND P5, PT, R0, RZ, PT ;  /* 0x000000ff0000720c */ /* 0x000fe20003fa5070 */
[----:B------:R-:W-:Y:S02]  /*5f90*/  IMAD R0, R16, 0xf, RZ ;  /* 0x0000000f10007824 */ /* 0x000fe400078e02ff */
[----:B------:R1:W-:Y:S04]  /*5fa0*/  STL.64 [R1+0x140], R184 ;  /* 0x000140b801007387 */ /* 0x0003e80000100a00 */
[----:B------:R-:W-:Y:S04]  /*5fb0*/  STL.64 [R1+0x128], R196 ;  /* 0x000128c401007387 */ /* 0x000fe80000100a00 */
[----:B------:R2:W-:Y:S04]  /*5fc0*/  STL.64 [R1+0x130], R192 ;  /* 0x000130c001007387 */ /* 0x0005e80000100a00 */
[----:B------:R5:W-:Y:S01]  /*5fd0*/  STL.64 [R1+0x138], R188 ;  /* 0x000138bc01007387 */ /* 0x000be20000100a00 */
[----:B-1----:R-:W-:-:S03]  /*5fe0*/  IMAD.WIDE R184, R0, 0x4, R232 ;  /* 0x0000000400b87825 */ /* 0x002fc600078e02e8 */
[----:B------:R3:W-:Y:S04]  /*5ff0*/  STL.64 [R1+0x148], R182 ;  /* 0x000148b601007387 */ /* 0x0007e80000100a00 */
[----:B------:R1:W-:Y:S01]  /*6000*/  STL.64 [R1+0x150], R180 ;  /* 0x000150b401007387 */ /* 0x0003e20000100a00 */
[C---:B--2---:R-:W-:Y:S02]  /*6010*/  LOP3.LUT R192, R213.reuse, 0x60, RZ, 0xc0, !PT ;  /* 0x00000060d5c07812 */ /* 0x044fe400078ec0ff */
[----:B------:R-:W-:Y:S01]  /*6020*/  LOP3.LUT R213, R213, 0x7f, RZ, 0xc0, !PT ;  /* 0x0000007fd5d57812 */ /* 0x000fe200078ec0ff */
[----:B------:R2:W-:Y:S01]  /*6030*/  STL.64 [R1+0x158], R178 ;  /* 0x000158b201007387 */ /* 0x0005e20000100a00 */
[----:B-----5:R-:W-:-:S04]  /*6040*/  IMAD.WIDE R188, R0, 0x4, R236 ;  /* 0x0000000400bc7825 */ /* 0x020fc800078e02ec */
[----:B---3--:R-:W-:-:S04]  /*6050*/  IMAD.WIDE R182, R176, 0x4, R236 ;  /* 0x00000004b0b67825 */ /* 0x008fc800078e02ec */
[C---:B-1----:R-:W-:Y:S01]  /*6060*/  IMAD.WIDE R180, R176.reuse, 0x4, R232 ;  /* 0x00000004b0b47825 */ /* 0x042fe200078e02e8 */
[----:B------:R1:W-:Y:S03]  /*6070*/  STL.64 [R1+0x160], R182 ;  /* 0x000160b601007387 */ /* 0x0003e60000100a00 */
[C---:B--2---:R-:W-:Y:S01]  /*6080*/  IMAD.WIDE R178, R176.reuse, 0x4, R228 ;  /* 0x00000004b0b27825 */ /* 0x044fe200078e02e4 */
[----:B------:R1:W-:Y:S03]  /*6090*/  LDGSTS.E [R175+0x5800], [R182.64], !P3 ;  /* 0x05800000b6af7fae */ /* 0x0003e6000d921844 */
[----:B------:R-:W-:Y:S01]  /*60a0*/  IMAD.WIDE R176, R176, 0x4, R224 ;  /* 0x00000004b0b07825 */ /* 0x000fe200078e02e0 */
[----:B------:R2:W-:Y:S04]  /*60b0*/  STL.64 [R1+0x168], R180 ;  /* 0x000168b401007387 */ /* 0x0005e80000100a00 */
[----:B------:R2:W-:Y:S04]  /*60c0*/  LDGSTS.E [R175+0x5a00], [R180.64], !P3 ;  /* 0x05a00000b4af7fae */ /* 0x0005e8000d921844 */
[----:B------:R3:W-:Y:S01]  /*60d0*/  STL.64 [R1+0x170], R178 ;  /* 0x000170b201007387 */ /* 0x0007e20000100a00 */
[----:B-1----:R-:W-:-:S03]  /*60e0*/  IMAD.WIDE R182, R0, 0x4, R228 ;  /* 0x0000000400b67825 */ /* 0x002fc600078e02e4 */
[----:B------:R3:W-:Y:S04]  /*60f0*/  LDGSTS.E [R175+0x5c00], [R178.64], !P3 ;  /* 0x05c00000b2af7fae */ /* 0x0007e8000d921844 */
[----:B------:R1:W-:Y:S01]  /*6100*/  LDGSTS.E [R175+0x5e00], [R176.64], !P3 ;  /* 0x05e00000b0af7fae */ /* 0x0003e2000d921844 */
[----:B------:R-:W-:Y:S01]  /*6110*/  ISETP.GE.U32.AND P3, PT, R174, 0x7fffffc0, PT ;  /* 0x7fffffc0ae00780c */ /* 0x000fe20003f66070 */
[----:B--2---:R-:W-:Y:S01]  /*6120*/  IMAD.WIDE R180, R0, 0x4, R224 ;  /* 0x0000000400b47825 */ /* 0x004fe200078e02e0 */
[----:B------:R-:W-:Y:S01]  /*6130*/  IADD3 R174, R17, -0x20, RZ ;  /* 0xffffffe011ae7810 */ /* 0x000fe20007ffe0ff */
[----:B------:R1:W-:Y:S01]  /*6140*/  STL.64 [R1+0x178], R176 ;  /* 0x000178b001007387 */ /* 0x0003e20000100a00 */
[----:B------:R-:W-:Y:S01]  /*6150*/  SHF.R.U32.HI R0, RZ, 0x1, R192 ;  /* 0x00000001ff007819 */ /* 0x000fe200000116c0 */
[----:B------:R-:W-:-:S02]  /*6160*/  IMAD.SHL.U32 R17, R213, 0x4, RZ ;  /* 0x00000004d5117824 */ /* 0x000fc400078e00ff */
[C---:B---3--:R-:W-:Y:S01]  /*6170*/  IMAD R179, R16.reuse, 0x13, RZ ;  /* 0x0000001310b37824 */ /* 0x048fe200078e02ff */
[----:B------:R2:W-:Y:S01]  /*6180*/  STL.64 [R1+0x180], R188 ;  /* 0x000180bc01007387 */ /* 0x0005e20000100a00 */
[C---:B------:R-:W-:Y:S02]  /*6190*/  IMAD R178, R16.reuse, 0x17, RZ ;  /* 0x0000001710b27824 */ /* 0x040fe400078e02ff */
[----:B------:R-:W-:Y:S01]  /*61a0*/  IMAD.WIDE R212, R179, 0x4, R236 ;  /* 0x00000004b3d47825 */ /* 0x000fe200078e02ec */
[----:B------:R2:W-:Y:S03]  /*61b0*/  LDGSTS.E [R175+0x7800], [R188.64], !P6 ;  /* 0x07800000bcaf7fae */ /* 0x0005e6000f121844 */
[C---:B-1----:R-:W-:Y:S01]  /*61c0*/  IMAD R177, R16.reuse, 0x1b, RZ ;  /* 0x0000001b10b17824 */ /* 0x042fe200078e02ff */
[----:B------:R-:W-:Y:S01]  /*61d0*/  STL.64 [R1+0x188], R184 ;  /* 0x000188b801007387 */ /* 0x000fe20000100a00 */
[----:B------:R-:W-:-:S02]  /*61e0*/  IMAD R176, R16, 0x1f, RZ ;  /* 0x0000001f10b07824 */ /* 0x000fc400078e02ff */
[C-C-:B----4-:R-:W-:Y:S01]  /*61f0*/  IMAD.WIDE R200, R178.reuse, 0x4, R236.reuse ;  /* 0x00000004b2c87825 */ /* 0x150fe200078e02ec */
[----:B------:R1:W-:Y:S03]  /*6200*/  LDGSTS.E [R175+0x7a00], [R184.64], !P6 ;  /* 0x07a00000b8af7fae */ /* 0x0003e6000f121844 */
[----:B------:R-:W-:Y:S01]  /*6210*/  IMAD.WIDE R192, R177, 0x4, R236 ;  /* 0x00000004b1c07825 */ /* 0x000fe200078e02ec */
[----:B------:R3:W-:Y:S03]  /*6220*/  STL.64 [R1+0x190], R182 ;  /* 0x000190b601007387 */ /* 0x0007e60000100a00 */
[--C-:B------:R-:W-:Y:S01]  /*6230*/  IMAD.WIDE R208, R179, 0x4, R232.reuse ;  /* 0x00000004b3d07825 */ /* 0x100fe200078e02e8 */
[----:B------:R3:W-:Y:S03]  /*6240*/  LDGSTS.E [R175+0x7c00], [R182.64], !P6 ;  /* 0x07c00000b6af7fae */ /* 0x0007e6000f121844 */
[--C-:B------:R-:W-:Y:S01]  /*6250*/  IMAD.WIDE R196, R178, 0x4, R232.reuse ;  /* 0x00000004b2c47825 */ /* 0x100fe200078e02e8 */
[----:B------:R4:W-:Y:S03]  /*6260*/  STL.64 [R1+0x198], R180 ;  /* 0x000198b401007387 */ /* 0x0009e60000100a00 */
[----:B--2---:R-:W-:Y:S01]  /*6270*/  IMAD.WIDE R188, R177, 0x4, R232 ;  /* 0x00000004b1bc7825 */ /* 0x004fe200078e02e8 */
[----:B------:R-:W-:Y:S03]  /*6280*/  STL.64 [R1+0x1a8], R212 ;  /* 0x0001a8d401007387 */ /* 0x000fe60000100a00 */
[----:B------:R-:W-:Y:S01]  /*6290*/  IMAD.WIDE R204, R179, 0x4, R228 ;  /* 0x00000004b3cc7825 */ /* 0x000fe200078e02e4 */
[----:B------:R4:W-:Y:S01]  /*62a0*/  LDGSTS.E [R175+0x7e00], [R180.64], !P6 ;  /* 0x07e00000b4af7fae */ /* 0x0009e2000f121844 */
[----:B------:R-:W-:-:S02]  /*62b0*/  ISETP.GE.U32.AND P6, PT, R174, 0x7fffffc1, PT ;  /* 0x7fffffc1ae00780c */ /* 0x000fc40003fc6070 */
[----:B---3--:R-:W-:Y:S01]  /*62c0*/  IMAD.WIDE R182, R176, 0x4, R236 ;  /* 0x00000004b0b67825 */ /* 0x008fe200078e02ec */
[----:B------:R-:W-:Y:S01]  /*62d0*/  STL.64 [R1+0x1c8], R200 ;  /* 0x0001c8c801007387 */ /* 0x000fe20000100a00 */
[----:B------:R-:W-:Y:S02]  /*62e0*/  LOP3.LUT R174, R17, R0, RZ, 0x3c, !PT ;  /* 0x0000000011ae7212 */ /* 0x000fe400078e3cff */
[----:B-1----:R-:W-:Y:S01]  /*62f0*/  IMAD.WIDE R184, R179, 0x4, R224 ;  /* 0x00000004b3b87825 */ /* 0x002fe200078e02e0 */
[----:B------:R-:W-:Y:S03]  /*6300*/  STL.64 [R1+0x1e0], R192 ;  /* 0x0001e0c001007387 */ /* 0x000fe60000100a00 */
[----:B------:R-:W-:Y:S01]  /*6310*/  IMAD.SHL.U32 R16, R16, 0x20, RZ ;  /* 0x0000002010107824 */ /* 0x000fe200078e00ff */
[----:B------:R-:W-:Y:S01]  /*6320*/  STL.64 [R1+0x1e8], R182 ;  /* 0x0001e8b601007387 */ /* 0x000fe20000100a00 */
[----:B----4-:R-:W-:-:S03]  /*6330*/  IMAD.WIDE R180, R176, 0x4, R232 ;  /* 0x00000004b0b47825 */ /* 0x010fc600078e02e8 */
[----:B------:R-:W-:Y:S04]  /*6340*/  STL.64 [R1+0x1a0], R208 ;  /* 0x0001a0d001007387 */ /* 0x000fe80000100a00 */
[----:B------:R1:W-:Y:S01]  /*6350*/  LDGSTS.E [R175+0x9800], [R212.64], !P0 ;  /* 0x09800000d4af7fae */ /* 0x0003e2000c121844 */
[----:B------:R-:W-:Y:S01]  /*6360*/  LOP3.LUT R0, R174, 0x40, RZ, 0x3c, !PT ;  /* 0x00000040ae007812 */ /* 0x000fe200078e3cff */
[C---:B------:R-:W-:Y:S02]  /*6370*/  IMAD.WIDE R236, R16.reuse, 0x4, R236 ;  /* 0x0000000410ec7825 */ /* 0x040fe400078e02ec */
[----:B------:R-:W-:Y:S02]  /*6380*/  STL.64 [R1+0x1c0], R196 ;  /* 0x0001c0c401007387 */ /* 0x000fe40000100a00 */
[----:B------:R-:W-:-:S02]  /*6390*/  IMAD.WIDE R232, R16, 0x4, R232 ;  /* 0x0000000410e87825 */ /* 0x000fc400078e02e8 */
[----:B------:R-:W-:Y:S04]  /*63a0*/  STL.64 [R1+0x1f8], R188 ;  /* 0x0001f8bc01007387 */ /* 0x000fe80000100a00 */
[----:B------:R-:W-:Y:S04]  /*63b0*/  STL.64 [R1+0x210], R180 ;  /* 0x000210b401007387 */ /* 0x000fe80000100a00 */
[----:B------:R1:W-:Y:S04]  /*63c0*/  LDGSTS.E [R175+0x9a00], [R208.64], !P0 ;  /* 0x09a00000d0af7fae */ /* 0x0003e8000c121844 */
[----:B------:R-:W-:Y:S04]  /*63d0*/  STL.64 [R1+0x1b0], R204 ;  /* 0x0001b0cc01007387 */ /* 0x000fe80000100a00 */
[----:B------:R1:W-:Y:S04]  /*63e0*/  LDGSTS.E [R175+0x9c00], [R204.64], !P0 ;  /* 0x09c00000ccaf7fae */ /* 0x0003e8000c121844 */
[----:B------:R2:W-:Y:S04]  /*63f0*/  STL.64 [R1+0x1b8], R184 ;  /* 0x0001b8b801007387 */ /* 0x0005e80000100a00 */
[----:B------:R2:W-:Y:S04]  /*6400*/  LDGSTS.E [R175+0x9e00], [R184.64], !P0 ;  /* 0x09e00000b8af7fae */ /* 0x0005e8000c121844 */
[----:B------:R1:W-:Y:S04]  /*6410*/  LDGSTS.E [R175+0xb800], [R200.64], !P2 ;  /* 0x0b800000c8af7fae */ /* 0x0003e8000d121844 */
[----:B------:R1:W-:Y:S01]  /*6420*/  LDGSTS.E [R175+0xba00], [R196.64], !P2 ;  /* 0x0ba00000c4af7fae */ /* 0x0003e2000d121844 */
[----:B--2---:R-:W-:-:S04]  /*6430*/  IMAD.WIDE R184, R178, 0x4, R228 ;  /* 0x00000004b2b87825 */ /* 0x004fc800078e02e4 */
[----:B------:R-:W-:Y:S01]  /*6440*/  IMAD.WIDE R178, R178, 0x4, R224 ;  /* 0x00000004b2b27825 */ /* 0x000fe200078e02e0 */
[----:B------:R2:W-:Y:S04]  /*6450*/  STL.64 [R1+0x1d0], R184 ;  /* 0x0001d0b801007387 */ /* 0x0005e80000100a00 */
[----:B------:R2:W-:Y:S04]  /*6460*/  LDGSTS.E [R175+0xbc00], [R184.64], !P2 ;  /* 0x0bc00000b8af7fae */ /* 0x0005e8000d121844 */
[----:B------:R3:W-:Y:S04]  /*6470*/  STL.64 [R1+0x1d8], R178 ;  /* 0x0001d8b201007387 */ /* 0x0007e80000100a00 */
[----:B------:R3:W-:Y:S01]  /*6480*/  LDGSTS.E [R175+0xbe00], [R178.64], !P2 ;  /* 0x0be00000b2af7fae */ /* 0x0007e2000d121844 */
[----:B--2---:R-:W-:-:S03]  /*6490*/  IMAD.WIDE R184, R177, 0x4, R228 ;  /* 0x00000004b1b87825 */ /* 0x004fc600078e02e4 */
[----:B------:R1:W-:Y:S04]  /*64a0*/  LDGSTS.E [R175+0xd800], [R192.64], !P1 ;  /* 0x0d800000c0af7fae */ /* 0x0003e8000c921844 */
[----:B------:R1:W-:Y:S01]  /*64b0*/  LDGSTS.E [R175+0xda00], [R188.64], !P1 ;  /* 0x0da00000bcaf7fae */ /* 0x0003e2000c921844 */
[----:B---3--:R-:W-:-:S03]  /*64c0*/  IMAD.WIDE R178, R177, 0x4, R224 ;  /* 0x00000004b1b27825 */ /* 0x008fc600078e02e0 */
        /* <DEDUP_REMOVED lines=8> */
[----:B------:R1:W-:Y:S04]  /*6550*/  LDGSTS.E [R175+0xfc00], [R178.64], !P6 ;  /* 0x0fc00000b2af7fae */ /* 0x0003e8000f121844 */
[----:B------:R1:W-:Y:S04]  /*6560*/  LDGSTS.E [R175+0xfe00], [R176.64], !P6 ;  /* 0x0fe00000b0af7fae */ /* 0x0003e8000f121844 */
[----:B------:R-:W0:Y:S04]  /*6570*/  LDGDEPBAR ;  /* 0x00000000000079af */ /* 0x000e280000000000 */
[----:B------:R1:W-:Y:S04]  /*6580*/  LDGSTS.E [R174+0x20000], [R32.64], P5 ;  /* 0x2000000020ae7fae */ /* 0x0003e8000a921844 */
        /* <DEDUP_REMOVED lines=17> */
[----:B------:R-:W-:Y:S04]  /*66a0*/  STL.64 [R1+0x208], R178 ;  /* 0x000208b201007387 */ /* 0x000fe80000100a00 */
[----:B------:R1:W-:Y:S04]  /*66b0*/  LDGSTS.E [R174+0x24800], [R220.64], P5 ;  /* 0x24800000dcae7fae */ /* 0x0003e8000a921844 */
[----:B------:R2:W-:Y:S04]  /*66c0*/  STL.64 [R1+0x218], R176 ;  /* 0x000218b001007387 */ /* 0x0005e80000100a00 */
[----:B------:R3:W-:Y:S04]  /*66d0*/  LDGSTS.E [R174+0x24c00], [R222.64], P5 ;  /* 0x24c00000deae7fae */ /* 0x0007e8000a921844 */
[----:B------:R4:W-:Y:S04]  /*66e0*/  LDGSTS.E [R174+0x25000], [R214.64], P5 ;  /* 0x25000000d6ae7fae */ /* 0x0009e8000a921844 */
[----:B------:R5:W-:Y:S04]  /*66f0*/  LDGSTS.E [R174+0x25400], [R206.64], P5 ;  /* 0x25400000ceae7fae */ /* 0x000be8000a921844 */
[----:B---3--:R-:W3:Y:S04]  /*6700*/  LDL.LU.64 R222, [R1+0x1bf0] ;  /* 0x001bf00001de7983 */ /* 0x008ee80000300a00 */
[----:B----4-:R-:W4:Y:S04]  /*6710*/  LDL.LU.64 R214, [R1+0x1be8] ;  /* 0x001be80001d67983 */ /* 0x010f280000300a00 */
[----:B-----5:R-:W5:Y:S04]  /*6720*/  LDL.LU.64 R206, [R1+0x1be0] ;  /* 0x001be00001ce7983 */ /* 0x020f680000300a00 */
[----:B------:R1:W-:Y:S04]  /*6730*/  LDGSTS.E [R174+0x25800], [R198.64], P5 ;  /* 0x25800000c6ae7fae */ /* 0x0003e8000a921844 */
[----:B------:R2:W-:Y:S04]  /*6740*/  LDGSTS.E [R174+0x25c00], [R190.64], P5 ;  /* 0x25c00000beae7fae */ /* 0x0005e8000a921844 */
[----:B------:R2:W-:Y:S04]  /*6750*/  LDGSTS.E [R174+0x26000], [R2.64], P5 ;  /* 0x2600000002ae7fae */ /* 0x0005e8000a921844 */
[----:B-1----:R-:W3:Y:S04]  /*6760*/  LDL.LU.64 R198, [R1+0x1bd8] ;  /* 0x001bd80001c67983 */ /* 0x002ee80000300a00 */
[----:B--2---:R-:W2:Y:S04]  /*6770*/  LDL.LU.64 R190, [R1+0x1bd0] ;  /* 0x001bd00001be7983 */ /* 0x004ea80000300a00 */
[----:B------:R-:W2:Y:S04]  /*6780*/  LDL.LU.64 R2, [R1+0x1bc8] ;  /* 0x001bc80001027983 */ /* 0x000ea80000300a00 */
[----:B------:R1:W-:Y:S04]  /*6790*/  LDGSTS.E [R174+0x26400], [R6.64], P5 ;  /* 0x2640000006ae7fae */ /* 0x0003e8000a921844 */
[----:B------:R1:W-:Y:S04]  /*67a0*/  LDGSTS.E [R174+0x26800], [R10.64], P5 ;  /* 0x268000000aae7fae */ /* 0x0003e8000a921844 */
[----:B------:R1:W-:Y:S04]  /*67b0*/  LDGSTS.E [R174+0x26c00], [R14.64], P5 ;  /* 0x26c000000eae7fae */ /* 0x0003e8000a921844 */
[----:B-1----:R-:W2:Y:S04]  /*67c0*/  LDL.LU.64 R6, [R1+0x1bc0] ;  /* 0x001bc00001067983 */ /* 0x002ea80000300a00 */
[----:B------:R-:W2:Y:S04]  /*67d0*/  LDL.LU.64 R10, [R1+0x1bb8] ;  /* 0x001bb800010a7983 */ /* 0x000ea80000300a00 */
        /* <DEDUP_REMOVED lines=8> */
[----:B-1----:R-:W2:Y:S04]  /*6860*/  LDL.LU.64 R34, [R1+0x1b90] ;  /* 0x001b900001227983 */ /* 0x002ea80000300a00 */
[----:B------:R-:W3:Y:S04]  /*6870*/  LDL.64 R174, [R1+0x8] ;  /* 0x0000080001ae7983 */ /* 0x000ee80000100a00 */
        /* <DEDUP_REMOVED lines=8> */
[----:B------:R-:W4:Y:S04]  /*6900*/  LDL.64 R200, [R1+0xa8] ;  /* 0x0000a80001c87983 */ /* 0x000f280000100a00 */
[----:B------:R-:W4:Y:S04]  /*6910*/  LDL.64 R204, [R1+0xb8] ;  /* 0x0000b80001cc7983 */ /* 0x000f280000100a00 */
[----:B------:R-:W4:Y:S04]  /*6920*/  LDL.64 R208, [R1+0xc8] ;  /* 0x0000c80001d07983 */ /* 0x000f280000100a00 */
[----:B------:R-:W4:Y:S04]  /*6930*/  LDL.64 R212, [R1+0xe0] ;  /* 0x0000e00001d47983 */ /* 0x000f280000100a00 */
[----:B------:R-:W4:Y:S04]  /*6940*/  LDL.64 R216, [R1+0xf8] ;  /* 0x0000f80001d87983 */ /* 0x000f280000100a00 */
[----:B------:R-:W4:Y:S04]  /*6950*/  LDL.64 R220, [R1+0x108] ;  /* 0x0001080001dc7983 */ /* 0x000f280000100a00 */
[----:B--2---:R1:W-:Y:S04]  /*6960*/  LDGSTS.E [R0+0x20200], [R34.64], P5 ;  /* 0x2020000022007fae */ /* 0x0043e8000a921844 */
        /* <DEDUP_REMOVED lines=8> */
[----:B---3--:R1:W-:Y:S04]  /*69f0*/  LDGSTS.E [R0+0x22600], [R198.64], P5 ;  /* 0x22600000c6007fae */ /* 0x0083e8000a921844 */
[----:B-----5:R1:W-:Y:S04]  /*6a00*/  LDGSTS.E [R0+0x22a00], [R206.64], P5 ;  /* 0x22a00000ce007fae */ /* 0x0203e8000a921844 */
[----:B----4-:R1:W-:Y:S04]  /*6a10*/  LDGSTS.E [R0+0x22e00], [R214.64], P5 ;  /* 0x22e00000d6007fae */ /* 0x0103e8000a921844 */
        /* <DEDUP_REMOVED lines=8> */
[----:B--2---:R-:W2:Y:S04]  /*6aa0*/  LDL.LU.64 R174, [R1+0x1b88] ;  /* 0x001b880001ae7983 */ /* 0x004ea80000300a00 */
[----:B---3--:R-:W3:Y:S04]  /*6ab0*/  LDL.LU.64 R176, [R1+0x1b80] ;  /* 0x001b800001b07983 */ /* 0x008ee80000300a00 */
[----:B----4-:R-:W4:Y:S04]  /*6ac0*/  LDL.LU.64 R178, [R1+0x1b78] ;  /* 0x001b780001b27983 */ /* 0x010f280000300a00 */
[----:B------:R5:W-:Y:S04]  /*6ad0*/  LDGSTS.E [R0+0x25200], [R180.64], P5 ;  /* 0x25200000b4007fae */ /* 0x000be8000a921844 */
[----:B------:R1:W-:Y:S04]  /*6ae0*/  LDGSTS.E [R0+0x25600], [R182.64], P5 ;  /* 0x25600000b6007fae */ /* 0x0003e8000a921844 */
[----:B------:R1:W-:Y:S04]  /*6af0*/  LDGSTS.E [R0+0x25a00], [R184.64], P5 ;  /* 0x25a00000b8007fae */ /* 0x0003e8000a921844 */
[----:B-----5:R-:W5:Y:S04]  /*6b00*/  LDL.LU.64 R180, [R1+0x1b70] ;  /* 0x001b700001b47983 */ /* 0x020f680000300a00 */
[----:B-1----:R-:W5:Y:S04]  /*6b10*/  LDL.LU.64 R182, [R1+0x1b68] ;  /* 0x001b680001b67983 */ /* 0x002f680000300a00 */
[----:B------:R-:W5:Y:S04]  /*6b20*/  LDL.LU.64 R184, [R1+0x1b60] ;  /* 0x001b600001b87983 */ /* 0x000f680000300a00 */
[----:B------:R1:W-:Y:S04]  /*6b30*/  LDGSTS.E [R0+0x25e00], [R188.64], P5 ;  /* 0x25e00000bc007fae */ /* 0x0003e8000a921844 */
[----:B------:R1:W-:Y:S04]  /*6b40*/  LDGSTS.E [R0+0x26200], [R192.64], P5 ;  /* 0x26200000c0007fae */ /* 0x0003e8000a921844 */
[----:B------:R1:W-:Y:S04]  /*6b50*/  LDGSTS.E [R0+0x26600], [R196.64], P5 ;  /* 0x26600000c4007fae */ /* 0x0003e8000a921844 */
[----:B-1----:R-:W5:Y:S04]  /*6b60*/  LDL.LU.64 R188, [R1+0x1b58] ;  /* 0x001b580001bc7983 */ /* 0x002f680000300a00 */
[----:B------:R-:W5:Y:S04]  /*6b70*/  LDL.LU.64 R192, [R1+0x1b50] ;  /* 0x001b500001c07983 */ /* 0x000f680000300a00 */
        /* <DEDUP_REMOVED lines=12> */
[----:B------:R-:W5:Y:S01]  /*6c40*/  LDL.LU.64 R220, [R1+0x1b18] ;  /* 0x001b180001dc7983 */ /* 0x000f620000300a00 */
[----:B------:R-:W-:-:S03]  /*6c50*/  IMAD.WIDE R228, R16, 0x4, R228 ;  /* 0x0000000410e47825 */ /* 0x000fc600078e02e4 */
[----:B------:R-:W0:Y:S01]  /*6c60*/  LDGDEPBAR ;  /* 0x00000000000079af */ /* 0x000e220000000000 */
[----:B------:R-:W-:-:S03]  /*6c70*/  IMAD.WIDE R224, R16, 0x4, R224 ;  /* 0x0000000410e07825 */ /* 0x000fc600078e02e0 */
[----:B------:R-:W-:Y:S01]  /*6c80*/  BAR.SYNC.DEFER_BLOCKING 0x0 ;  /* 0x0000000000007b1d */ /* 0x000fe20000010000 */
[----:B------:R-:W-:-:S04]  /*6c90*/  IMAD.WIDE R172, R16, 0x4, R172 ;  /* 0x0000000410ac7825 */ /* 0x000fc800078e02ac */
[C---:B------:R-:W-:Y:S01]  /*6ca0*/  IMAD.WIDE R170, R16.reuse, 0x4, R170 ;  /* 0x0000000410aa7825 */ /* 0x040fe200078e02aa */
[----:B------:R-:W1:Y:S03]  /*6cb0*/  S2R R0, SR_TID.X ;  /* 0x0000000000007919 */ /* 0x000e660000002100 */
[C---:B------:R-:W-:Y:S01]  /*6cc0*/  IMAD.WIDE R168, R16.reuse, 0x4, R168 ;  /* 0x0000000410a87825 */ /* 0x040fe200078e02a8 */
[----:B------:R1:W-:Y:S03]  /*6cd0*/  STL [R1+0x16e4], R236 ;  /* 0x0016e4ec01007387 */ /* 0x0003e60000100800 */
[C---:B------:R-:W-:Y:S01]  /*6ce0*/  IMAD.WIDE R166, R16.reuse, 0x4, R166 ;  /* 0x0000000410a67825 */ /* 0x040fe200078e02a6 */
[----:B------:R1:W-:Y:S03]  /*6cf0*/  STL [R1+0x16e0], R237 ;  /* 0x0016e0ed01007387 */ /* 0x0003e60000100800 */
[C---:B------:R-:W-:Y:S01]  /*6d00*/  IMAD.WIDE R164, R16.reuse, 0x4, R164 ;  /* 0x0000000410a47825 */ /* 0x040fe200078e02a4 */
[----:B------:R1:W-:Y:S03]  /*6d10*/  STL [R1+0x16ec], R232 ;  /* 0x0016ece801007387 */ /* 0x0003e60000100800 */
[C---:B------:R-:W-:Y:S01]  /*6d20*/  IMAD.WIDE R162, R16.reuse, 0x4, R162 ;  /* 0x0000000410a27825 */ /* 0x040fe200078e02a2 */
[----:B------:R1:W-:Y:S03]  /*6d30*/  STL [R1+0x16e8], R233 ;  /* 0x0016e8e901007387 */ /* 0x0003e60000100800 */
[C---:B------:R-:W-:Y:S01]  /*6d40*/  IMAD.WIDE R160, R16.reuse, 0x4, R160 ;  /* 0x0000000410a07825 */ /* 0x040fe200078e02a0 */
[----:B------:R-:W-:Y:S01]  /*6d50*/  @!PT LDS RZ, [RZ] ;  /* 0x00000000fffff984 */ /* 0x000fe20000000800 */
[----:B------:R-:W-:Y:S01]  /*6d60*/  @!PT LDS RZ, [RZ] ;  /* 0x00000000fffff984 */ /* 0x000fe20000000800 */
[----:B------:R-:W-:Y:S01]  /*6d70*/  @!PT LDS RZ, [RZ] ;  /* 0x00000000fffff984 */ /* 0x000fe20000000800 */
[----:B------:R1:W-:Y:S03]  /*6d80*/  LDGSTS.E [R17+0x10000], [R236.64], !P3 ;  /* 0x10000000ec117fae */ /* 0x0003e6000d921844 */
[C---:B------:R-:W-:Y:S01]  /*6d90*/  IMAD.WIDE R158, R16.reuse, 0x4, R158 ;  /* 0x00000004109e7825 */ /* 0x040fe200078e029e */
[----:B------:R-:W-:Y:S03]  /*6da0*/  STL [R1+0x16f4], R228 ;  /* 0x0016f4e401007387 */ /* 0x000fe60000100800 */
[C---:B------:R-:W-:Y:S01]  /*6db0*/  IMAD.WIDE R156, R16.reuse, 0x4, R156 ;  /* 0x00000004109c7825 */ /* 0x040fe200078e029c */
[----:B------:R-:W-:Y:S03]  /*6dc0*/  STL [R1+0x16f0], R229 ;  /* 0x0016f0e501007387 */ /* 0x000fe60000100800 */
[----:B------:R-:W-:Y:S01]  /*6dd0*/  IMAD.WIDE R154, R16, 0x4, R154 ;  /* 0x00000004109a7825 */ /* 0x000fe200078e029a */
[----:B-1----:R-:W-:Y:S01]  /*6de0*/  LOP3.LUT R236, R0, 0x7f, RZ, 0xc0, !PT ;  /* 0x0000007f00ec7812 */ /* 0x002fe200078ec0ff */
[----:B------:R-:W-:Y:S02]  /*6df0*/  STL [R1+0x16fc], R224 ;  /* 0x0016fce001007387 */ /* 0x000fe40000100800 */
[----:B------:R-:W-:-:S02]  /*6e00*/  IMAD.MOV.U32 R17, RZ, RZ, c[0x0][0x180] ;  /* 0x00006000ff117624 */ /* 0x000fc400078e00ff */
[----:B------:R-:W-:Y:S01]  /*6e10*/  IMAD.SHL.U32 R237, R236, 0x4, RZ ;  /* 0x00000004eced7824 */ /* 0x000fe200078e00ff */
[----:B------:R1:W-:Y:S01]  /*6e20*/  STL [R1+0x16f8], R225 ;  /* 0x0016f8e101007387 */ /* 0x0003e20000100800 */
[----:B------:R-:W-:-:S03]  /*6e30*/  IMAD.WIDE R152, R16, 0x4, R152 ;  /* 0x0000000410987825 */ /* 0x000fc600078e0298 */
[----:B------:R1:W-:Y:S01]  /*6e40*/  LDGSTS.E [R237+0x10200], [R232.64], !P3 ;  /* 0x10200000e8ed7fae */ /* 0x0003e2000d921844 */
[----:B------:R-:W-:-:S04]  /*6e50*/  IMAD.WIDE R150, R16, 0x4, R150 ;  /* 0x0000000410967825 */ /* 0x000fc800078e0296 */
[----:B------:R-:W-:-:S04]  /*6e60*/  IMAD.WIDE R148, R16, 0x4, R148 ;  /* 0x0000000410947825 */ /* 0x000fc800078e0294 */
[----:B------:R-:W-:Y:S02]  /*6e70*/  IMAD.SHL.U32 R236, R236, 0x4, RZ ;  /* 0x00000004ecec7824 */ /* 0x000fe400078e00ff */
[----:B------:R-:W-:Y:S01]  /*6e80*/  IMAD.WIDE R146, R16, 0x4, R146 ;  /* 0x0000000410927825 */ /* 0x000fe200078e0292 */
[----:B-1----:R-:W-:Y:S02]  /*6e90*/  LOP3.LUT R232, R0, 0x7f, RZ, 0xc0, !PT ;  /* 0x0000007f00e87812 */ /* 0x002fe400078ec0ff */
[C---:B------:R-:W-:Y:S01]  /*6ea0*/  IADD3 R0, R17.reuse, -0x25, RZ ;  /* 0xffffffdb11007810 */ /* 0x040fe20007ffe0ff */
[----:B------:R-:W-:Y:S01]  /*6eb0*/  IMAD.WIDE R144, R16, 0x4, R144 ;  /* 0x0000000410907825 */ /* 0x000fe200078e0290 */
[----:B------:R-:W-:Y:S02]  /*6ec0*/  SHF.L.U32 R233, R232, 0x2, RZ ;  /* 0x00000002e8e97819 */ /* 0x000fe400000006ff */
[----:B------:R-:W-:Y:S01]  /*6ed0*/  ISETP.GE.U32.AND P0, PT, R0, 0x7fffffbc, PT ;  /* 0x7fffffbc0000780c */ /* 0x000fe20003f06070 */
[----:B------:R-:W-:Y:S01]  /*6ee0*/  IMAD.WIDE R142, R16, 0x4, R142 ;  /* 0x00000004108e7825 */ /* 0x000fe200078e028e */
[----:B------:R-:W-:Y:S01]  /*6ef0*/  IADD3 R0, R17, -0x29, RZ ;  /* 0xffffffd711007810 */ /* 0x000fe20007ffe0ff */
[----:B------:R1:W-:Y:S01]  /*6f00*/  LDGSTS.E [R233+0x10400], [R228.64], !P3 ;  /* 0x10400000e4e97fae */ /* 0x0003e2000d921844 */
[----:B------:R-:W-:Y:S01]  /*6f10*/  LOP3.LUT R236, R236, 0x20, RZ, 0x3c, !PT ;  /* 0x00000020ecec7812 */ /* 0x000fe200078e3cff */
[----:B------:R-:W-:-:S02]  /*6f20*/  IMAD.WIDE R140, R16, 0x4, R140 ;  /* 0x00000004108c7825 */ /* 0x000fc400078e028c */
[----:B------:R1:W-:Y:S02]  /*6f30*/  LDGSTS.E [R233+0x10600], [R224.64], !P3 ;  /* 0x10600000e0e97fae */ /* 0x0003e4000d921844 */
[----:B------:R-:W-:-:S04]  /*6f40*/  IMAD.WIDE R138, R16, 0x4, R138 ;  /* 0x00000004108a7825 */ /* 0x000fc800078e028a */
[----:B------:R-:W-:-:S04]  /*6f50*/  IMAD.WIDE R136, R16, 0x4, R136 ;  /* 0x0000000410887825 */ /* 0x000fc800078e0288 */
[----:B------:R-:W-:Y:S01]  /*6f60*/  IMAD.WIDE R134, R16, 0x4, R134 ;  /* 0x0000000410867825 */ /* 0x000fe200078e0286 */
[----:B-1----:R-:W-:-:S03]  /*6f70*/  LOP3.LUT R225, R237, 0x40, RZ, 0x3c, !PT ;  /* 0x00000040ede17812 */ /* 0x002fc600078e3cff */
[----:B------:R-:W-:-:S04]  /*6f80*/  IMAD.WIDE R132, R16, 0x4, R132 ;  /* 0x0000000410847825 */ /* 0x000fc800078e0284 */
        /* <DEDUP_REMOVED lines=25> */
[----:B--2---:R-:W-:-:S04]  /*7120*/  IMAD.WIDE R174, R16, 0x4, R174 ;  /* 0x0000000410ae7825 */ /* 0x004fc800078e02ae */
[----:B---3--:R-:W-:-:S04]  /*7130*/  IMAD.WIDE R176, R16, 0x4, R176 ;  /* 0x0000000410b07825 */ /* 0x008fc800078e02b0 */
[----:B----4-:R-:W-:-:S04]  /*7140*/  IMAD.WIDE R178, R16, 0x4, R178 ;  /* 0x0000000410b27825 */ /* 0x010fc800078e02b2 */
[----:B------:R-:W-:-:S04]  /*7150*/  IMAD.WIDE R80, R16, 0x4, R80 ;  /* 0x0000000410507825 */ /* 0x000fc800078e0250 */
[----:B------:R-:W-:-:S04]  /*7160*/  IMAD.WIDE R78, R16, 0x4, R78 ;  /* 0x00000004104e7825 */ /* 0x000fc800078e024e */
[----:B------:R-:W-:-:S04]  /*7170*/  IMAD.WIDE R76, R16, 0x4, R76 ;  /* 0x00000004104c7825 */ /* 0x000fc800078e024c */
[----:B-----5:R-:W-:-:S04]  /*7180*/  IMAD.WIDE R180, R16, 0x4, R180 ;  /* 0x0000000410b47825 */ /* 0x020fc800078e02b4 */
        /* <DEDUP_REMOVED lines=20> */
[C---:B------:R-:W-:Y:S01]  /*72d0*/  IMAD.WIDE R56, R16.reuse, 0x4, R56 ;  /* 0x0000000410387825 */ /* 0x040fe200078e0238 */
[----:B------:R1:W-:Y:S03]  /*72e0*/  LDGSTS.E [R233+0x12000], [R220.64], !P0 ;  /* 0x12000000dce97fae */ /* 0x0003e6000c121844 */
[C---:B------:R-:W-:Y:S01]  /*72f0*/  IMAD.WIDE R54, R16.reuse, 0x4, R54 ;  /* 0x0000000410367825 */ /* 0x040fe200078e0236 */
[----:B------:R2:W-:Y:S03]  /*7300*/  LDGSTS.E [R233+0x12200], [R216.64], !P0 ;  /* 0x12200000d8e97fae */ /* 0x0005e6000c121844 */
[C---:B------:R-:W-:Y:S01]  /*7310*/  IMAD.WIDE R52, R16.reuse, 0x4, R52 ;  /* 0x0000000410347825 */ /* 0x040fe200078e0234 */
[----:B------:R3:W-:Y:S03]  /*7320*/  LDGSTS.E [R233+0x12400], [R212.64], !P0 ;  /* 0x12400000d4e97fae */ /* 0x0007e6000c121844 */
[----:B------:R-:W-:Y:S01]  /*7330*/  IMAD.WIDE R50, R16, 0x4, R50 ;  /* 0x0000000410327825 */ /* 0x000fe200078e0232 */
[----:B------:R4:W-:Y:S01]  /*7340*/  LDGSTS.E [R233+0x12600], [R208.64], !P0 ;  /* 0x12600000d0e97fae */ /* 0x0009e2000c121844 */
[----:B------:R-:W-:-:S02]  /*7350*/  ISETP.GE.U32.AND P0, PT, R0, 0x7fffffb8, PT ;  /* 0x7fffffb80000780c */ /* 0x000fc40003f06070 */
[----:B------:R-:W-:Y:S01]  /*7360*/  IADD3 R0, R17, -0x2d, RZ ;  /* 0xffffffd311007810 */ /* 0x000fe20007ffe0ff */
[----:B------:R-:W-:Y:S01]  /*7370*/  STL [R1+0x1764], R220 ;  /* 0x001764dc01007387 */ /* 0x000fe20000100800 */
[----:B------:R-:W-:-:S03]  /*7380*/  IMAD.WIDE R48, R16, 0x4, R48 ;  /* 0x0000000410307825 */ /* 0x000fc600078e0230 */
[----:B------:R-:W-:Y:S01]  /*7390*/  STL [R1+0x1760], R221 ;  /* 0x001760dd01007387 */ /* 0x000fe20000100800 */
[----:B------:R-:W-:-:S03]  /*73a0*/  IMAD.WIDE R46, R16, 0x4, R46 ;  /* 0x00000004102e7825 */ /* 0x000fc600078e022e */
[----:B------:R-:W-:Y:S01]  /*73b0*/  STL [R1+0x176c], R216 ;  /* 0x00176cd801007387 */ /* 0x000fe20000100800 */
[----:B------:R-:W-:-:S03]  /*73c0*/  IMAD.WIDE R44, R16, 0x4, R44 ;  /* 0x00000004102c7825 */ /* 0x000fc600078e022c */
[----:B------:R5:W-:Y:S04]  /*73d0*/  LDGSTS.E [R233+0x14000], [R204.64], !P0 ;  /* 0x14000000cce97fae */ /* 0x000be8000c121844 */
[----:B------:R1:W-:Y:S04]  /*73e0*/  LDGSTS.E [R233+0x14200], [R200.64], !P0 ;  /* 0x14200000c8e97fae */ /* 0x0003e8000c121844 */
[----:B------:R1:W-:Y:S04]  /*73f0*/  LDGSTS.E [R233+0x14400], [R196.64], !P0 ;  /* 0x14400000c4e97fae */ /* 0x0003e8000c121844 */
[----:B------:R1:W-:Y:S01]  /*7400*/  LDGSTS.E [R233+0x14600], [R192.64], !P0 ;  /* 0x14600000c0e97fae */ /* 0x0003e2000c121844 */
[----:B------:R-:W-:-:S02]  /*7410*/  ISETP.GE.U32.AND P0, PT, R0, 0x7fffffb4, PT ;  /* 0x7fffffb40000780c */ /* 0x000fc40003f06070 */
[----:B------:R-:W-:Y:S01]  /*7420*/  IADD3 R0, R17, -0x31, RZ ;  /* 0xffffffcf11007810 */ /* 0x000fe20007ffe0ff */
[----:B------:R-:W-:Y:S04]  /*7430*/  STL [R1+0x1768], R217 ;  /* 0x001768d901007387 */ /* 0x000fe80000100800 */
[----:B------:R-:W-:Y:S04]  /*7440*/  STL [R1+0x1774], R212 ;  /* 0x001774d401007387 */ /* 0x000fe80000100800 */
[----:B------:R-:W-:Y:S04]  /*7450*/  STL [R1+0x1770], R213 ;  /* 0x001770d501007387 */ /* 0x000fe80000100800 */
[----:B------:R1:W-:Y:S04]  /*7460*/  LDGSTS.E [R233+0x16000], [R188.64], !P0 ;  /* 0x16000000bce97fae */ /* 0x0003e8000c121844 */
[----:B------:R1:W-:Y:S04]  /*7470*/  LDGSTS.E [R233+0x16200], [R184.64], !P0 ;  /* 0x16200000b8e97fae */ /* 0x0003e8000c121844 */
[----:B------:R1:W-:Y:S04]  /*7480*/  LDGSTS.E [R233+0x16400], [R182.64], !P0 ;  /* 0x16400000b6e97fae */ /* 0x0003e8000c121844 */
[----:B------:R1:W-:Y:S01]  /*7490*/  LDGSTS.E [R233+0x16600], [R180.64], !P0 ;  /* 0x16600000b4e97fae */ /* 0x0003e2000c121844 */
[----:B------:R-:W-:-:S02]  /*74a0*/  ISETP.GE.U32.AND P0, PT, R0, 0x7fffffb0, PT ;  /* 0x7fffffb00000780c */ /* 0x000fc40003f06070 */
[----:B------:R-:W-:Y:S01]  /*74b0*/  IADD3 R0, R17, -0x35, RZ ;  /* 0xffffffcb11007810 */ /* 0x000fe20007ffe0ff */
[----:B------:R-:W-:Y:S04]  /*74c0*/  STL [R1+0x177c], R208 ;  /* 0x00177cd001007387 */ /* 0x000fe80000100800 */
[----:B------:R4:W-:Y:S04]  /*74d0*/  STL [R1+0x1778], R209 ;  /* 0x001778d101007387 */ /* 0x0009e80000100800 */
        /* <DEDUP_REMOVED lines=36> */
[----:B------:R1:W-:Y:S04]  /*7720*/  LDGSTS.E [R233+0x1e000], [R154.64], !P0 ;  /* 0x1e0000009ae97fae */ /* 0x0003e8000c121844 */
[----:B------:R-:W-:Y:S04]  /*7730*/  STL [R1+0x1ad8], R176 ;  /* 0x001ad8b001007387 */ /* 0x000fe80000100800 */
[----:B------:R1:W-:Y:S04]  /*7740*/  LDGSTS.E [R233+0x1e200], [R152.64], !P0 ;  /* 0x1e20000098e97fae */ /* 0x0003e8000c121844 */
[----:B------:R-:W-:Y:S04]  /*7750*/  STL [R1+0x1a64], R177 ;  /* 0x001a64b101007387 */ /* 0x000fe80000100800 */
[----:B------:R1:W-:Y:S04]  /*7760*/  LDGSTS.E [R233+0x1e400], [R150.64], !P0 ;  /* 0x1e40000096e97fae */ /* 0x0003e8000c121844 */
[----:B------:R-:W-:Y:S04]  /*7770*/  STL [R1+0x1ad4], R174 ;  /* 0x001ad4ae01007387 */ /* 0x000fe80000100800 */
        /* <DEDUP_REMOVED lines=176> */
[----:B----4-:R-:W4:Y:S04]  /*8280*/  LDL.LU.64 R208, [R1+0x50] ;  /* 0x0000500001d07983 */ /* 0x010f280000300a00 */
[----:B------:R1:W-:Y:S04]  /*8290*/  LDGSTS.E [R236+0x1e800], [R90.64], !P0 ;  /* 0x1e8000005aec7fae */ /* 0x0003e8000c121844 */
[----:B------:R1:W-:Y:S04]  /*82a0*/  LDGSTS.E [R236+0x1ea00], [R88.64], !P0 ;  /* 0x1ea0000058ec7fae */ /* 0x0003e8000c121844 */
[----:B------:R1:W-:Y:S04]  /*82b0*/  LDGSTS.E [R236+0x1ec00], [R86.64], !P0 ;  /* 0x1ec0000056ec7fae */ /* 0x0003e8000c121844 */
[----:B------:R1:W-:Y:S01]  /*82c0*/  LDGSTS.E [R236+0x1ee00], [R84.64], !P0 ;  /* 0x1ee0000054ec7fae */ /* 0x0003e2000c121844 */
[----:B------:R-:W-:-:S02]  /*82d0*/  ISETP.GE.U32.AND P0, PT, R0, 0x7fffffbe, PT ;  /* 0x7fffffbe0000780c */ /* 0x000fc40003f06070 */
[----:B------:R-:W-:Y:S01]  /*82e0*/  IADD3 R0, R17, -0x27, RZ ;  /* 0xffffffd911007810 */ /* 0x000fe20007ffe0ff */
[----:B-1----:R-:W5:Y:S10]  /*82f0*/  LDL.LU.64 R236, [R1+0x68] ;  /* 0x0000680001ec7983 */ /* 0x002f740000300a00 */
[----:B------:R1:W-:Y:S04]  /*8300*/  LDGSTS.E [R225+0x11000], [R82.64], !P0 ;  /* 0x1100000052e17fae */ /* 0x0003e8000c121844 */
[----:B------:R1:W-:Y:S04]  /*8310*/  LDGSTS.E [R225+0x11200], [R80.64], !P0 ;  /* 0x1120000050e17fae */ /* 0x0003e8000c121844 */
[----:B------:R1:W-:Y:S04]  /*8320*/  LDGSTS.E [R225+0x11400], [R78.64], !P0 ;  /* 0x114000004ee17fae */ /* 0x0003e8000c121844 */
[----:B------:R1:W-:Y:S01]  /*8330*/  LDGSTS.E [R225+0x11600], [R76.64], !P0 ;  /* 0x116000004ce17fae */ /* 0x0003e2000c121844 */
[----:B------:R-:W-:-:S02]  /*8340*/  ISETP.GE.U32.AND P0, PT, R0, 0x7fffffba, PT ;  /* 0x7fffffba0000780c */ /* 0x000fc40003f06070 */
[----:B------:R-:W-:-:S11]  /*8350*/  IADD3 R0, R17, -0x2b, RZ ;  /* 0xffffffd511007810 */ /* 0x000fd60007ffe0ff */
        /* <DEDUP_REMOVED lines=17> */
[----:B------:R-:W-:Y:S01]  /*8470*/  IADD3 R0, R17, -0x37, RZ ;  /* 0xffffffc911007810 */ /* 0x000fe20007ffe0ff */
[----:B------:R-:W-:-:S10]  /*8480*/  IMAD.WIDE R42, R16, 0x4, R42 ;  /* 0x00000004102a7825 */ /* 0x000fd400078e022a */
[----:B------:R1:W-:Y:S04]  /*8490*/  LDGSTS.E [R225+0x19000], [R50.64], !P0 ;  /* 0x1900000032e17fae */ /* 0x0003e8000c121844 */
[----:B------:R1:W-:Y:S04]  /*84a0*/  LDGSTS.E [R225+0x19200], [R48.64], !P0 ;  /* 0x1920000030e17fae */ /* 0x0003e8000c121844 */
[----:B------:R1:W-:Y:S04]  /*84b0*/  LDGSTS.E [R225+0x19400], [R46.64], !P0 ;  /* 0x194000002ee17fae */ /* 0x0003e8000c121844 */
[----:B------:R1:W-:Y:S01]  /*84c0*/  LDGSTS.E [R225+0x19600], [R44.64], !P0 ;  /* 0x196000002ce17fae */ /* 0x0003e2000c121844 */
[----:B------:R-:W-:Y:S01]  /*84d0*/  ISETP.GE.U32.AND P0, PT, R0, 0x7fffffaa, PT ;  /* 0x7fffffaa0000780c */ /* 0x000fe20003f06070 */
[----:B------:R-:W-:-:S02]  /*84e0*/  IMAD.WIDE R40, R16, 0x4, R40 ;  /* 0x0000000410287825 */ /* 0x000fc400078e0228 */
[----:B------:R-:W-:Y:S04]  /*84f0*/  STL [R1+0x19cc], R42 ;  /* 0x0019cc2a01007387 */ /* 0x000fe80000100800 */
[----:B------:R-:W-:Y:S01]  /*8500*/  STL [R1+0x1970], R43 ;  /* 0x0019702b01007387 */ /* 0x000fe20000100800 */
[----:B------:R-:W-:-:S03]  /*8510*/  IMAD.WIDE R38, R16, 0x4, R38 ;  /* 0x0000000410267825 */ /* 0x000fc600078e0226 */
[----:B------:R-:W-:Y:S01]  /*8520*/  STL [R1+0x19c8], R40 ;  /* 0x0019c82801007387 */ /* 0x000fe20000100800 */
[----:B------:R-:W-:-:S03]  /*8530*/  IMAD.WIDE R36, R16, 0x4, R36 ;  /* 0x0000000410247825 */ /* 0x000fc600078e0224 */
[----:B------:R-:W-:Y:S01]  /*8540*/  STL [R1+0x1974], R41 ;  /* 0x0019742901007387 */ /* 0x000fe20000100800 */
[----:B------:R-:W-:-:S03]  /*8550*/  IADD3 R0, R17, -0x3b, RZ ;  /* 0xffffffc511007810 */ /* 0x000fc60007ffe0ff */
[----:B---3--:R-:W3:Y:S04]  /*8560*/  LDL.LU.64 R212, [R1+0xd0] ;  /* 0x0000d00001d47983 */ /* 0x008ee80000300a00 */
[----:B------:R-:W3:Y:S04]  /*8570*/  LDL.LU.64 R228, [R1+0xe8] ;  /* 0x0000e80001e47983 */ /* 0x000ee80000300a00 */
[----:B------:R1:W-:Y:S04]  /*8580*/  LDGSTS.E [R225+0x1b000], [R42.64], !P0 ;  /* 0x1b0000002ae17fae */ /* 0x0003e8000c121844 */
[----:B------:R1:W-:Y:S04]  /*8590*/  LDGSTS.E [R225+0x1b200], [R40.64], !P0 ;  /* 0x1b20000028e17fae */ /* 0x0003e8000c121844 */
[----:B------:R1:W-:Y:S04]  /*85a0*/  LDGSTS.E [R225+0x1b400], [R38.64], !P0 ;  /* 0x1b40000026e17fae */ /* 0x0003e8000c121844 */
[----:B------:R1:W-:Y:S01]  /*85b0*/  LDGSTS.E [R225+0x1b600], [R36.64], !P0 ;  /* 0x1b60000024e17fae */ /* 0x0003e2000c121844 */
[----:B------:R-:W-:-:S03]  /*85c0*/  ISETP.GE.U32.AND P0, PT, R0, 0x7fffffa6, PT ;  /* 0x7fffffa60000780c */ /* 0x000fc60003f06070 */
[----:B------:R-:W-:Y:S04]  /*85d0*/  STL [R1+0x19c4], R38 ;  /* 0x0019c42601007387 */ /* 0x000fe80000100800 */
[----:B------:R1:W-:Y:S04]  /*85e0*/  STL [R1+0x19b4], R39 ;  /* 0x0019b42701007387 */ /* 0x0003e80000100800 */
[----:B------:R-:W-:Y:S04]  /*85f0*/  STL [R1+0x19c0], R36 ;  /* 0x0019c02401007387 */ /* 0x000fe80000100800 */
[----:B------:R1:W-:Y:S04]  /*8600*/  STL [R1+0x19b8], R37 ;  /* 0x0019b82501007387 */ /* 0x0003e80000100800 */
[----:B--2---:R-:W2:Y:S01]  /*8610*/  LDL.LU.64 R216, [R1+0x110] ;  /* 0x0001100001d87983 */ /* 0x004ea20000300a00 */
[----:B-1----:R-:W-:-:S03]  /*8620*/  IMAD.WIDE R38, R16, 0x4, R244 ;  /* 0x0000000410267825 */ /* 0x002fc600078e02f4 */
[----:B------:R-:W2:Y:S01]  /*8630*/  LDL.LU.64 R220, [R1+0x118] ;  /* 0x0001180001dc7983 */ /* 0x000ea20000300a00 */
[----:B------:R-:W-:-:S03]  /*8640*/  IMAD.WIDE R36, R16, 0x4, R250 ;  /* 0x0000000410247825 */ /* 0x000fc600078e02fa */
[----:B------:R-:W-:Y:S04]  /*8650*/  STL [R1+0x19bc], R38 ;  /* 0x0019bc2601007387 */ /* 0x000fe80000100800 */
[----:B------:R4:W-:Y:S04]  /*8660*/  LDGSTS.E [R225+0x1d000], [R38.64], !P0 ;  /* 0x1d00000026e17fae */ /* 0x0009e8000c121844 */
[----:B------:R4:W-:Y:S04]  /*8670*/  STL [R1+0x19a4], R39 ;  /* 0x0019a42701007387 */ /* 0x0009e80000100800 */
[----:B------:R-:W-:Y:S04]  /*8680*/  STL [R1+0x19b0], R36 ;  /* 0x0019b02401007387 */ /* 0x000fe80000100800 */
[----:B------:R5:W-:Y:S04]  /*8690*/  LDGSTS.E [R225+0x1d200], [R36.64], !P0 ;  /* 0x1d20000024e17fae */ /* 0x000be8000c121844 */
[----:B------:R5:W-:Y:S01]  /*86a0*/  STL [R1+0x19a8], R37 ;  /* 0x0019a82501007387 */ /* 0x000be20000100800 */
[----:B----4-:R-:W-:-:S05]  /*86b0*/  IMAD.WIDE R38, R16, 0x4, R208 ;  /* 0x0000000410267825 */ /* 0x010fca00078e02d0 */
[----:B------:R-:W-:Y:S01]  /*86c0*/  STL [R1+0x19ac], R38 ;  /* 0x0019ac2601007387 */ /* 0x000fe20000100800 */
[----:B------:R-:W-:-:S03]  /*86d0*/  IADD3 R0, R17, -0x3f, RZ ;  /* 0xffffffc111007810 */ /* 0x000fc60007ffe0ff */
[----:B------:R3:W-:Y:S01]  /*86e0*/  LDGSTS.E [R225+0x1d400], [R38.64], !P0 ;  /* 0x1d40000026e17fae */ /* 0x0007e2000c121844 */
[----:B-----5:R-:W-:-:S03]  /*86f0*/  IMAD.WIDE R36, R16, 0x4, R236 ;  /* 0x0000000410247825 */ /* 0x020fc600078e02ec */
[----:B------:R-:W4:Y:S04]  /*8700*/  LDL.LU.64 R236, [R1+0x120] ;  /* 0x0001200001ec7983 */ /* 0x000f280000300a00 */
[----:B------:R3:W-:Y:S04]  /*8710*/  STL [R1+0x1994], R39 ;  /* 0x0019942701007387 */ /* 0x0007e80000100800 */
[----:B------:R-:W5:Y:S04]  /*8720*/  LDL.LU.64 R208, [R1+0x128] ;  /* 0x0001280001d07983 */ /* 0x000f680000300a00 */
[----:B------:R1:W-:Y:S01]  /*8730*/  LDGSTS.E [R225+0x1d600], [R36.64], !P0 ;  /* 0x1d60000024e17fae */ /* 0x0003e2000c121844 */
[----:B------:R-:W-:-:S03]  /*8740*/  ISETP.GE.U32.AND P0, PT, R0, 0x7fffffa2, PT ;  /* 0x7fffffa20000780c */ /* 0x000fc60003f06070 */
[----:B------:R-:W-:Y:S04]  /*8750*/  STL [R1+0x19a0], R36 ;  /* 0x0019a02401007387 */ /* 0x000fe80000100800 */
[----:B------:R1:W-:Y:S01]  /*8760*/  STL [R1+0x1998], R37 ;  /* 0x0019982501007387 */ /* 0x0003e20000100800 */
[----:B---3--:R-:W-:-:S03]  /*8770*/  IMAD.WIDE R38, R16, 0x4, R212 ;  /* 0x0000000410267825 */ /* 0x008fc600078e02d4 */
[----:B------:R-:W3:Y:S01]  /*8780*/  LDL.LU.64 R212, [R1+0x130] ;  /* 0x0001300001d47983 */ /* 0x000ee20000300a00 */
[----:B-1----:R-:W-:-:S03]  /*8790*/  IMAD.WIDE R36, R16, 0x4, R228 ;  /* 0x0000000410247825 */ /* 0x002fc600078e02e4 */
[----:B------:R-:W3:Y:S04]  /*87a0*/  LDL.LU.64 R228, [R1+0x138] ;  /* 0x0001380001e47983 */ /* 0x000ee80000300a00 */
[----:B------:R-:W-:Y:S04]  /*87b0*/  STL [R1+0x199c], R38 ;  /* 0x00199c2601007387 */ /* 0x000fe80000100800 */
[----:B------:R2:W-:Y:S04]  /*87c0*/  LDGSTS.E [R225+0x1f000], [R38.64], !P0 ;  /* 0x1f00000026e17fae */ /* 0x0005e8000c121844 */
[----:B------:R2:W-:Y:S04]  /*87d0*/  STL [R1+0x1984], R39 ;  /* 0x0019842701007387 */ /* 0x0005e80000100800 */
[----:B------:R-:W-:Y:S04]  /*87e0*/  STL [R1+0x1990], R36 ;  /* 0x0019902401007387 */ /* 0x000fe80000100800 */
[----:B------:R1:W-:Y:S04]  /*87f0*/  STL [R1+0x1988], R37 ;  /* 0x0019882501007387 */ /* 0x0003e80000100800 */
[----:B------:R1:W-:Y:S01]  /*8800*/  LDGSTS.E [R225+0x1f200], [R36.64], !P0 ;  /* 0x1f20000024e17fae */ /* 0x0003e2000c121844 */
[----:B--2---:R-:W-:-:S05]  /*8810*/  IMAD.WIDE R38, R16, 0x4, R216 ;  /* 0x0000000410267825 */ /* 0x004fca00078e02d8 */
[----:B------:R-:W-:Y:S01]  /*8820*/  STL [R1+0x198c], R38 ;  /* 0x00198c2601007387 */ /* 0x000fe20000100800 */
[----:B-1----:R-:W-:-:S03]  /*8830*/  IMAD.WIDE R36, R16, 0x4, R220 ;  /* 0x0000000410247825 */ /* 0x002fc600078e02dc */
[----:B------:R-:W2:Y:S04]  /*8840*/  LDL.LU.64 R216, [R1+0x140] ;  /* 0x0001400001d87983 */ /* 0x000ea80000300a00 */
[----:B------:R4:W-:Y:S04]  /*8850*/  STL [R1+0x1978], R39 ;  /* 0x0019782701007387 */ /* 0x0009e80000100800 */
[----:B------:R-:W2:Y:S04]  /*8860*/  LDL.LU.64 R220, [R1+0x148] ;  /* 0x0001480001dc7983 */ /* 0x000ea80000300a00 */
[----:B------:R1:W-:Y:S04]  /*8870*/  LDGSTS.E [R225+0x1f400], [R38.64], !P0 ;  /* 0x1f40000026e17fae */ /* 0x0003e8000c121844 */
[----:B------:R-:W-:Y:S04]  /*8880*/  STL [R1+0x1980], R36 ;  /* 0x0019802401007387 */ /* 0x000fe80000100800 */
[----:B------:R1:W-:Y:S04]  /*8890*/  LDGSTS.E [R225+0x1f600], [R36.64], !P0 ;  /* 0x1f60000024e17fae */ /* 0x0003e8000c121844 */
[----:B------:R5:W-:Y:S04]  /*88a0*/  STL [R1+0x197c], R37 ;  /* 0x00197c2501007387 */ /* 0x000be80000100800 */
[----:B-1----:R-:W2:Y:S01]  /*88b0*/  LDL.LU.64 R224, [R1+0x150] ;  /* 0x0001500001e07983 */ /* 0x002ea20000300a00 */
[----:B----4-:R-:W-:-:S03]  /*88c0*/  IMAD.WIDE R38, R16, 0x4, R236 ;  /* 0x0000000410267825 */ /* 0x010fc600078e02ec */
[----:B------:R-:W4:Y:S01]  /*88d0*/  LDL.LU.64 R236, [R1+0x158] ;  /* 0x0001580001ec7983 */ /* 0x000f220000300a00 */
[----:B------:R-:W-:Y:S01]  /*88e0*/  IADD3 R0, R17, -0x24, RZ ;  /* 0xffffffdc11007810 */ /* 0x000fe20007ffe0ff */
[----:B------:R-:W-:-:S03]  /*88f0*/  IMAD.SHL.U32 R232, R232, 0x4, RZ ;  /* 0x00000004e8e87824 */ /* 0x000fc600078e00ff */
[----:B------:R-:W-:Y:S01]  /*8900*/  ISETP.GE.U32.AND P0, PT, R0, 0x7fffffbd, PT ;  /* 0x7fffffbd0000780c */ /* 0x000fe20003f06070 */
[----:B-----5:R-:W-:Y:S01]  /*8910*/  IMAD.WIDE R36, R16, 0x4, R208 ;  /* 0x0000000410247825 */ /* 0x020fe200078e02d0 */
[----:B------:R-:W-:Y:S01]  /*8920*/  LOP3.LUT R232, R232, 0x60, RZ, 0x3c, !PT ;  /* 0x00000060e8e87812 */ /* 0x000fe200078e3cff */
[----:B------:R-:W-:Y:S04]  /*8930*/  STL [R1+0x1744], R38 ;  /* 0x0017442601007387 */ /* 0x000fe80000100800 */
[----:B------:R3:W-:Y:S04]  /*8940*/  STL [R1+0x1740], R39 ;  /* 0x0017402701007387 */ /* 0x0007e80000100800 */
[----:B------:R-:W-:Y:S04]  /*8950*/  STL [R1+0x174c], R36 ;  /* 0x00174c2401007387 */ /* 0x000fe80000100800 */
[----:B------:R3:W-:Y:S04]  /*8960*/  LDGSTS.E [R232+0x11800], [R38.64], !P0 ;  /* 0x1180000026e87fae */ /* 0x0007e8000c121844 */
[----:B------:R1:W-:Y:S04]  /*8970*/  LDGSTS.E [R232+0x11a00], [R36.64], !P0 ;  /* 0x11a0000024e87fae */ /* 0x0003e8000c121844 */
[----:B------:R1:W-:Y:S01]  /*8980*/  STL [R1+0x1748], R37 ;  /* 0x0017482501007387 */ /* 0x0003e20000100800 */
[----:B------:R-:W-:Y:S01]  /*8990*/  IADD3 R0, R17, -0x28, RZ ;  /* 0xffffffd811007810 */ /* 0x000fe20007ffe0ff */
[----:B---3--:R-:W-:-:S04]  /*89a0*/  IMAD.WIDE R38, R16, 0x4, R212 ;  /* 0x0000000410267825 */ /* 0x008fc800078e02d4 */
[----:B-1----:R-:W-:Y:S01]  /*89b0*/  IMAD.WIDE R36, R16, 0x4, R228 ;  /* 0x0000000410247825 */ /* 0x002fe200078e02e4 */
[----:B------:R2:W-:Y:S04]  /*89c0*/  LDGSTS.E [R232+0x11c00], [R38.64], !P0 ;  /* 0x11c0000026e87fae */ /* 0x0005e8000c121844 */
[----:B------:R-:W3:Y:S04]  /*89d0*/  LDL.LU.64 R228, [R1+0x160] ;  /* 0x0001600001e47983 */ /* 0x000ee80000300a00 */
[----:B------:R-:W-:Y:S04]  /*89e0*/  STL [R1+0x1754], R38 ;  /* 0x0017542601007387 */ /* 0x000fe80000100800 */
[----:B------:R2:W-:Y:S04]  /*89f0*/  STL [R1+0x1750], R39 ;  /* 0x0017502701007387 */ /* 0x0005e80000100800 */
[----:B------:R-:W5:Y:S04]  /*8a00*/  LDL.LU.64 R208, [R1+0x168] ;  /* 0x0001680001d07983 */ /* 0x000f680000300a00 */
[----:B------:R-:W-:Y:S04]  /*8a10*/  STL [R1+0x175c], R36 ;  /* 0x00175c2401007387 */ /* 0x000fe80000100800 */
[----:B------:R1:W-:Y:S04]  /*8a20*/  STL [R1+0x1758], R37 ;  /* 0x0017582501007387 */ /* 0x0003e80000100800 */
[----:B------:R-:W5:Y:S04]  /*8a30*/  LDL.LU.64 R212, [R1+0x170] ;  /* 0x0001700001d47983 */ /* 0x000f680000300a00 */
[----:B------:R1:W-:Y:S01]  /*8a40*/  LDGSTS.E [R232+0x11e00], [R36.64], !P0 ;  /* 0x11e0000024e87fae */ /* 0x0003e2000c121844 */
[----:B------:R-:W-:Y:S01]  /*8a50*/  ISETP.GE.U32.AND P0, PT, R0, 0x7fffffb9, PT ;  /* 0x7fffffb90000780c */ /* 0x000fe20003f06070 */
[----:B--2---:R-:W-:-:S02]  /*8a60*/  IMAD.WIDE R38, R16, 0x4, R216 ;  /* 0x0000000410267825 */ /* 0x004fc400078e02d8 */
[----:B------:R-:W2:Y:S02]  /*8a70*/  LDL.LU.64 R216, [R1+0x178] ;  /* 0x0001780001d87983 */ /* 0x000ea40000300a00 */
[C---:B-1----:R-:W-:Y:S02]  /*8a80*/  IMAD.WIDE R36, R16.reuse, 0x4, R220 ;  /* 0x0000000410247825 */ /* 0x042fe400078e02dc */
[----:B------:R-:W-:Y:S04]  /*8a90*/  STL [R1+0x1800], R38 ;  /* 0x0018002601007387 */ /* 0x000fe80000100800 */
[----:B------:R-:W-:Y:S04]  /*8aa0*/  STL [R1+0x17fc], R39 ;  /* 0x0017fc2701007387 */ /* 0x000fe80000100800 */
[----:B------:R1:W-:Y:S04]  /*8ab0*/  LDGSTS.E [R232+0x13800], [R38.64], !P0 ;  /* 0x1380000026e87fae */ /* 0x0003e8000c121844 */
[----:B------:R-:W-:Y:S04]  /*8ac0*/  STL [R1+0x1808], R36 ;  /* 0x0018082401007387 */ /* 0x000fe80000100800 */
[----:B------:R4:W-:Y:S04]  /*8ad0*/  LDGSTS.E [R232+0x13a00], [R36.64], !P0 ;  /* 0x13a0000024e87fae */ /* 0x0009e8000c121844 */
[----:B------:R4:W-:Y:S02]  /*8ae0*/  STL [R1+0x1804], R37 ;  /* 0x0018042501007387 */ /* 0x0009e40000100800 */
[----:B----4-:R-:W-:-:S02]  /*8af0*/  IMAD.WIDE R36, R16, 0x4, R236 ;  /* 0x0000000410247825 */ /* 0x010fc400078e02ec */
[----:B------:R-:W4:Y:S02]  /*8b00*/  LDL.LU.64 R236, [R1+0x180] ;  /* 0x0001800001ec7983 */ /* 0x000f240000300a00 */
[----:B-1----:R-:W-:Y:S01]  /*8b10*/  IMAD.WIDE R38, R16, 0x4, R224 ;  /* 0x0000000410267825 */ /* 0x002fe200078e02e0 */
[----:B------:R-:W-:-:S04]  /*8b20*/  IADD3 R0, R17, -0x2c, RZ ;  /* 0xffffffd411007810 */ /* 0x000fc80007ffe0ff */
[----:B------:R3:W-:Y:S04]  /*8b30*/  LDGSTS.E [R232+0x13c00], [R38.64], !P0 ;  /* 0x13c0000026e87fae */ /* 0x0007e8000c121844 */
[----:B------:R-:W-:Y:S04]  /*8b40*/  STL [R1+0x1810], R38 ;  /* 0x0018102601007387 */ /* 0x000fe80000100800 */
[----:B------:R5:W-:Y:S01]  /*8b50*/  LDGSTS.E [R232+0x13e00], [R36.64], !P0 ;  /* 0x13e0000024e87fae */ /* 0x000be2000c121844 */
[----:B------:R-:W-:-:S03]  /*8b60*/  ISETP.GE.U32.AND P0, PT, R0, 0x7fffffb5, PT ;  /* 0x7fffffb50000780c */ /* 0x000fc60003f06070 */
[----:B------:R3:W-:Y:S04]  /*8b70*/  STL [R1+0x180c], R39 ;  /* 0x00180c2701007387 */ /* 0x0007e80000100800 */
[----:B------:R-:W4:Y:S04]  /*8b80*/  LDL.LU.64 R220, [R1+0x188] ;  /* 0x0001880001dc7983 */ /* 0x000f280000300a00 */
[----:B------:R-:W-:Y:S04]  /*8b90*/  STL [R1+0x1818], R36 ;  /* 0x0018182401007387 */ /* 0x000fe80000100800 */
[----:B------:R5:W-:Y:S04]  /*8ba0*/  STL [R1+0x1814], R37 ;  /* 0x0018142501007387 */ /* 0x000be80000100800 */
[----:B------:R-:W4:Y:S01]  /*8bb0*/  LDL.LU.64 R224, [R1+0x190] ;  /* 0x0001900001e07983 */ /* 0x000f220000300a00 */
[----:B---3--:R-:W-:-:S03]  /*8bc0*/  IMAD.WIDE R38, R16, 0x4, R228 ;  /* 0x0000000410267825 */ /* 0x008fc600078e02e4 */
[----:B------:R-:W3:Y:S04]  /*8bd0*/  LDL.LU.64 R228, [R1+0x198] ;  /* 0x0001980001e47983 */ /* 0x000ee80000300a00 */
[----:B------:R-:W-:Y:S04]  /*8be0*/  STL [R1+0x1880], R38 ;  /* 0x0018802601007387 */ /* 0x000fe80000100800 */
[----:B------:R1:W-:Y:S01]  /*8bf0*/  LDGSTS.E [R232+0x15800], [R38.64], !P0 ;  /* 0x1580000026e87fae */ /* 0x0003e2000c121844 */
[----:B-----5:R-:W-:-:S03]  /*8c00*/  IMAD.WIDE R36, R16, 0x4, R208 ;  /* 0x0000000410247825 */ /* 0x020fc600078e02d0 */
[----:B------:R1:W-:Y:S04]  /*8c10*/  STL [R1+0x187c], R39 ;  /* 0x00187c2701007387 */ /* 0x0003e80000100800 */
[----:B------:R-:W-:Y:S04]  /*8c20*/  STL [R1+0x1888], R36 ;  /* 0x0018882401007387 */ /* 0x000fe80000100800 */
[----:B------:R2:W-:Y:S01]  /*8c30*/  LDGSTS.E [R232+0x15a00], [R36.64], !P0 ;  /* 0x15a0000024e87fae */ /* 0x0005e2000c121844 */
[----:B-1----:R-:W-:-:S03]  /*8c40*/  IMAD.WIDE R38, R16, 0x4, R212 ;  /* 0x0000000410267825 */ /* 0x002fc600078e02d4 */
[----:B------:R2:W-:Y:S04]  /*8c50*/  STL [R1+0x1884], R37 ;  /* 0x0018842501007387 */ /* 0x0005e80000100800 */
[----:B------:R-:W-:Y:S04]  /*8c60*/  STL [R1+0x1890], R38 ;  /* 0x0018902601007387 */ /* 0x000fe80000100800 */
[----:B------:R4:W-:Y:S04]  /*8c70*/  STL [R1+0x188c], R39 ;  /* 0x00188c2701007387 */ /* 0x0009e80000100800 */
[----:B------:R-:W5:Y:S01]  /*8c80*/  LDL.LU.64 R204, [R1+0x1a8] ;  /* 0x0001a80001cc7983 */ /* 0x000f620000300a00 */
[----:B--2---:R-:W-:-:S03]  /*8c90*/  IMAD.WIDE R36, R16, 0x4, R216 ;  /* 0x0000000410247825 */ /* 0x004fc600078e02d8 */
[----:B------:R-:W2:Y:S04]  /*8ca0*/  LDL.LU.64 R208, [R1+0x1a0] ;  /* 0x0001a00001d07983 */ /* 0x000ea80000300a00 */
[----:B------:R-:W-:Y:S04]  /*8cb0*/  STL [R1+0x1898], R36 ;  /* 0x0018982401007387 */ /* 0x000fe80000100800 */
[----:B------:R1:W-:Y:S04]  /*8cc0*/  STL [R1+0x1894], R37 ;  /* 0x0018942501007387 */ /* 0x0003e80000100800 */
[----:B------:R-:W2:Y:S04]  /*8cd0*/  LDL.LU.64 R212, [R1+0x1b0] ;  /* 0x0001b00001d47983 */ /* 0x000ea80000300a00 */
[----:B------:R4:W-:Y:S01]  /*8ce0*/  LDGSTS.E [R232+0x15c00], [R38.64], !P0 ;  /* 0x15c0000026e87fae */ /* 0x0009e2000c121844 */
[----:B------:R-:W-:-:S03]  /*8cf0*/  IADD3 R0, R17, -0x30, RZ ;  /* 0xffffffd011007810 */ /* 0x000fc60007ffe0ff */
[----:B------:R1:W-:Y:S01]  /*8d00*/  LDGSTS.E [R232+0x15e00], [R36.64], !P0 ;  /* 0x15e0000024e87fae */ /* 0x0003e2000c121844 */
[----:B----4-:R-:W-:-:S03]  /*8d10*/  IMAD.WIDE R38, R16, 0x4, R236 ;  /* 0x0000000410267825 */ /* 0x010fc600078e02ec */
[----:B------:R-:W4:Y:S01]  /*8d20*/  LDL.LU.64 R236, [R1+0x1b8] ;  /* 0x0001b80001ec7983 */ /* 0x000f220000300a00 */
[----:B------:R-:W-:-:S03]  /*8d30*/  ISETP.GE.U32.AND P0, PT, R0, 0x7fffffb1, PT ;  /* 0x7fffffb10000780c */ /* 0x000fc60003f06070 */
[----:B------:R-:W-:Y:S04]  /*8d40*/  STL [R1+0x191c], R38 ;  /* 0x00191c2601007387 */ /* 0x000fe80000100800 */
[----:B------:R1:W-:Y:S01]  /*8d50*/  STL [R1+0x1904], R39 ;  /* 0x0019042701007387 */ /* 0x0003e20000100800 */
[----:B------:R-:W-:-:S05]  /*8d60*/  IADD3 R0, R17, -0x34, RZ ;  /* 0xffffffcc11007810 */ /* 0x000fca0007ffe0ff */
[----:B------:R1:W-:Y:S02]  /*8d70*/  LDGSTS.E [R232+0x17800], [R38.64], !P0 ;  /* 0x1780000026e87fae */ /* 0x0003e4000c121844 */
[----:B-1----:R-:W-:-:S05]  /*8d80*/  IMAD.WIDE R36, R16, 0x4, R220 ;  /* 0x0000000410247825 */ /* 0x002fca00078e02dc */
[----:B------:R-:W-:Y:S04]  /*8d90*/  STL [R1+0x1910], R36 ;  /* 0x0019102401007387 */ /* 0x000fe80000100800 */
[----:B------:R3:W-:Y:S01]  /*8da0*/  LDGSTS.E [R232+0x17a00], [R36.64], !P0 ;  /* 0x17a0000024e87fae */ /* 0x0007e2000c121844 */
[----:B------:R-:W-:-:S03]  /*8db0*/  IMAD.WIDE R38, R16, 0x4, R224 ;  /* 0x0000000410267825 */ /* 0x000fc600078e02e0 */
[----:B------:R3:W-:Y:S04]  /*8dc0*/  STL [R1+0x1908], R37 ;  /* 0x0019082501007387 */ /* 0x0007e80000100800 */
[----:B------:R5:W-:Y:S04]  /*8dd0*/  LDGSTS.E [R232+0x17c00], [R38.64], !P0 ;  /* 0x17c0000026e87fae */ /* 0x000be8000c121844 */
[----:B------:R-:W4:Y:S04]  /*8de0*/  LDL.LU.64 R216, [R1+0x1c8] ;  /* 0x0001c80001d87983 */ /* 0x000f280000300a00 */
[----:B------:R-:W4:Y:S04]  /*8df0*/  LDL.LU.64 R220, [R1+0x1c0] ;  /* 0x0001c00001dc7983 */ /* 0x000f280000300a00 */
[----:B------:R-:W-:Y:S04]  /*8e00*/  STL [R1+0x190c], R38 ;  /* 0x00190c2601007387 */ /* 0x000fe80000100800 */
[----:B------:R5:W-:Y:S01]  /*8e10*/  STL [R1+0x18f4], R39 ;  /* 0x0018f42701007387 */ /* 0x000be20000100800 */
[----:B---3--:R-:W-:-:S05]  /*8e20*/  IMAD.WIDE R36, R16, 0x4, R228 ;  /* 0x0000000410247825 */ /* 0x008fca00078e02e4 */
[----:B------:R2:W-:Y:S01]  /*8e30*/  LDGSTS.E [R232+0x17e00], [R36.64], !P0 ;  /* 0x17e0000024e87fae */ /* 0x0005e2000c121844 */
[----:B------:R-:W-:-:S03]  /*8e40*/  ISETP.GE.U32.AND P0, PT, R0, 0x7fffffad, PT ;  /* 0x7fffffad0000780c */ /* 0x000fc60003f06070 */
[----:B------:R-:W-:Y:S04]  /*8e50*/  STL [R1+0x1900], R36 ;  /* 0x0019002401007387 */ /* 0x000fe80000100800 */
[----:B------:R2:W-:Y:S04]  /*8e60*/  STL [R1+0x18f8], R37 ;  /* 0x0018f82501007387 */ /* 0x0005e80000100800 */
[----:B------:R-:W3:Y:S04]  /*8e70*/  LDL.LU.64 R224, [R1+0x1d0] ;  /* 0x0001d00001e07983 */ /* 0x000ee80000300a00 */
[----:B------:R-:W3:Y:S01]  /*8e80*/  LDL.LU.64 R228, [R1+0x1d8] ;  /* 0x0001d80001e47983 */ /* 0x000ee20000300a00 */
[----:B-----5:R-:W-:-:S04]  /*8e90*/  IMAD.WIDE R38, R16, 0x4, R204 ;  /* 0x0000000410267825 */ /* 0x020fc800078e02cc */
[C---:B--2---:R-:W-:Y:S01]  /*8ea0*/  IMAD.WIDE R36, R16.reuse, 0x4, R208 ;  /* 0x0000000410247825 */ /* 0x044fe200078e02d0 */
[----:B------:R-:W-:Y:S04]  /*8eb0*/  STL [R1+0x18fc], R38 ;  /* 0x0018fc2601007387 */ /* 0x000fe80000100800 */
[----:B------:R1:W-:Y:S04]  /*8ec0*/  LDGSTS.E [R232+0x19800], [R38.64], !P0 ;  /* 0x1980000026e87fae */ /* 0x0003e8000c121844 */
[----:B------:R1:W-:Y:S04]  /*8ed0*/  STL [R1+0x18e4], R39 ;  /* 0x0018e42701007387 */ /* 0x0003e80000100800 */
[----:B------:R-:W-:Y:S04]  /*8ee0*/  STL [R1+0x18f0], R36 ;  /* 0x0018f02401007387 */ /* 0x000fe80000100800 */
[----:B------:R4:W-:Y:S01]  /*8ef0*/  LDGSTS.E [R232+0x19a00], [R36.64], !P0 ;  /* 0x19a0000024e87fae */ /* 0x0009e2000c121844 */
[----:B-1----:R-:W-:-:S03]  /*8f00*/  IMAD.WIDE R38, R16, 0x4, R212 ;  /* 0x0000000410267825 */ /* 0x002fc600078e02d4 */
[----:B------:R4:W-:Y:S04]  /*8f10*/  STL [R1+0x18e8], R37 ;  /* 0x0018e82501007387 */ /* 0x0009e80000100800 */
[----:B------:R-:W-:Y:S01]  /*8f20*/  STL [R1+0x18ec], R38 ;  /* 0x0018ec2601007387 */ /* 0x000fe20000100800 */
[----:B------:R-:W-:-:S03]  /*8f30*/  IADD3 R0, R17, -0x38, RZ ;  /* 0xffffffc811007810 */ /* 0x000fc60007ffe0ff */
[----:B------:R1:W-:Y:S01]  /*8f40*/  LDGSTS.E [R232+0x19c00], [R38.64], !P0 ;  /* 0x19c0000026e87fae */ /* 0x0003e2000c121844 */
[----:B----4-:R-:W-:-:S03]  /*8f50*/  IMAD.WIDE R36, R16, 0x4, R236 ;  /* 0x0000000410247825 */ /* 0x010fc600078e02ec */
[----:B------:R-:W2:Y:S04]  /*8f60*/  LDL.LU.64 R236, [R1+0x1e0] ;  /* 0x0001e00001ec7983 */ /* 0x000ea80000300a00 */
[----:B------:R4:W-:Y:S01]  /*8f70*/  LDGSTS.E [R232+0x19e00], [R36.64], !P0 ;  /* 0x19e0000024e87fae */ /* 0x0009e2000c121844 */
[----:B------:R-:W-:-:S03]  /*8f80*/  ISETP.GE.U32.AND P0, PT, R0, 0x7fffffa9, PT ;  /* 0x7fffffa90000780c */ /* 0x000fc60003f06070 */
[----:B------:R-:W5:Y:S04]  /*8f90*/  S2R R213, SR_TID.X ;  /* 0x0000000000d57919 */ /* 0x000f680000002100 */
[----:B------:R1:W-:Y:S04]  /*8fa0*/  STL [R1+0x18d4], R39 ;  /* 0x0018d42701007387 */ /* 0x0003e80000100800 */
[----:B------:R-:W-:Y:S04]  /*8fb0*/  STL [R1+0x18e0], R36 ;  /* 0x0018e02401007387 */ /* 0x000fe80000100800 */
[----:B------:R4:W-:Y:S01]  /*8fc0*/  STL [R1+0x18d8], R37 ;  /* 0x0018d82501007387 */ /* 0x0009e20000100800 */
[----:B------:R-:W-:Y:S01]  /*8fd0*/  IADD3 R212, R17, -0x20, RZ ;  /* 0xffffffe011d47810 */ /* 0x000fe20007ffe0ff */
[----:B-1----:R-:W-:-:S04]  /*8fe0*/  IMAD.WIDE R38, R16, 0x4, R216 ;  /* 0x0000000410267825 */ /* 0x002fc800078e02d8 */
[----:B----4-:R-:W-:Y:S01]  /*8ff0*/  IMAD.WIDE R36, R16, 0x4, R220 ;  /* 0x0000000410247825 */ /* 0x010fe200078e02dc */
[----:B------:R-:W-:Y:S04]  /*9000*/  STL [R1+0x18dc], R38 ;  /* 0x0018dc2601007387 */ /* 0x000fe80000100800 */
[----:B------:R3:W-:Y:S04]  /*9010*/  LDGSTS.E [R232+0x1b800], [R38.64], !P0 ;  /* 0x1b80000026e87fae */ /* 0x0007e8000c121844 */
[----:B------:R3:W-:Y:S04]  /*9020*/  STL [R1+0x18c4], R39 ;  /* 0x0018c42701007387 */ /* 0x0007e80000100800 */
[----:B------:R-:W-:Y:S04]  /*9030*/  STL [R1+0x18d0], R36 ;  /* 0x0018d02401007387 */ /* 0x000fe80000100800 */
[----:B------:R1:W-:Y:S04]  /*9040*/  LDGSTS.E [R232+0x1ba00], [R36.64], !P0 ;  /* 0x1ba0000024e87fae */ /* 0x0003e8000c121844 */
[----:B------:R1:W-:Y:S01]  /*9050*/  STL [R1+0x18c8], R37 ;  /* 0x0018c82501007387 */ /* 0x0003e20000100800 */
[----:B-----5:R-:W-:-:S04]  /*9060*/  LOP3.LUT R213, R213, 0x1f, RZ, 0xc0, !PT ;  /* 0x0000001fd5d57812 */ /* 0x020fc800078ec0ff */
[----:B------:R-:W-:Y:S01]  /*9070*/  ISETP.GE.AND P2, PT, R213, R212, PT ;  /* 0x000000d4d500720c */ /* 0x000fe20003f46270 */
[----:B---3--:R-:W-:-:S04]  /*9080*/  IMAD.WIDE R38, R16, 0x4, R224 ;  /* 0x0000000410267825 */ /* 0x008fc800078e02e0 */
[----:B-1----:R-:W-:Y:S01]  /*9090*/  IMAD.WIDE R36, R16, 0x4, R228 ;  /* 0x0000000410247825 */ /* 0x002fe200078e02e4 */
[----:B------:R-:W-:Y:S04]  /*90a0*/  STL [R1+0x18cc], R38 ;  /* 0x0018cc2601007387 */ /* 0x000fe80000100800 */
[----:B------:R-:W-:Y:S04]  /*90b0*/  STL [R1+0x18b4], R39 ;  /* 0x0018b42701007387 */ /* 0x000fe80000100800 */
[----:B------:R1:W-:Y:S04]  /*90c0*/  LDGSTS.E [R232+0x1bc00], [R38.64], !P0 ;  /* 0x1bc0000026e87fae */ /* 0x0003e8000c121844 */
[----:B------:R-:W-:Y:S04]  /*90d0*/  STL [R1+0x18c0], R36 ;  /* 0x0018c02401007387 */ /* 0x000fe80000100800 */
[----:B------:R2:W-:Y:S04]  /*90e0*/  LDGSTS.E [R232+0x1be00], [R36.64], !P0 ;  /* 0x1be0000024e87fae */ /* 0x0005e8000c121844 */
[----:B------:R2:W-:Y:S01]  /*90f0*/  STL [R1+0x18b8], R37 ;  /* 0x0018b82501007387 */ /* 0x0005e20000100800 */
[----:B------:R-:W-:-:S05]  /*9100*/  IMAD.MOV.U32 R229, RZ, RZ, 0x1f ;  /* 0x0000001fffe57424 */ /* 0x000fca00078e00ff */
[----:B------:R-:W-:Y:S01]  /*9110*/  IADD3 R200, R229, c[0x0][0x180], RZ ;  /* 0x00006000e5c87a10 */ /* 0x000fe20007ffe0ff */
[----:B--2---:R-:W-:-:S05]  /*9120*/  IMAD.WIDE R36, R16, 0x4, R236 ;  /* 0x0000000410247825 */ /* 0x004fca00078e02ec */
[----:B------:R-:W-:Y:S04]  /*9130*/  STL [R1+0x18bc], R36 ;  /* 0x0018bc2401007387 */ /* 0x000fe80000100800 */
[----:B------:R2:W-:Y:S04]  /*9140*/  STL [R1+0x18ac], R37 ;  /* 0x0018ac2501007387 */ /* 0x0005e80000100800 */
[----:B------:R-:W3:Y:S04]  /*9150*/  LDL.LU.64 R182, [R1] ;  /* 0x0000000001b67983 */ /* 0x000ee80000300a00 */
[----:B------:R-:W4:Y:S04]  /*9160*/  LDL.LU.64 R208, [R1+0x8] ;  /* 0x0000080001d07983 */ /* 0x000f280000300a00 */
[----:B------:R-:W5:Y:S04]  /*9170*/  LDL.LU.64 R212, [R1+0x10] ;  /* 0x0000100001d47983 */ /* 0x000f680000300a00 */
[----:B------:R-:W2:Y:S04]  /*9180*/  LDL.LU.64 R184, [R1+0x18] ;  /* 0x0000180001b87983 */ /* 0x000ea80000300a00 */
[----:B------:R-:W2:Y:S04]  /*9190*/  LDL.LU.64 R216, [R1+0x20] ;  /* 0x0000200001d87983 */ /* 0x000ea80000300a00 */
[----:B------:R-:W2:Y:S04]  /*91a0*/  LDL.LU.64 R220, [R1+0x28] ;  /* 0x0000280001dc7983 */ /* 0x000ea80000300a00 */
[----:B------:R-:W2:Y:S04]  /*91b0*/  LDL.LU.64 R188, [R1+0x30] ;  /* 0x0000300001bc7983 */ /* 0x000ea80000300a00 */
[----:B------:R-:W2:Y:S04]  /*91c0*/  LDL.LU.64 R224, [R1+0x38] ;  /* 0x0000380001e07983 */ /* 0x000ea80000300a00 */
[----:B------:R-:W2:Y:S04]  /*91d0*/  LDL.LU.64 R236, [R1+0x40] ;  /* 0x0000400001ec7983 */ /* 0x000ea80000300a00 */
[----:B------:R-:W2:Y:S04]  /*91e0*/  LDL.LU.64 R192, [R1+0x48] ;  /* 0x0000480001c07983 */ /* 0x000ea80000300a00 */
[----:B------:R-:W2:Y:S04]  /*91f0*/  LDL.LU.64 R196, [R1+0x58] ;  /* 0x0000580001c47983 */ /* 0x000ea80000300a00 */
[----:B------:R-:W1:Y:S04]  /*9200*/  LDL.LU.64 R204, [R1+0x60] ;  /* 0x0000600001cc7983 */ /* 0x000e680000300a00 */
[----:B------:R-:W2:Y:S01]  /*9210*/  LDL.LU.64 R228, [R1+0x70] ;  /* 0x0000700001e47983 */ /* 0x000ea20000300a00 */
[----:B------:R-:W-:-:S02]  /*9220*/  IADD3 R0, R17, -0x3c, RZ ;  /* 0xffffffc411007810 */ /* 0x000fc40007ffe0ff */
[----:B------:R-:W-:Y:S02]  /*9230*/  ISETP.GT.AND P0, PT, R200, 0x3f, PT ;  /* 0x0000003fc800780c */ /* 0x000fe40003f04270 */
[----:B------:R-:W-:Y:S02]  /*9240*/  ISETP.GE.U32.AND P1, PT, R0, 0x7fffffa5, PT ;  /* 0x7fffffa50000780c */ /* 0x000fe40003f26070 */
[----:B------:R-:W-:-:S04]  /*9250*/  SEL R0, RZ, 0x4, P2 ;  /* 0x00000004ff007807 */ /* 0x000fc80001000000 */
[----:B------:R-:W-:-:S04]  /*9260*/  SEL R0, R0, RZ, P0 ;  /* 0x000000ff00007207 */ /* 0x000fc80000000000 */
[----:B------:R-:W-:Y:S01]  /*9270*/  ISETP.NE.U32.AND P2, PT, R0, RZ, PT ;  /* 0x000000ff0000720c */ /* 0x000fe20003f45070 */
[----:B------:R-:W-:Y:S02]  /*9280*/  IMAD.MOV.U32 R0, RZ, RZ, c[0x0][0x18c] ;  /* 0x00006300ff007624 */ /* 0x000fe400078e00ff */
[----:B------:R1:W-:Y:S02]  /*9290*/  LDGSTS.E [R232+0x1d800], [R36.64], !P1 ;  /* 0x1d80000024e87fae */ /* 0x0003e4000c921844 */
[----:B------:R-:W-:-:S04]  /*92a0*/  IMAD.SHL.U32 R0, R0, 0x20, RZ ;  /* 0x0000002000007824 */ /* 0x000fc800078e00ff */
[----:B------:R-:W-:-:S04]  /*92b0*/  IMAD.WIDE R82, R0, 0x4, R34 ;  /* 0x0000000400527825 */ /* 0x000fc800078e0222 */
[C---:B------:R-:W-:Y:S01]  /*92c0*/  IMAD.WIDE R144, R0.reuse, 0x4, R30 ;  /* 0x0000000400907825 */ /* 0x040fe200078e021e */
[----:B------:R1:W-:Y:S03]  /*92d0*/  STL.64 [R1+0x1588], R82 ;  /* 0x0015885201007387 */ /* 0x0003e60000100a00 */
        /* <DEDUP_REMOVED lines=62> */
[----:B---3--:R-:W-:-:S04]  /*96c0*/  IMAD.WIDE R112, R0, 0x4, R182 ;  /* 0x0000000400707825 */ /* 0x008fc800078e02b6 */
[C---:B----4-:R-:W-:Y:S02]  /*96d0*/  IMAD.WIDE R48, R0.reuse, 0x4, R208 ;  /* 0x0000000400307825 */ /* 0x050fe400078e02d0 */
[----:B------:R-:W3:Y:S02]  /*96e0*/  LDL.LU.64 R208, [R1+0x78] ;  /* 0x0000780001d07983 */ /* 0x000ee40000300a00 */
[C---:B-----5:R-:W-:Y:S02]  /*96f0*/  IMAD.WIDE R110, R0.reuse, 0x4, R212 ;  /* 0x00000004006e7825 */ /* 0x060fe400078e02d4 */
[----:B------:R-:W4:Y:S02]  /*9700*/  LDL.LU.64 R212, [R1+0x80] ;  /* 0x0000800001d47983 */ /* 0x000f240000300a00 */
[C---:B--2---:R-:W-:Y:S02]  /*9710*/  IMAD.WIDE R46, R0.reuse, 0x4, R184 ;  /* 0x00000004002e7825 */ /* 0x044fe400078e02b8 */
[----:B------:R2:W-:Y:S02]  /*9720*/  STL.64 [R1+0x1620], R112 ;  /* 0x0016207001007387 */ /* 0x0005e40000100a00 */
[----:B------:R-:W-:-:S02]  /*9730*/  IMAD.WIDE R108, R0, 0x4, R216 ;  /* 0x00000004006c7825 */ /* 0x000fc400078e02d8 */
[----:B------:R2:W-:Y:S02]  /*9740*/  STL.64 [R1+0x1508], R50 ;  /* 0x0015083201007387 */ /* 0x0005e40000100a00 */
[C---:B------:R-:W-:Y:S02]  /*9750*/  IMAD.WIDE R44, R0.reuse, 0x4, R220 ;  /* 0x00000004002c7825 */ /* 0x040fe400078e02dc */
[----:B------:R-:W5:Y:S04]  /*9760*/  LDL.LU.64 R216, [R1+0x88] ;  /* 0x0000880001d87983 */ /* 0x000f680000300a00 */
[----:B------:R2:W-:Y:S04]  /*9770*/  STL.64 [R1+0x1618], R110 ;  /* 0x0016186e01007387 */ /* 0x0005e80000100a00 */
[----:B------:R2:W-:Y:S01]  /*9780*/  STL.64 [R1+0x1500], R48 ;  /* 0x0015003001007387 */ /* 0x0005e20000100a00 */
[----:B------:R-:W-:-:S03]  /*9790*/  IMAD.WIDE R42, R0, 0x4, R224 ;  /* 0x00000004002a7825 */ /* 0x000fc600078e02e0 */
[----:B------:R-:W2:Y:S01]  /*97a0*/  LDL.LU.64 R220, [R1+0x90] ;  /* 0x0000900001dc7983 */ /* 0x000ea20000300a00 */
[----:B------:R-:W-:-:S03]  /*97b0*/  IMAD.WIDE R104, R0, 0x4, R236 ;  /* 0x0000000400687825 */ /* 0x000fc600078e02ec */
[----:B------:R1:W-:Y:S04]  /*97c0*/  STL.64 [R1+0x1610], R108 ;  /* 0x0016106c01007387 */ /* 0x0003e80000100a00 */
[----:B------:R1:W-:Y:S04]  /*97d0*/  STL.64 [R1+0x14f8], R46 ;  /* 0x0014f82e01007387 */ /* 0x0003e80000100a00 */
[----:B------:R-:W2:Y:S04]  /*97e0*/  LDL.LU.64 R224, [R1+0x98] ;  /* 0x0000980001e07983 */ /* 0x000ea80000300a00 */
[----:B------:R-:W2:Y:S01]  /*97f0*/  LDL.LU.64 R236, [R1+0xa0] ;  /* 0x0000a00001ec7983 */ /* 0x000ea20000300a00 */
[----:B------:R-:W-:-:S05]  /*9800*/  IMAD.WIDE R106, R0, 0x4, R188 ;  /* 0x00000004006a7825 */ /* 0x000fca00078e02bc */
[----:B------:R1:W-:Y:S01]  /*9810*/  STL.64 [R1+0x1608], R106 ;  /* 0x0016086a01007387 */ /* 0x0003e20000100a00 */
[----:B------:R-:W-:-:S03]  /*9820*/  IMAD.WIDE R100, R0, 0x4, R228 ;  /* 0x0000000400647825 */ /* 0x000fc600078e02e4 */
[----:B------:R1:W-:Y:S04]  /*9830*/  STL.64 [R1+0x14f0], R44 ;  /* 0x0014f02c01007387 */ /* 0x0003e80000100a00 */
[----:B------:R1:W-:Y:S04]  /*9840*/  STL.64 [R1+0x1600], R104 ;  /* 0x0016006801007387 */ /* 0x0003e80000100a00 */
[----:B------:R1:W-:Y:S04]  /*9850*/  STL.64 [R1+0x14e8], R42 ;  /* 0x0014e82a01007387 */ /* 0x0003e80000100a00 */
[----:B------:R-:W2:Y:S01]  /*9860*/  LDL.LU.64 R228, [R1+0xa8] ;  /* 0x0000a80001e47983 */ /* 0x000ea20000300a00 */
[----:B------:R-:W-:-:S03]  /*9870*/  IMAD.WIDE R102, R0, 0x4, R196 ;  /* 0x0000000400667825 */ /* 0x000fc600078e02c4 */
[----:B------:R-:W2:Y:S01]  /*9880*/  LDL.LU.64 R174, [R1+0xb0] ;  /* 0x0000b00001ae7983 */ /* 0x000ea20000300a00 */
[----:B------:R-:W-:-:S03]  /*9890*/  IMAD.WIDE R40, R0, 0x4, R192 ;  /* 0x0000000400287825 */ /* 0x000fc600078e02c0 */
[----:B------:R2:W-:Y:S01]  /*98a0*/  STL.64 [R1+0x15f8], R102 ;  /* 0x0015f86601007387 */ /* 0x0005e20000100a00 */
[----:B-1----:R-:W-:-:S03]  /*98b0*/  IMAD.WIDE R38, R0, 0x4, R204 ;  /* 0x0000000400267825 */ /* 0x002fc600078e02cc */
[----:B------:R1:W-:Y:S04]  /*98c0*/  STL.64 [R1+0x14e0], R40 ;  /* 0x0014e02801007387 */ /* 0x0003e80000100a00 */
[----:B------:R-:W2:Y:S04]  /*98d0*/  LDL.LU.64 R176, [R1+0xb8] ;  /* 0x0000b80001b07983 */ /* 0x000ea80000300a00 */
[----:B------:R-:W2:Y:S04]  /*98e0*/  LDL.LU.64 R178, [R1+0xc0] ;  /* 0x0000c00001b27983 */ /* 0x000ea80000300a00 */
[----:B------:R-:W2:Y:S04]  /*98f0*/  LDL.LU.64 R180, [R1+0xc8] ;  /* 0x0000c80001b47983 */ /* 0x000ea80000300a00 */
[----:B------:R-:W2:Y:S04]  /*9900*/  LDL.LU.64 R182, [R1+0xd8] ;  /* 0x0000d80001b67983 */ /* 0x000ea80000300a00 */
[----:B------:R1:W-:Y:S04]  /*9910*/  STL.64 [R1+0x15e8], R100 ;  /* 0x0015e86401007387 */ /* 0x0003e80000100a00 */
[----:B------:R1:W-:Y:S04]  /*9920*/  STL.64 [R1+0x15f0], R38 ;  /* 0x0015f02601007387 */ /* 0x0003e80000100a00 */
[----:B------:R-:W2:Y:S04]  /*9930*/  LDL.LU.64 R184, [R1+0xe0] ;  /* 0x0000e00001b87983 */ /* 0x000ea80000300a00 */
[----:B------:R-:W2:Y:S04]  /*9940*/  LDL.LU.64 R188, [R1+0xf0] ;  /* 0x0000f00001bc7983 */ /* 0x000ea80000300a00 */
[----:B------:R-:W2:Y:S04]  /*9950*/  LDL.LU.64 R192, [R1+0xf8] ;  /* 0x0000f80001c07983 */ /* 0x000ea80000300a00 */
[----:B------:R-:W2:Y:S01]  /*9960*/  LDL.LU.64 R196, [R1+0x100] ;  /* 0x0001000001c47983 */ /* 0x000ea20000300a00 */
[----:B---3--:R-:W-:-:S04]  /*9970*/  IMAD.WIDE R36, R0, 0x4, R208 ;  /* 0x0000000400247825 */ /* 0x008fc800078e02d0 */
[----:B----4-:R-:W-:-:S05]  /*9980*/  IMAD.WIDE R98, R0, 0x4, R212 ;  /* 0x0000000400627825 */ /* 0x010fca00078e02d4 */
[----:B------:R1:W-:Y:S04]  /*9990*/  STL.64 [R1+0x15d8], R98 ;  /* 0x0015d86201007387 */ /* 0x0003e80000100a00 */
[----:B------:R1:W-:Y:S04]  /*99a0*/  STL.64 [R1+0x15e0], R36 ;  /* 0x0015e02401007387 */ /* 0x0003e80000100a00 */
[----:B------:R-:W3:Y:S01]  /*99b0*/  LDL.LU.64 R204, [R1+0x108] ;  /* 0x0001080001cc7983 */ /* 0x000ee20000300a00 */
[----:B-----5:R-:W-:-:S03]  /*99c0*/  IMAD.WIDE R34, R0, 0x4, R216 ;  /* 0x0000000400227825 */ /* 0x020fc600078e02d8 */
[----:B------:R-:W4:Y:S04]  /*99d0*/  LDL.LU.64 R208, [R1+0x1e8] ;  /* 0x0001e80001d07983 */ /* 0x000f280000300a00 */
[----:B------:R-:W5:Y:S01]  /*99e0*/  LDL.LU.64 R212, [R1+0x1f8] ;  /* 0x0001f80001d47983 */ /* 0x000f620000300a00 */
[----:B--2---:R-:W-:-:S03]  /*99f0*/  IMAD.WIDE R96, R0, 0x4, R220 ;  /* 0x0000000400607825 */ /* 0x004fc600078e02dc */
[----:B------:R-:W2:Y:S04]  /*9a00*/  LDL.LU.64 R216, [R1+0x1f0] ;  /* 0x0001f00001d87983 */ /* 0x000ea80000300a00 */
[----:B------:R-:W2:Y:S01]  /*9a10*/  LDL.LU.64 R220, [R1+0x200] ;  /* 0x0002000001dc7983 */ /* 0x000ea20000300a00 */
[----:B------:R-:W-:-:S03]  /*9a20*/  IMAD.WIDE R30, R0, 0x4, R224 ;  /* 0x00000004001e7825 */ /* 0x000fc600078e02e0 */
[----:B------:R-:W2:Y:S01]  /*9a30*/  LDL.LU.64 R224, [R1+0x210] ;  /* 0x0002100001e07983 */ /* 0x000ea20000300a00 */
[----:B------:R-:W-:-:S03]  /*9a40*/  IMAD.WIDE R94, R0, 0x4, R236 ;  /* 0x00000004005e7825 */ /* 0x000fc600078e02ec */
[----:B------:R-:W2:Y:S04]  /*9a50*/  LDL.LU.64 R236, [R1+0x208] ;  /* 0x0002080001ec7983 */ /* 0x000ea80000300a00 */
[----:B------:R1:W-:Y:S04]  /*9a60*/  STL.64 [R1+0x15c8], R96 ;  /* 0x0015c86001007387 */ /* 0x0003e80000100a00 */
[----:B------:R1:W-:Y:S01]  /*9a70*/  STL.64 [R1+0x15d0], R34 ;  /* 0x0015d02201007387 */ /* 0x0003e20000100a00 */
[----:B------:R-:W-:-:S03]  /*9a80*/  IMAD.WIDE R28, R0, 0x4, R228 ;  /* 0x00000004001c7825 */ /* 0x000fc600078e02e4 */
[----:B------:R-:W3:Y:S01]  /*9a90*/  LDL.LU.64 R228, [R1+0x218] ;  /* 0x0002180001e47983 */ /* 0x000ee20000300a00 */
[----:B------:R-:W-:-:S04]  /*9aa0*/  IADD3 R17, R17, -0x40, RZ ;  /* 0xffffffc011117810 */ /* 0x000fc80007ffe0ff */
[----:B------:R-:W-:Y:S01]  /*9ab0*/  ISETP.GE.U32.AND P0, PT, R17, 0x7fffffa1, PT ;  /* 0x7fffffa11100780c */ /* 0x000fe20003f06070 */
        /* <DEDUP_REMOVED lines=11> */
[----:B------:R1:W-:Y:S04]  /*9b70*/  STL.64 [R1+0x16b8], R26 ;  /* 0x0016b81a01007387 */ /* 0x0003e80000100a00 */
[----:B------:R1:W-:Y:S04]  /*9b80*/  STL.64 [R1+0x15a0], R88 ;  /* 0x0015a05801007387 */ /* 0x0003e80000100a00 */
[----:B------:R1:W-:Y:S01]  /*9b90*/  STL.64 [R1+0x16b0], R24 ;  /* 0x0016b01801007387 */ /* 0x0003e20000100a00 */
[----:B------:R-:W-:-:S04]  /*9ba0*/  IMAD.WIDE R22, R0, 0x4, R184 ;  /* 0x0000000400167825 */ /* 0x000fc800078e02b8 */
[----:B------:R-:W-:-:S04]  /*9bb0*/  IMAD.WIDE R86, R0, 0x4, R188 ;  /* 0x0000000400567825 */ /* 0x000fc800078e02bc */
[C---:B------:R-:W-:Y:S01]  /*9bc0*/  IMAD.WIDE R20, R0.reuse, 0x4, R192 ;  /* 0x0000000400147825 */ /* 0x040fe200078e02c0 */
[----:B------:R1:W-:Y:S03]  /*9bd0*/  STL.64 [R1+0x1598], R86 ;  /* 0x0015985601007387 */ /* 0x0003e60000100a00 */
[----:B------:R-:W-:Y:S01]  /*9be0*/  IMAD.WIDE R84, R0, 0x4, R196 ;  /* 0x0000000400547825 */ /* 0x000fe200078e02c4 */
[----:B------:R1:W-:Y:S04]  /*9bf0*/  STL.64 [R1+0x16a8], R22 ;  /* 0x0016a81601007387 */ /* 0x0003e80000100a00 */
[----:B------:R1:W-:Y:S04]  /*9c00*/  STL.64 [R1+0x1590], R84 ;  /* 0x0015905401007387 */ /* 0x0003e80000100a00 */
[----:B------:R1:W-:Y:S04]  /*9c10*/  STL.64 [R1+0x16d0], R20 ;  /* 0x0016d01401007387 */ /* 0x0003e80000100a00 */
[----:B------:R-:W1:Y:S01]  /*9c20*/  S2R R201, SR_TID.X ;  /* 0x0000000000c97919 */ /* 0x000e620000002100 */
[----:B--2---:R-:W-:-:S03]  /*9c30*/  IMAD.WIDE R4, R16, 0x4, R236 ;  /* 0x0000000410047825 */ /* 0x004fc600078e02ec */
[----:B------:R-:W2:Y:S01]  /*9c40*/  S2R R237, SR_TID.X ;  /* 0x0000000000ed7919 */ /* 0x000ea20000002100 */
[----:B-----5:R-:W-:-:S04]  /*9c50*/  IMAD.WIDE R14, R16, 0x4, R212 ;  /* 0x00000004100e7825 */ /* 0x020fc800078e02d4 */
[C---:B------:R-:W-:Y:S01]  /*9c60*/  IMAD.WIDE R12, R16.reuse, 0x4, R216 ;  /* 0x00000004100c7825 */ /* 0x040fe200078e02d8 */
[----:B------:R1:W-:Y:S03]  /*9c70*/  LDGSTS.E [R232+0x1da00], [R14.64], !P1 ;  /* 0x1da000000ee87fae */ /* 0x0003e6000c921844 */
[C---:B------:R-:W-:Y:S01]  /*9c80*/  IMAD.WIDE R10, R16.reuse, 0x4, R220 ;  /* 0x00000004100a7825 */ /* 0x040fe200078e02dc */
[----:B------:R1:W-:Y:S03]  /*9c90*/  LDGSTS.E [R232+0x1dc00], [R12.64], !P1 ;  /* 0x1dc000000ce87fae */ /* 0x0003e6000c921844 */
[C---:B----4-:R-:W-:Y:S01]  /*9ca0*/  IMAD.WIDE R8, R16.reuse, 0x4, R208 ;  /* 0x0000000410087825 */ /* 0x050fe200078e02d0 */
[----:B------:R4:W-:Y:S03]  /*9cb0*/  LDGSTS.E [R232+0x1de00], [R10.64], !P1 ;  /* 0x1de000000ae87fae */ /* 0x0009e6000c921844 */
[C---:B------:R-:W-:Y:S01]  /*9cc0*/  IMAD.WIDE R6, R16.reuse, 0x4, R224 ;  /* 0x0000000410067825 */ /* 0x040fe200078e02e0 */
[----:B------:R4:W-:Y:S03]  /*9cd0*/  LDGSTS.E [R232+0x1f800], [R8.64], !P0 ;  /* 0x1f80000008e87fae */ /* 0x0009e6000c121844 */
[----:B---3--:R-:W-:Y:S01]  /*9ce0*/  IMAD.WIDE R2, R16, 0x4, R228 ;  /* 0x0000000410027825 */ /* 0x008fe200078e02e4 */
[----:B------:R4:W-:Y:S01]  /*9cf0*/  LDGSTS.E [R232+0x1fa00], [R6.64], !P0 ;  /* 0x1fa0000006e87fae */ /* 0x0009e2000c121844 */
[----:B--2---:R-:W-:-:S03]  /*9d00*/  LOP3.LUT R237, R237, 0x60, RZ, 0xc0, !PT ;  /* 0x00000060eded7812 */ /* 0x004fc600078ec0ff */
[----:B------:R4:W-:Y:S01]  /*9d10*/  LDGSTS.E [R232+0x1fc00], [R4.64], !P0 ;  /* 0x1fc0000004e87fae */ /* 0x0009e2000c121844 */
[----:B------:R-:W-:-:S03]  /*9d20*/  SHF.R.U32.HI R236, RZ, 0x1, R237 ;  /* 0x00000001ffec7819 */ /* 0x000fc600000116ed */
[----:B------:R4:W-:Y:S01]  /*9d30*/  LDGSTS.E [R232+0x1fe00], [R2.64], !P0 ;  /* 0x1fe0000002e87fae */ /* 0x0009e2000c121844 */
[----:B------:R-:W-:-:S03]  /*9d40*/  LOP3.LUT R236, R233, R236, RZ, 0x3c, !PT ;  /* 0x000000ece9ec7212 */ /* 0x000fc600078e3cff */
        /* <DEDUP_REMOVED lines=16> */
[----:B------:R4:W-:Y:S01]  /*9e50*/  LDGSTS.E [R236+0x2bc00], [R116.64], P2 ;  /* 0x2bc0000074ec7fae */ /* 0x0009e20009121844 */
[----:B------:R-:W-:-:S03]  /*9e60*/  SHF.R.U32.HI R237, RZ, 0x1, R237 ;  /* 0x00000001ffed7819 */ /* 0x000fc600000116ed */
[----:B------:R4:W-:Y:S04]  /*9e70*/  LDGSTS.E [R236+0x2c000], [R114.64], P2 ;  /* 0x2c00000072ec7fae */ /* 0x0009e80009121844 */
[----:B------:R4:W-:Y:S04]  /*9e80*/  LDGSTS.E [R236+0x2c400], [R112.64], P2 ;  /* 0x2c40000070ec7fae */ /* 0x0009e80009121844 */
[----:B------:R4:W-:Y:S04]  /*9e90*/  LDGSTS.E [R236+0x2c800], [R110.64], P2 ;  /* 0x2c8000006eec7fae */ /* 0x0009e80009121844 */
[----:B------:R4:W-:Y:S01]  /*9ea0*/  LDGSTS.E [R236+0x2cc00], [R108.64], P2 ;  /* 0x2cc000006cec7fae */ /* 0x0009e20009121844 */
[----:B------:R-:W-:-:S03]  /*9eb0*/  LOP3.LUT R237, R233, R237, RZ, 0x3c, !PT ;  /* 0x000000ede9ed7212 */ /* 0x000fc600078e3cff */
[----:B------:R4:W-:Y:S04]  /*9ec0*/  LDGSTS.E [R236+0x2d000], [R106.64], P2 ;  /* 0x2d0000006aec7fae */ /* 0x0009e80009121844 */
[----:B------:R4:W-:Y:S04]  /*9ed0*/  LDGSTS.E [R236+0x2d400], [R104.64], P2 ;  /* 0x2d40000068ec7fae */ /* 0x0009e80009121844 */
[----:B------:R4:W-:Y:S01]  /*9ee0*/  LDGSTS.E [R236+0x2d800], [R102.64], P2 ;  /* 0x2d80000066ec7fae */ /* 0x0009e20009121844 */
[----:B------:R-:W-:-:S03]  /*9ef0*/  IMAD.WIDE R18, R0, 0x4, R204 ;  /* 0x0000000400127825 */ /* 0x000fc600078e02cc */
[----:B------:R4:W-:Y:S01]  /*9f00*/  LDGSTS.E [R236+0x2dc00], [R100.64], P2 ;  /* 0x2dc0000064ec7fae */ /* 0x0009e20009121844 */
[----:B------:R-:W-:-:S03]  /*9f10*/  LOP3.LUT R237, R237, 0x40, RZ, 0x3c, !PT ;  /* 0x00000040eded7812 */ /* 0x000fc600078e3cff */
[----:B------:R4:W-:Y:S04]  /*9f20*/  LDGSTS.E [R236+0x2e000], [R98.64], P2 ;  /* 0x2e00000062ec7fae */ /* 0x0009e80009121844 */
[----:B------:R4:W-:Y:S04]  /*9f30*/  LDGSTS.E [R236+0x2e400], [R96.64], P2 ;  /* 0x2e40000060ec7fae */ /* 0x0009e80009121844 */
[----:B------:R4:W-:Y:S04]  /*9f40*/  LDGSTS.E [R236+0x2e800], [R94.64], P2 ;  /* 0x2e8000005eec7fae */ /* 0x0009e80009121844 */
[----:B------:R4:W-:Y:S04]  /*9f50*/  LDGSTS.E [R236+0x2ec00], [R92.64], P2 ;  /* 0x2ec000005cec7fae */ /* 0x0009e80009121844 */
[----:B------:R4:W-:Y:S04]  /*9f60*/  LDGSTS.E [R236+0x2f000], [R90.64], P2 ;  /* 0x2f0000005aec7fae */ /* 0x0009e80009121844 */
[----:B------:R4:W-:Y:S04]  /*9f70*/  LDGSTS.E [R236+0x2f400], [R88.64], P2 ;  /* 0x2f40000058ec7fae */ /* 0x0009e80009121844 */
[----:B------:R4:W-:Y:S04]  /*9f80*/  LDGSTS.E [R236+0x2f800], [R86.64], P2 ;  /* 0x2f80000056ec7fae */ /* 0x0009e80009121844 */
[----:B------:R4:W-:Y:S04]  /*9f90*/  STL.64 [R1+0x16c8], R18 ;  /* 0x0016c81201007387 */ /* 0x0009e80000100a00 */
[----:B------:R4:W-:Y:S04]  /*9fa0*/  LDGSTS.E [R236+0x2fc00], [R84.64], P2 ;  /* 0x2fc0000054ec7fae */ /* 0x0009e80009121844 */
[----:B------:R4:W-:Y:S04]  /*9fb0*/  LDGSTS.E [R237+0x28200], [R82.64], P2 ;  /* 0x2820000052ed7fae */ /* 0x0009e80009121844 */
[----:B------:R4:W-:Y:S04]  /*9fc0*/  STL [R1+0x18b0], R14 ;  /* 0x0018b00e01007387 */ /* 0x0009e80000100800 */
        /* <DEDUP_REMOVED lines=46> */
[----:B------:R-:W0:Y:S01]  /*a2b0*/  LDGDEPBAR ;  /* 0x00000000000079af */ /* 0x000e220000000000 */
[----:B------:R-:W-:Y:S05]  /*a2c0*/  @P4 BRA `(.L_x_0) ;  /* 0x00003ad000004947 */ /* 0x000fea0003800000 */
[----:B-1----:R-:W-:Y:S01]  /*a2d0*/  IMAD.SHL.U32 R0, R201, 0x20, RZ ;  /* 0x00000020c9007824 */ /* 0x002fe200078e00ff */
[----:B------:R1:W-:Y:S01]  /*a2e0*/  STL [R1+0xa10], RZ ;  /* 0x000a10ff01007387 */ /* 0x0003e20000100800 */
[----:B------:R-:W-:Y:S01]  /*a2f0*/  CS2R R240, SRZ ;  /* 0x0000000000f07805 */ /* 0x000fe2000001ff00 */
[----:B------:R-:W-:Y:S01]  /*a300*/  CS2R R242, SRZ ;  /* 0x0000000000f27805 */ /* 0x000fe2000001ff00 */
[----:B----4-:R-:W-:Y:S01]  /*a310*/  CS2R R124, SRZ ;  /* 0x00000000007c7805 */ /* 0x010fe2000001ff00 */
[----:B------:R1:W-:Y:S01]  /*a320*/  STL [R1+0x1b0c], R0 ;  /* 0x001b0c0001007387 */ /* 0x0003e20000100800 */
[----:B------:R-:W-:Y:S01]  /*a330*/  CS2R R126, SRZ ;  /* 0x00000000007e7805 */ /* 0x000fe2000001ff00 */
[----:B------:R-:W-:Y:S01]  /*a340*/  CS2R R96, SRZ ;  /* 0x0000000000607805 */ /* 0x000fe2000001ff00 */
[----:B------:R-:W-:Y:S01]  /*a350*/  CS2R R98, SRZ ;  /* 0x0000000000627805 */ /* 0x000fe2000001ff00 */
[----:B------:R1:W-:Y:S01]  /*a360*/  STL [R1+0xa14], RZ ;  /* 0x000a14ff01007387 */ /* 0x0003e20000100800 */
        /* <DEDUP_REMOVED lines=105> */
[----:B------:R-:W-:-:S02]  /*aa00*/  CS2R R130, SRZ ;  /* 0x0000000000827805 */ /* 0x000fc4000001ff00 */
[----:B------:R1:W-:Y:S04]  /*aa10*/  STL [R1+0xde0], RZ ;  /* 0x000de0ff01007387 */ /* 0x0003e80000100800 */
        /* <DEDUP_REMOVED lines=719> */
[----:B------:R1:W-:Y:S04]  /*d710*/  STL [R1], RZ ;  /* 0x000000ff01007387 */ /* 0x0003e80000100800 */
        /* <DEDUP_REMOVED lines=102> */
[----:B------:R1:W-:Y:S01]  /*dd80*/  STL [R1+0x7ac], RZ ;  /* 0x0007acff01007387 */ /* 0x0003e20000100800 */
[----:B------:R-:W-:Y:S05]  /*dd90*/  BRA `(.L_x_1) ;  /* 0x00026ca000007947 */ /* 0x000fea0003800000 */
.L_x_0:
[C---:B-1--4-:R-:W-:Y:S01]  /*dda0*/  LOP3.LUT R5, R201.reuse, 0x7, RZ, 0xc0, !PT ;  /* 0x00000007c9057812 */ /* 0x052fe200078ec0ff */
[C---:B------:R-:W-:Y:S01]  /*ddb0*/  IMAD.SHL.U32 R6, R201.reuse, 0x2, RZ ;  /* 0x00000002c9067824 */ /* 0x040fe200078e00ff */
[----:B------:R-:W-:Y:S01]  /*ddc0*/  STL [R1+0x16dc], RZ ;  /* 0x0016dcff01007387 */ /* 0x000fe20000100800 */
[----:B------:R-:W-:Y:S01]  /*ddd0*/  IMAD.SHL.U32 R8, R201, 0x20, RZ ;  /* 0x00000020c9087824 */ /* 0x000fe200078e00ff */
[----:B------:R-:W-:Y:S01]  /*dde0*/  SHF.R.S32.HI R2, RZ, 0x1f, R200 ;  /* 0x0000001fff027819 */ /* 0x000fe200000114c8 */
[----:B------:R-:W-:Y:S01]  /*ddf0*/  IMAD R5, R5, 0x90, RZ ;  /* 0x0000009005057824 */ /* 0x000fe200078e02ff */
[----:B------:R-:W-:Y:S01]  /*de00*/  SHF.R.S32.HI R4, RZ, 0x1f, R0 ;  /* 0x0000001fff047819 */ /* 0x000fe20000011400 */
[----:B------:R-:W-:Y:S01]  /*de10*/  IMAD.MOV.U32 R7, RZ, RZ, 0x1 ;  /* 0x00000001ff077424 */ /* 0x000fe200078e00ff */
[----:B------:R-:W-:Y:S01]  /*de20*/  STL [R1+0x1b0c], R8 ;  /* 0x001b0c0801007387 */ /* 0x000fe20000100800 */
[----:B------:R-:W-:Y:S01]  /*de30*/  LEA.HI R2, R2, R200, RZ, 0x5 ;  /* 0x000000c802027211 */ /* 0x000fe200078f28ff */
[----:B------:R-:W-:Y:S01]  /*de40*/  CS2R R240, SRZ ;  /* 0x0000000000f07805 */ /* 0x000fe2000001ff00 */
[----:B------:R-:W-:Y:S01]  /*de50*/  LOP3.LUT R5, R5, 0x30, R6, 0x78, !PT ;  /* 0x0000003005057812 */ /* 0x000fe200078e7806 */
[----:B------:R1:W-:Y:S01]  /*de60*/  STL [R1+0x14d4], R7 ;  /* 0x0014d40701007387 */ /* 0x0003e20000100800 */
[----:B------:R-:W-:Y:S01]  /*de70*/  MOV R6, 0xffffffff ;  /* 0xffffffff00067802 */ /* 0x000fe20000000f00 */
[----:B------:R-:W-:Y:S01]  /*de80*/  CS2R R242, SRZ ;  /* 0x0000000000f27805 */ /* 0x000fe2000001ff00 */
[----:B------:R-:W-:Y:S01]  /*de90*/  SHF.L.U64.HI R4, R0, 0x2, R4 ;  /* 0x0000000200047819 */ /* 0x000fe20000010204 */
[----:B------:R-:W-:Y:S01]  /*dea0*/  CS2R R124, SRZ ;  /* 0x00000000007c7805 */ /* 0x000fe2000001ff00 */
[----:B------:R-:W-:Y:S01]  /*deb0*/  LOP3.LUT R0, R201, 0x3, RZ, 0xc0, !PT ;  /* 0x00000003c9007812 */ /* 0x000fe200078ec0ff */
[----:B------:R2:W-:Y:S01]  /*dec0*/  STL [R1+0x14d0], R6 ;  /* 0x0014d00601007387 */ /* 0x0005e20000100800 */
[----:B------:R-:W-:Y:S01]  /*ded0*/  SHF.R.S32.HI R3, RZ, 0x1f, R16 ;  /* 0x0000001fff037819 */ /* 0x000fe20000011410 */
[----:B------:R-:W-:Y:S01]  /*dee0*/  CS2R R126, SRZ ;  /* 0x00000000007e7805 */ /* 0x000fe2000001ff00 */
[----:B------:R-:W-:Y:S01]  /*def0*/  CS2R R96, SRZ ;  /* 0x0000000000607805 */ /* 0x000fe2000001ff00 */
[----:B------:R3:W-:Y:S01]  /*df00*/  STL [R1+0xa10], RZ ;  /* 0x000a10ff01007387 */ /* 0x0007e20000100800 */
[----:B-1----:R-:W-:Y:S01]  /*df10*/  SHF.R.S32.HI R7, RZ, 0x5, R2 ;  /* 0x00000005ff077819 */ /* 0x002fe20000011402 */
[----:B------:R-:W-:Y:S01]  /*df20*/  IMAD R0, R0, 0x820, RZ ;  /* 0x0000082000007824 */ /* 0x000fe200078e02ff */
[----:B------:R-:W-:Y:S01]  /*df30*/  LOP3.LUT R2, R5, 0x400, R8, 0xf8, !PT ;  /* 0x0000040005027812 */ /* 0x000fe200078ef808 */
[----:B------:R3:W-:Y:S01]  /*df40*/  STL [R1+0xa14], RZ ;  /* 0x000a14ff01007387 */ /* 0x0007e20000100800 */
[----:B------:R-:W-:Y:S01]  /*df50*/  SHF.L.U64.HI R3, R16, 0x2, R3 ;  /* 0x0000000210037819 */ /* 0x000fe20000010203 */
[----:B------:R-:W-:Y:S01]  /*df60*/  CS2R R98, SRZ ;  /* 0x0000000000627805 */ /* 0x000fe2000001ff00 */
[----:B--2---:R-:W-:Y:S01]  /*df70*/  LOP3.LUT R6, R0, 0x5c, R201, 0x78, !PT ;  /* 0x0000005c00067812 */ /* 0x004fe200078e78c9 */
[----:B------:R3:W-:Y:S01]  /*df80*/  STL [R1+0xa18], RZ ;  /* 0x000a18ff01007387 */ /* 0x0007e20000100800 */
[----:B------:R-:W-:Y:S01]  /*df90*/  LOP3.LUT R0, R2, 0x40, RZ, 0x3c, !PT ;  /* 0x0000004002007812 */ /* 0x000fe200078e3cff */
        /* <DEDUP_REMOVED lines=107> */
[----:B------:R-:W-:-:S02]  /*e650*/  IADD3 R7, R7, -0x2, RZ ;  /* 0xfffffffe07077810 */ /* 0x000fc40007ffe0ff */
[----:B------:R-:W-:Y:S01]  /*e660*/  LOP3.LUT R5, R6, 0x20, RZ, 0x3c, !PT ;  /* 0x0000002006057812 */ /* 0x000fe200078e3cff */
        /* <DEDUP_REMOVED lines=780> */
[----:B------:R3:W-:Y:S04]  /*11730*/  STL [R1+0x1af8], R2 ;  /* 0x001af80201007387 */ /* 0x0007e80000100800 */
        /* <DEDUP_REMOVED lines=42> */
[----:B------:R3:W-:Y:S02]  /*119e0*/  STL [R1+0x1b08], R0 ;  /* 0x001b080001007387 */ /* 0x0007e40000100800 */
.L_x_2:
[----:B---3--:R-:W2:Y:S01]  /*119f0*/  LDL.LU R0, [R1+0x14d0] ;  /* 0x0014d00001007983 */ /* 0x008ea20000300800 */
[----:B------:R-:W-:-:S04]  /*11a00*/  DEPBAR.LE SB0, 0x2 ;  /* 0x000080800000791a */ /* 0x000fc80000000000 */
[----:B------:R-:W3:Y:S04]  /*11a10*/  LDL R5, [R1+0x1af8] ;  /* 0x001af80001057983 */ /* 0x000ee80000100800 */
[----:B------:R-:W-:Y:S04]  /*11a20*/  STL.64 [R1+0x2388], R22 ;  /* 0x0023881601007387 */ /* 0x000fe80000100a00 */
        /* <DEDUP_REMOVED lines=15> */
[----:B------:R-:W-:Y:S04]  /*11b20*/  STL [R1+0x1c80], R3 ;  /* 0x001c800301007387 */ /* 0x000fe80000100800 */
[----:B------:R-:W-:Y:S04]  /*11b30*/  STL [R1+0x1c7c], R4 ;  /* 0x001c7c0401007387 */ /* 0x000fe80000100800 */
[----:B-----5:R1:W-:Y:S04]  /*11b40*/  STL [R1+0x1b18], R252 ;  /* 0x001b18fc01007387 */ /* 0x0203e80000100800 */
[----:B------:R-:W4:Y:S02]  /*11b50*/  S2R R7, SR_TID.X ;  /* 0x0000000000077919 */ /* 0x000f240000002100 */
[----:B----4-:R-:W-:-:S02]  /*11b60*/  LOP3.LUT R6, R7, 0x3, RZ, 0xc0, !PT ;  /* 0x0000000307067812 */ /* 0x010fc400078ec0ff */
[----:B------:R-:W-:-:S03]  /*11b70*/  LOP3.LUT R2, R7, 0x3, RZ, 0xc0, !PT ;  /* 0x0000000307027812 */ /* 0x000fc600078ec0ff */
[----:B------:R-:W-:Y:S02]  /*11b80*/  IMAD R6, R6, 0x820, RZ ;  /* 0x0000082006067824 */ /* 0x000fe400078e02ff */
[----:B------:R-:W-:-:S03]  /*11b90*/  IMAD R2, R2, 0x820, RZ ;  /* 0x0000082002027824 */ /* 0x000fc600078e02ff */
[--C-:B------:R-:W-:Y:S02]  /*11ba0*/  LOP3.LUT R6, R6, 0x5c, R7.reuse, 0x78, !PT ;  /* 0x0000005c06067812 */ /* 0x100fe400078e7807 */
[----:B------:R-:W-:Y:S02]  /*11bb0*/  LOP3.LUT R2, R2, 0x5c, R7, 0x78, !PT ;  /* 0x0000005c02027812 */ /* 0x000fe400078e7807 */
[----:B------:R-:W-:Y:S02]  /*11bc0*/  LOP3.LUT R6, R6, 0x20, RZ, 0x3c, !PT ;  /* 0x0000002006067812 */ /* 0x000fe400078e3cff */
[----:B--2---:R-:W-:Y:S01]  /*11bd0*/  IADD3 R0, R0, 0x1, RZ ;  /* 0x0000000100007810 */ /* 0x004fe20007ffe0ff */
[----:B------:R-:W-:Y:S03]  /*11be0*/  BAR.SYNC.DEFER_BLOCKING 0x0 ;  /* 0x0000000000007b1d */ /* 0x000fe60000010000 */
[----:B------:R-:W-:-:S04]  /*11bf0*/  ISETP.GT.AND P0, PT, R0, 0x1, PT ;  /* 0x000000010000780c */ /* 0x000fc80003f04270 */
[----:B-1----:R-:W-:-:S05]  /*11c00*/  SEL R252, R0, RZ, !P0 ;  /* 0x000000ff00fc7207 */ /* 0x002fca0004000000 */
[----:B------:R-:W-:Y:S01]  /*11c10*/  STL [R1+0x14d0], R252 ;  /* 0x0014d0fc01007387 */ /* 0x000fe20000100800 */
[C---:B------:R-:W-:Y:S02]  /*11c20*/  IMAD R2, R252.reuse, 0x10000, R2 ;  /* 0x00010000fc027824 */ /* 0x040fe400078e0202 */
[C---:B------:R-:W-:Y:S01]  /*11c30*/  IMAD R0, R252.reuse, 0x10000, R6 ;  /* 0x00010000fc007824 */ /* 0x040fe200078e0206 */
[----:B------:R-:W2:Y:S01]  /*11c40*/  LDL.LU.64 R20, [R1+0xa10] ;  /* 0x000a100001147983 */ /* 0x000ea20000300a00 */
[----:B---3--:R-:W-:-:S03]  /*11c50*/  IMAD R5, R252, 0x8000, R5 ;  /* 0x00008000fc057824 */ /* 0x008fc600078e0205 */
[----:B------:R-:W2:Y:S04]  /*11c60*/  LDL.LU.64 R22, [R1+0xa18] ;  /* 0x000a180001167983 */ /* 0x000ea80000300a00 */
[----:B------:R-:W3:Y:S04]  /*11c70*/  LDL.LU.64 R244, [R1+0x810] ;  /* 0x0008100001f47983 */ /* 0x000ee80000300a00 */
[----:B------:R-:W3:Y:S04]  /*11c80*/  LDL.LU.64 R246, [R1+0x818] ;  /* 0x0008180001f67983 */ /* 0x000ee80000300a00 */
[----:B------:R-:W4:Y:S04]  /*11c90*/  LDL.LU.64 R16, [R1+0x6f0] ;  /* 0x0006f00001107983 */ /* 0x000f280000300a00 */
        /* <DEDUP_REMOVED lines=11> */
[----:B------:R-:W-:Y:S04]  /*11d50*/  LDS R200, [R2] ;  /* 0x0000000002c87984 */ /* 0x000fe80000000800 */
[----:B------:R-:W-:Y:S04]  /*11d60*/  LDS R202, [R2+0x2000] ;  /* 0x0020000002ca7984 */ /* 0x000fe80000000800 */
[----:B------:R-:W-:Y:S04]  /*11d70*/  LDS R201, [R0] ;  /* 0x0000000000c97984 */ /* 0x000fe80000000800 */
[----:B------:R-:W-:Y:S04]  /*11d80*/  LDS R203, [R0+0x2000] ;  /* 0x0020000000cb7984 */ /* 0x000fe80000000800 */
[----:B------:R-:W1:Y:S04]  /*11d90*/  LDSM.16.M88.4 R136, [R5+0x20000] ;  /* 0x020000000588783b */ /* 0x000e680000000200 */
[----:B------:R-:W-:Y:S04]  /*11da0*/  LDS R196, [R2+0x80] ;  /* 0x0000800002c47984 */ /* 0x000fe80000000800 */
        /* <DEDUP_REMOVED lines=31> */
[----:B------:R-:W1:Y:S04]  /*11fa0*/  LDS R171, [R0+0x2400] ;  /* 0x0024000000ab7984 */ /* 0x000e680000000800 */
[----:B------:R-:W-:Y:S04]  /*11fb0*/  STL [R1+0x20d8], R252 ;  /* 0x0020d8fc01007387 */ /* 0x000fe80000100800 */
[----:B-1----:R-:W-:Y:S04]  /*11fc0*/  STL [R1+0x22f4], R138 ;  /* 0x0022f48a01007387 */ /* 0x002fe80000100800 */
[----:B------:R-:W-:Y:S04]  /*11fd0*/  STL [R1+0x22f0], R139 ;  /* 0x0022f08b01007387 */ /* 0x000fe80000100800 */
[----:B------:R-:W-:Y:S04]  /*11fe0*/  STL [R1+0x22fc], R134 ;  /* 0x0022fc8601007387 */ /* 0x000fe80000100800 */
[----:B------:R-:W-:Y:S04]  /*11ff0*/  STL [R1+0x22f8], R135 ;  /* 0x0022f88701007387 */ /* 0x000fe80000100800 */
[----:B------:R-:W-:Y:S04]  /*12000*/  LDS R164, [R2+0x480] ;  /* 0x0004800002a47984 */ /* 0x000fe80000000800 */
[----:B------:R-:W-:Y:S04]  /*12010*/  LDS R166, [R2+0x2480] ;  /* 0x0024800002a67984 */ /* 0x000fe80000000800 */
[----:B------:R-:W-:Y:S04]  /*12020*/  LDS R165, [R0+0x480] ;  /* 0x0004800000a57984 */ /* 0x000fe80000000800 */
[----:B------:R-:W1:Y:S01]  /*12030*/  LDS R167, [R0+0x2480] ;  /* 0x0024800000a77984 */ /* 0x000e620000000800 */
[-C--:B------:R-:W-:Y:S03]  /*12040*/  HMMA.1688.F32.TF32 R240, R168, R136.reuse, R240 ;  /* 0x00000088a8f0723c */ /* 0x080fe600000810f0 */
        /* <DEDUP_REMOVED lines=12> */
[----:B------:R-:W-:Y:S01]  /*12110*/  LDS R140, [R2+0x680] ;  /* 0x00068000028c7984 */ /* 0x000fe20000000800 */
[-C--:B--2---:R-:W-:Y:S03]  /*12120*/  HMMA.1688.F32.TF32 R20, R200, R136.reuse, R20 ;  /* 0x00000088c814723c */ /* 0x084fe60000081014 */
[----:B------:R-:W-:Y:S04]  /*12130*/  LDS R142, [R2+0x2680] ;  /* 0x00268000028e7984 */ /* 0x000fe80000000800 */
[----:B------:R-:W-:Y:S01]  /*12140*/  LDS R141, [R0+0x680] ;  /* 0x00068000008d7984 */ /* 0x000fe20000000800 */
[-C--:B---3--:R-:W-:Y:S03]  /*12150*/  HMMA.1688.F32.TF32 R244, R196, R136.reuse, R244 ;  /* 0x00000088c4f4723c */ /* 0x088fe600000810f4 */
[----:B------:R-:W-:Y:S04]  /*12160*/  LDS R143, [R0+0x2680] ;  /* 0x00268000008f7984 */ /* 0x000fe80000000800 */
[----:B------:R-:W-:Y:S01]  /*12170*/  LDS R148, [R2+0x700] ;  /* 0x0007000002947984 */ /* 0x000fe20000000800 */
[-C--:B----4-:R-:W-:Y:S03]  /*12180*/  HMMA.1688.F32.TF32 R16, R192, R136.reuse, R16 ;  /* 0x00000088c010723c */ /* 0x090fe60000081010 */
[----:B------:R-:W-:Y:S04]  /*12190*/  LDS R150, [R2+0x2700] ;  /* 0x0027000002967984 */ /* 0x000fe80000000800 */
[----:B------:R-:W-:Y:S01]  /*121a0*/  LDS R149, [R0+0x700] ;  /* 0x0007000000957984 */ /* 0x000fe20000000800 */
[-C--:B------:R-:W-:Y:S03]  /*121b0*/  HMMA.1688.F32.TF32 R248, R188, R136.reuse, R248 ;  /* 0x00000088bcf8723c */ /* 0x080fe600000810f8 */
[----:B------:R-:W-:Y:S04]  /*121c0*/  STL.64 [R1+0xb00], R20 ;  /* 0x000b001401007387 */ /* 0x000fe80000100a00 */
[----:B------:R-:W-:Y:S01]  /*121d0*/  LDS R151, [R0+0x2700] ;  /* 0x0027000000977984 */ /* 0x000fe20000000800 */
[-C--:B------:R-:W-:Y:S03]  /*121e0*/  HMMA.1688.F32.TF32 R236, R184, R136.reuse, R236 ;  /* 0x00000088b8ec723c */ /* 0x080fe600000810ec */
[----:B------:R2:W-:Y:S04]  /*121f0*/  STL.64 [R1+0xb08], R22 ;  /* 0x000b081601007387 */ /* 0x0005e80000100a00 */
[----:B------:R-:W-:Y:S01]  /*12200*/  LDS R144, [R2+0x780] ;  /* 0x0007800002907984 */ /* 0x000fe20000000800 */
[-C--:B------:R-:W-:Y:S03]  /*12210*/  HMMA.1688.F32.TF32 R12, R180, R136.reuse, R12 ;  /* 0x00000088b40c723c */ /* 0x080fe6000008100c */
[----:B------:R-:W-:Y:S04]  /*12220*/  LDS R146, [R2+0x2780] ;  /* 0x0027800002927984 */ /* 0x000fe80000000800 */
[----:B--2---:R-:W2:Y:S01]  /*12230*/  LDL.LU.64 R22, [R1+0x2388] ;  /* 0x0023880001167983 */ /* 0x004ea20000300a00 */
[-C--:B------:R-:W-:Y:S03]  /*12240*/  HMMA.1688.F32.TF32 R8, R176, R136.reuse, R8 ;  /* 0x00000088b008723c */ /* 0x080fe60000081008 */
[----:B------:R-:W2:Y:S04]  /*12250*/  LDL.LU.64 R20, [R1+0x2380] ;  /* 0x0023800001147983 */ /* 0x000ea80000300a00 */
[----:B------:R-:W-:Y:S01]  /*12260*/  STL.64 [R1+0xb70], R244 ;  /* 0x000b70f401007387 */ /* 0x000fe20000100a00 */
[-C--:B------:R-:W-:Y:S03]  /*12270*/  HMMA.1688.F32.TF32 R128, R172, R136.reuse, R128 ;  /* 0x00000088ac80723c */ /* 0x080fe60000081080 */
[----:B------:R3:W-:Y:S04]  /*12280*/  STL.64 [R1+0xb78], R246 ;  /* 0x000b78f601007387 */ /* 0x0007e80000100a00 */
[----:B------:R-:W-:Y:S04]  /*12290*/  LDS R145, [R0+0x780] ;  /* 0x0007800000917984 */ /* 0x000fe80000000800 */
[----:B------:R-:W4:Y:S04]  /*122a0*/  LDS R147, [R0+0x2780] ;  /* 0x0027800000937984 */ /* 0x000f280000000800 */
[----:B---3--:R-:W3:Y:S04]  /*122b0*/  LDL.LU.64 R246, [R1+0x2378] ;  /* 0x0023780001f67983 */ /* 0x008ee80000300a00 */
[----:B------:R-:W3:Y:S04]  /*122c0*/  LDL.LU.64 R244, [R1+0x2370] ;  /* 0x0023700001f47983 */ /* 0x000ee80000300a00 */
[----:B------:R-:W-:Y:S04]  /*122d0*/  STL.64 [R1+0xbc0], R16 ;  /* 0x000bc01001007387 */ /* 0x000fe80000100a00 */
[----:B------:R1:W-:Y:S04]  /*122e0*/  STL.64 [R1+0xbc8], R18 ;  /* 0x000bc81201007387 */ /* 0x0003e80000100a00 */
[----:B-1----:R-:W2:Y:S04]  /*122f0*/  LDL.LU.64 R18, [R1+0x2368] ;  /* 0x0023680001127983 */ /* 0x002ea80000300a00 */
[----:B------:R-:W2:Y:S04]  /*12300*/  LDL.LU.64 R16, [R1+0x2360] ;  /* 0x0023600001107983 */ /* 0x000ea80000300a00 */
        /* <DEDUP_REMOVED lines=20> */
[----:B------:R1:W-:Y:S04]  /*12450*/  STL.64 [R1+0x1100], R240 ;  /* 0x001100f001007387 */ /* 0x0003e80000100a00 */
[----:B------:R4:W-:Y:S04]  /*12460*/  STL.64 [R1+0x1108], R242 ;  /* 0x001108f201007387 */ /* 0x0009e80000100a00 */
[----:B-1----:R-:W2:Y:S04]  /*12470*/  LDL.LU.64 R240, [R1+0x980] ;  /* 0x0009800001f07983 */ /* 0x002ea80000300a00 */
[----:B----4-:R-:W2:Y:S01]  /*12480*/  LDL.LU.64 R242, [R1+0x988] ;  /* 0x0009880001f27983 */ /* 0x010ea20000300a00 */
[-C--:B------:R-:W-:Y:S08]  /*12490*/  HMMA.1688.F32.TF32 R124, R164, R136.reuse, R124 ;  /* 0x00000088a47c723c */ /* 0x080ff0000008107c */
[-C--:B------:R-:W-:Y:S11]  /*124a0*/  HMMA.1688.F32.TF32 R100, R144, R136.reuse, R100 ;  /* 0x000000889064723c */ /* 0x080ff60000081064 */
[----:B------:R-:W-:Y:S04]  /*124b0*/  @!UPT UIADD3 URZ, URZ, URZ, URZ ;  /* 0x0000003f3f3ff290 */ /* 0x000fe8000fffe03f */
[----:B------:R-:W-:Y:S04]  /*124c0*/  STL.64 [R1+0x11d0], R124 ;  /* 0x0011d07c01007387 */ /* 0x000fe80000100a00 */
[----:B------:R1:W-:Y:S02]  /*124d0*/  STL.64 [R1+0x11d8], R126 ;  /* 0x0011d87e01007387 */ /* 0x0003e40000100a00 */
[-C--:B-1----:R-:W-:Y:S08]  /*124e0*/  HMMA.1688.F32.TF32 R124, R160, R136.reuse, R120 ;  /* 0x00000088a07c723c */ /* 0x082ff00000081078 */
[-C--:B------:R-:W-:Y:S08]  /*124f0*/  HMMA.1688.F32.TF32 R120, R156, R136.reuse, R116 ;  /* 0x000000889c78723c */ /* 0x080ff00000081074 */
[-C--:B------:R-:W-:Y:S08]  /*12500*/  HMMA.1688.F32.TF32 R116, R152, R136.reuse, R112 ;  /* 0x000000889874723c */ /* 0x080ff00000081070 */
[-C--:B------:R-:W-:Y:S08]  /*12510*/  HMMA.1688.F32.TF32 R112, R140, R136.reuse, R108 ;  /* 0x000000888c70723c */ /* 0x080ff0000008106c */
[----:B------:R-:W-:Y:S01]  /*12520*/  HMMA.1688.F32.TF32 R108, R148, R136, R104 ;  /* 0x00000088946c723c */ /* 0x000fe20000081068 */
[----:B------:R1:W-:Y:S04]  /*12530*/  STL.64 [R1+0x12a0], R124 ;  /* 0x0012a07c01007387 */ /* 0x0003e80000100a00 */
[----:B------:R4:W-:Y:S04]  /*12540*/  STL.64 [R1+0x12a8], R126 ;  /* 0x0012a87e01007387 */ /* 0x0009e80000100a00 */
[----:B------:R1:W-:Y:S04]  /*12550*/  STL.64 [R1+0x1340], R120 ;  /* 0x0013407801007387 */ /* 0x0003e80000100a00 */
[----:B------:R1:W-:Y:S04]  /*12560*/  STL.64 [R1+0x1348], R122 ;  /* 0x0013487a01007387 */ /* 0x0003e80000100a00 */
[----:B------:R1:W-:Y:S04]  /*12570*/  STL.64 [R1+0x13e0], R116 ;  /* 0x0013e07401007387 */ /* 0x0003e80000100a00 */
[----:B------:R1:W-:Y:S04]  /*12580*/  STL.64 [R1+0x13e8], R118 ;  /* 0x0013e87601007387 */ /* 0x0003e80000100a00 */
[----:B------:R-:W-:Y:S04]  /*12590*/  STL.64 [R1+0x1460], R112 ;  /* 0x0014607001007387 */ /* 0x000fe80000100a00 */
[----:B------:R-:W-:Y:S04]  /*125a0*/  STL.64 [R1+0x1468], R114 ;  /* 0x0014687201007387 */ /* 0x000fe80000100a00 */
[----:B------:R-:W-:Y:S04]  /*125b0*/  STL.64 [R1+0x14a0], R108 ;  /* 0x0014a06c01007387 */ /* 0x000fe80000100a00 */
[----:B------:R-:W-:Y:S04]  /*125c0*/  STL.64 [R1+0x14a8], R110 ;  /* 0x0014a86e01007387 */ /* 0x000fe80000100a00 */
[----:B------:R1:W-:Y:S04]  /*125d0*/  STL.64 [R1+0x14b0], R100 ;  /* 0x0014b06401007387 */ /* 0x0003e80000100a00 */
[----:B------:R1:W-:Y:S01]  /*125e0*/  STL.64 [R1+0x14b8], R102 ;  /* 0x0014b86601007387 */ /* 0x0003e20000100a00 */
[----:B--2---:R-:W-:Y:S03]  /*125f0*/  HMMA.1688.F32.TF32 R104, R200, R132, R240 ;  /* 0x00000084c868723c */ /* 0x004fe600000810f0 */
[----:B------:R-:W2:Y:S04]  /*12600*/  LDL.LU.64 R240, [R1+0x800] ;  /* 0x0008000001f07983 */ /* 0x000ea80000300a00 */
[----:B------:R-:W2:Y:S04]  /*12610*/  LDL.LU.64 R242, [R1+0x808] ;  /* 0x0008080001f27983 */ /* 0x000ea80000300a00 */
[----:B-1----:R-:W3:Y:S04]  /*12620*/  LDL.LU.64 R124, [R1+0x6e0] ;  /* 0x0006e000017c7983 */ /* 0x002ee80000300a00 */
[----:B----4-:R-:W3:Y:S04]  /*12630*/  LDL.LU.64 R126, [R1+0x6e8] ;  /* 0x0006e800017e7983 */ /* 0x010ee80000300a00 */
[----:B------:R-:W4:Y:S04]  /*12640*/  LDL.LU.64 R120, [R1+0x5f0] ;  /* 0x0005f00001787983 */ /* 0x000f280000300a00 */
[----:B------:R-:W4:Y:S01]  /*12650*/  LDL.LU.64 R122, [R1+0x5f8] ;  /* 0x0005f800017a7983 */ /* 0x000f220000300a00 */
[----:B------:R-:W-:-:S03]  /*12660*/  IMAD.MOV.U32 R134, RZ, RZ, R104 ;  /* 0x000000ffff867224 */ /* 0x000fc600078e0068 */
[----:B------:R-:W3:Y:S01]  /*12670*/  LDL.LU.64 R116, [R1+0x470] ;  /* 0x0004700001747983 */ /* 0x000ee20000300a00 */
[----:B------:R-:W-:Y:S02]  /*12680*/  IMAD.MOV.U32 R135, RZ, RZ, R105 ;  /* 0x000000ffff877224 */ /* 0x000fe400078e0069 */
[----:B------:R-:W-:Y:S01]  /*12690*/  IMAD.MOV.U32 R138, RZ, RZ, R106 ;  /* 0x000000ffff8a7224 */ /* 0x000fe200078e006a */
[----:B------:R-:W3:Y:S01]  /*126a0*/  LDL.LU.64 R118, [R1+0x478] ;  /* 0x0004780001767983 */ /* 0x000ee20000300a00 */
[----:B------:R-:W-:-:S03]  /*126b0*/  IMAD.MOV.U32 R139, RZ, RZ, R107 ;  /* 0x000000ffff8b7224 */ /* 0x000fc600078e006b */
[----:B------:R-:W3:Y:S04]  /*126c0*/  LDL.LU.64 R104, [R1+0x340] ;  /* 0x0003400001687983 */ /* 0x000ee80000300a00 */
[----:B------:R-:W3:Y:S04]  /*126d0*/  LDL.LU.64 R106, [R1+0x348] ;  /* 0x00034800016a7983 */ /* 0x000ee80000300a00 */
[----:B------:R-:W3:Y:S04]  /*126e0*/  LDL.LU.64 R100, [R1+0x250] ;  /* 0x0002500001647983 */ /* 0x000ee80000300a00 */
[----:B------:R-:W4:Y:S04]  /*126f0*/  LDL.LU.64 R102, [R1+0x258] ;  /* 0x0002580001667983 */ /* 0x000f280000300a00 */
[----:B------:R-:W4:Y:S04]  /*12700*/  LDL.LU.64 R112, [R1+0x1a0] ;  /* 0x0001a00001707983 */ /* 0x000f280000300a00 */
[----:B------:R-:W4:Y:S04]  /*12710*/  LDL.LU.64 R114, [R1+0x1a8] ;  /* 0x0001a80001727983 */ /* 0x000f280000300a00 */
[----:B------:R-:W4:Y:S04]  /*12720*/  LDL.LU.64 R108, [R1+0xa0] ;  /* 0x0000a000016c7983 */ /* 0x000f280000300a00 */
[----:B------:R-:W4:Y:S04]  /*12730*/  LDL.LU.64 R110, [R1+0xa8] ;  /* 0x0000a800016e7983 */ /* 0x000f280000300a00 */
[----:B------:R-:W-:Y:S04]  /*12740*/  STL [R1+0x2308], R138 ;  /* 0x0023088a01007387 */ /* 0x000fe80000100800 */
[----:B------:R-:W-:Y:S04]  /*12750*/  STL [R1+0x2304], R134 ;  /* 0x0023048601007387 */ /* 0x000fe80000100800 */
[----:B------:R-:W-:Y:S01]  /*12760*/  STL [R1+0x2300], R135 ;  /* 0x0023008701007387 */ /* 0x000fe20000100800 */
[-C--:B--2---:R-:W-:Y:S11]  /*12770*/  HMMA.1688.F32.TF32 R240, R196, R132.reuse, R240 ;  /* 0x00000084c4f0723c */ /* 0x084ff600000810f0 */
[----:B------:R-:W-:Y:S11]  /*12780*/  @!UPT UIADD3 URZ, URZ, URZ, URZ ;  /* 0x0000003f3f3ff290 */ /* 0x000ff6000fffe03f */
[----:B------:R-:W-:Y:S01]  /*12790*/  @!UPT UIADD3 URZ, URZ, URZ, URZ ;  /* 0x0000003f3f3ff290 */ /* 0x000fe2000fffe03f */
[----:B------:R-:W-:Y:S04]  /*127a0*/  STL.64 [R1+0x980], R240 ;  /* 0x000980f001007387 */ /* 0x000fe80000100a00 */
[----:B------:R3:W-:Y:S02]  /*127b0*/  STL.64 [R1+0x988], R242 ;  /* 0x000988f201007387 */ /* 0x0007e40000100a00 */
[-C--:B---3--:R-:W-:Y:S08]  /*127c0*/  HMMA.1688.F32.TF32 R240, R192, R132.reuse, R124 ;  /* 0x00000084c0f0723c */ /* 0x088ff0000008107c */
[-C--:B----4-:R-:W-:Y:S08]  /*127d0*/  HMMA.1688.F32.TF32 R124, R188, R132.reuse, R120 ;  /* 0x00000084bc7c723c */ /* 0x090ff00000081078 */
[-C--:B------:R-:W-:Y:S08]  /*127e0*/  HMMA.1688.F32.TF32 R120, R184, R132.reuse, R116 ;  /* 0x00000084b878723c */ /* 0x080ff00000081074 */
[-C--:B------:R-:W-:Y:S01]  /*127f0*/  HMMA.1688.F32.TF32 R116, R180, R132.reuse, R104 ;  /* 0x00000084b474723c */ /* 0x080fe20000081068 */
[----:B------:R-:W-:Y:S04]  /*12800*/  STL.64 [R1+0xa10], R240 ;  /* 0x000a10f001007387 */ /* 0x000fe80000100a00 */
[----:B------:R-:W-:Y:S04]  /*12810*/  STL.64 [R1+0xa18], R242 ;  /* 0x000a18f201007387 */ /* 0x000fe80000100a00 */
[----:B------:R-:W-:Y:S04]  /*12820*/  STL.64 [R1+0xab0], R124 ;  /* 0x000ab07c01007387 */ /* 0x000fe80000100a00 */
[----:B------:R-:W-:Y:S04]  /*12830*/  STL.64 [R1+0xab8], R126 ;  /* 0x000ab87e01007387 */ /* 0x000fe80000100a00 */
[----:B------:R-:W-:Y:S04]  /*12840*/  STL.64 [R1+0xbb0], R120 ;  /* 0x000bb07801007387 */ /* 0x000fe80000100a00 */
[----:B------:R1:W-:Y:S04]  /*12850*/  STL.64 [R1+0xbb8], R122 ;  /* 0x000bb87a01007387 */ /* 0x0003e80000100a00 */
[----:B------:R-:W-:Y:S04]  /*12860*/  STL.64 [R1+0xca0], R116 ;  /* 0x000ca07401007387 */ /* 0x000fe80000100a00 */
[----:B------:R2:W-:Y:S01]  /*12870*/  STL.64 [R1+0xca8], R118 ;  /* 0x000ca87601007387 */ /* 0x0005e20000100a00 */
[-C--:B-1----:R-:W-:Y:S03]  /*12880*/  HMMA.1688.F32.TF32 R120, R176, R132.reuse, R100 ;  /* 0x00000084b078723c */ /* 0x082fe60000081064 */
[----:B------:R-:W1:Y:S04]  /*12890*/  LDSM.16.M88.4 R104, [R5+0x21000] ;  /* 0x021000000568783b */ /* 0x000e680000000200 */
[----:B------:R-:W3:Y:S01]  /*128a0*/  LDSM.16.M88.4 R100, [R5+0x21800] ;  /* 0x021800000564783b */ /* 0x000ee20000000200 */
[-C--:B--2---:R-:W-:Y:S08]  /*128b0*/  HMMA.1688.F32.TF32 R116, R172, R132.reuse, R112 ;  /* 0x00000084ac74723c */ /* 0x084ff00000081070 */
[-C--:B------:R-:W-:Y:S08]  /*128c0*/  HMMA.1688.F32.TF32 R112, R168, R132.reuse, R108 ;  /* 0x00000084a870723c */ /* 0x080ff0000008106c */
[-C--:B------:R-:W-:Y:S08]  /*128d0*/  HMMA.1688.F32.TF32 R108, R164, R132.reuse, R96 ;  /* 0x00000084a46c723c */ /* 0x080ff00000081060 */
[-C--:B------:R-:W-:Y:S01]  /*128e0*/  HMMA.1688.F32.TF32 R96, R160, R132.reuse, R88 ;  /* 0x00000084a060723c */ /* 0x080fe20000081058 */
[----:B------:R2:W-:Y:S04]  /*128f0*/  STL.64 [R1+0xdd0], R120 ;  /* 0x000dd07801007387 */ /* 0x0005e80000100a00 */
[----:B------:R4:W-:Y:S04]  /*12900*/  STL.64 [R1+0xdd8], R122 ;  /* 0x000dd87a01007387 */ /* 0x0009e80000100a00 */
[----:B------:R1:W-:Y:S04]  /*12910*/  STL.64 [R1+0xea0], R116 ;  /* 0x000ea07401007387 */ /* 0x0003e80000100a00 */
[----:B------:R1:W-:Y:S01]  /*12920*/  STL.64 [R1+0xea8], R118 ;  /* 0x000ea87601007387 */ /* 0x0003e20000100a00 */
[-C--:B------:R-:W-:Y:S03]  /*12930*/  HMMA.1688.F32.TF32 R88, R156, R132.reuse, R80 ;  /* 0x000000849c58723c */ /* 0x080fe60000081050 */
[----:B------:R1:W-:Y:S04]  /*12940*/  STL.64 [R1+0xfe0], R112 ;  /* 0x000fe07001007387 */ /* 0x0003e80000100a00 */
[----:B------:R1:W-:Y:S04]  /*12950*/  STL.64 [R1+0xfe8], R114 ;  /* 0x000fe87201007387 */ /* 0x0003e80000100a00 */
[----:B------:R1:W-:Y:S04]  /*12960*/  STL.64 [R1+0x1110], R108 ;  /* 0x0011106c01007387 */ /* 0x0003e80000100a00 */
[----:B------:R1:W-:Y:S04]  /*12970*/  STL.64 [R1+0x1118], R110 ;  /* 0x0011186e01007387 */ /* 0x0003e80000100a00 */
[----:B------:R-:W3:Y:S04]  /*12980*/  LDL.LU.64 R80, [R1+0xac0] ;  /* 0x000ac00001507983 */ /* 0x000ee80000300a00 */
[----:B------:R1:W-:Y:S04]  /*12990*/  STL.64 [R1+0x11e0], R96 ;  /* 0x0011e06001007387 */ /* 0x0003e80000100a00 */
[----:B------:R1:W-:Y:S04]  /*129a0*/  STL.64 [R1+0x11e8], R98 ;  /* 0x0011e86201007387 */ /* 0x0003e80000100a00 */
[----:B------:R-:W3:Y:S04]  /*129b0*/  LDL.LU.64 R82, [R1+0xac8] ;  /* 0x000ac80001527983 */ /* 0x000ee80000300a00 */
[----:B------:R1:W-:Y:S04]  /*129c0*/  STL.64 [R1+0x12b0], R88 ;  /* 0x0012b05801007387 */ /* 0x0003e80000100a00 */
[----:B------:R1:W-:Y:S04]  /*129d0*/  STL.64 [R1+0x12b8], R90 ;  /* 0x0012b85a01007387 */ /* 0x0003e80000100a00 */
[----:B------:R-:W3:Y:S04]  /*129e0*/  LDL.LU.64 R240, [R1+0x850] ;  /* 0x0008500001f07983 */ /* 0x000ee80000300a00 */
[----:B------:R-:W3:Y:S04]  /*129f0*/  LDL.LU.64 R242, [R1+0x858] ;  /* 0x0008580001f27983 */ /* 0x000ee80000300a00 */
[----:B------:R-:W3:Y:S04]  /*12a00*/  LDL.LU.64 R124, [R1+0x720] ;  /* 0x00072000017c7983 */ /* 0x000ee80000300a00 */
[----:B------:R-:W3:Y:S04]  /*12a10*/  LDL.LU.64 R126, [R1+0x728] ;  /* 0x00072800017e7983 */ /* 0x000ee80000300a00 */
[----:B--2---:R-:W2:Y:S04]  /*12a20*/  LDL.LU.64 R120, [R1+0x620] ;  /* 0x0006200001787983 */ /* 0x004ea80000300a00 */
[----:B----4-:R-:W2:Y:S04]  /*12a30*/  LDL.LU.64 R122, [R1+0x628] ;  /* 0x00062800017a7983 */ /* 0x010ea80000300a00 */
[----:B-1----:R-:W4:Y:S04]  /*12a40*/  LDL.LU.64 R116, [R1+0x530] ;  /* 0x0005300001747983 */ /* 0x002f280000300a00 */
        /* <DEDUP_REMOVED lines=8> */
[----:B------:R-:W4:Y:S01]  /*12ad0*/  LDL.LU.64 R90, [R1+0x98] ;  /* 0x00009800015a7983 */ /* 0x000f220000300a00 */
[-C--:B------:R-:W-:Y:S08]  /*12ae0*/  HMMA.1688.F32.TF32 R72, R152, R132.reuse, R72 ;  /* 0x000000849848723c */ /* 0x080ff00000081048 */
[-C--:B------:R-:W-:Y:S11]  /*12af0*/  HMMA.1688.F32.TF32 R32, R144, R132.reuse, R32 ;  /* 0x000000849020723c */ /* 0x080ff60000081020 */
[----:B------:R-:W-:Y:S04]  /*12b00*/  @!UPT UIADD3 URZ, URZ, URZ, URZ ;  /* 0x0000003f3f3ff290 */ /* 0x000fe8000fffe03f */
[----:B------:R-:W-:Y:S04]  /*12b10*/  STL.64 [R1+0x1350], R72 ;  /* 0x0013504801007387 */ /* 0x000fe80000100a00 */
[----:B------:R1:W-:Y:S02]  /*12b20*/  STL.64 [R1+0x1358], R74 ;  /* 0x0013584a01007387 */ /* 0x0003e40000100a00 */
[-C--:B-1----:R-:W-:Y:S08]  /*12b30*/  HMMA.1688.F32.TF32 R72, R140, R132.reuse, R64 ;  /* 0x000000848c48723c */ /* 0x082ff00000081040 */
[----:B------:R-:W-:Y:S11]  /*12b40*/  HMMA.1688.F32.TF32 R64, R148, R132, R48 ;  /* 0x000000849440723c */ /* 0x000ff60000081030 */
[----:B------:R-:W-:Y:S04]  /*12b50*/  @!UPT UIADD3 URZ, URZ, URZ, URZ ;  /* 0x0000003f3f3ff290 */ /* 0x000fe8000fffe03f */
[----:B------:R-:W-:Y:S04]  /*12b60*/  STL.64 [R1+0x1410], R72 ;  /* 0x0014104801007387 */ /* 0x000fe80000100a00 */
[----:B------:R-:W-:Y:S04]  /*12b70*/  STL.64 [R1+0x1418], R74 ;  /* 0x0014184a01007387 */ /* 0x000fe80000100a00 */
[----:B------:R-:W-:Y:S04]  /*12b80*/  STL.64 [R1+0x1480], R64 ;  /* 0x0014804001007387 */ /* 0x000fe80000100a00 */
[----:B------:R1:W-:Y:S04]  /*12b90*/  STL.64 [R1+0x1488], R66 ;  /* 0x0014884201007387 */ /* 0x0003e80000100a00 */
[----:B------:R-:W-:Y:S04]  /*12ba0*/  STL.64 [R1+0x1490], R32 ;  /* 0x0014902001007387 */ /* 0x000fe80000100a00 */
[----:B------:R2:W-:Y:S01]  /*12bb0*/  STL.64 [R1+0x1498], R34 ;  /* 0x0014982201007387 */ /* 0x0005e20000100a00 */
[-C--:B---3--:R-:W-:Y:S08]  /*12bc0*/  HMMA.1688.F32.TF32 R48, R200, R104.reuse, R80 ;  /* 0x00000068c830723c */ /* 0x088ff00000081050 */
[-C--:B-1----:R-:W-:Y:S11]  /*12bd0*/  HMMA.1688.F32.TF32 R64, R196, R104.reuse, R240 ;  /* 0x00000068c440723c */ /* 0x082ff600000810f0 */
[----:B------:R-:W-:Y:S05]  /*12be0*/  @!UPT UIADD3 URZ, URZ, URZ, URZ ;  /* 0x0000003f3f3ff290 */ /* 0x000fea000fffe03f */
[----:B------:R-:W-:Y:S01]  /*12bf0*/  IMAD.MOV.U32 R138, RZ, RZ, R48 ;  /* 0x000000ffff8a7224 */ /* 0x000fe200078e0030 */
[----:B------:R-:W-:Y:S01]  /*12c00*/  MOV R135, R50 ;  /* 0x0000003200877202 */ /* 0x000fe20000000f00 */
[----:B------:R-:W-:Y:S02]  /*12c10*/  IMAD.MOV.U32 R134, RZ, RZ, R49 ;  /* 0x000000ffff867224 */ /* 0x000fe400078e0031 */
[----:B------:R-:W-:Y:S02]  /*12c20*/  IMAD.MOV.U32 R133, RZ, RZ, R51 ;  /* 0x000000ffff857224 */ /* 0x000fe400078e0033 */
[-C--:B------:R-:W-:Y:S08]  /*12c30*/  HMMA.1688.F32.TF32 R48, R192, R104.reuse, R124 ;  /* 0x00000068c030723c */ /* 0x080ff0000008107c */
[-C--:B--2---:R-:W-:Y:S01]  /*12c40*/  HMMA.1688.F32.TF32 R32, R188, R104.reuse, R120 ;  /* 0x00000068bc20723c */ /* 0x084fe20000081078 */
[----:B------:R-:W-:Y:S04]  /*12c50*/  STL.64 [R1+0x790], R64 ;  /* 0x0007904001007387 */ /* 0x000fe80000100a00 */
[----:B------:R4:W-:Y:S10]  /*12c60*/  STL.64 [R1+0x798], R66 ;  /* 0x0007984201007387 */ /* 0x0009f40000100a00 */
[----:B------:R-:W-:Y:S01]  /*12c70*/  STL.64 [R1+0x7b0], R48 ;  /* 0x0007b03001007387 */ /* 0x000fe20000100a00 */
[-C--:B----4-:R-:W-:Y:S03]  /*12c80*/  HMMA.1688.F32.TF32 R64, R184, R104.reuse, R116 ;  /* 0x00000068b840723c */ /* 0x090fe60000081074 */
[----:B------:R1:W-:Y:S04]  /*12c90*/  STL.64 [R1+0x7b8], R50 ;  /* 0x0007b83201007387 */ /* 0x0003e80000100a00 */
[----:B------:R-:W-:Y:S04]  /*12ca0*/  STL.64 [R1+0x820], R32 ;  /* 0x0008202001007387 */ /* 0x000fe80000100a00 */
[----:B------:R2:W-:Y:S01]  /*12cb0*/  STL.64 [R1+0x828], R34 ;  /* 0x0008282201007387 */ /* 0x0005e20000100a00 */
[-C--:B-1----:R-:W-:Y:S08]  /*12cc0*/  HMMA.1688.F32.TF32 R48, R180, R104.reuse, R112 ;  /* 0x00000068b430723c */ /* 0x082ff00000081070 */
[-C--:B--2---:R-:W-:Y:S03]  /*12cd0*/  HMMA.1688.F32.TF32 R32, R176, R104.reuse, R108 ;  /* 0x00000068b020723c */ /* 0x084fe6000008106c */
[----:B------:R-:W-:Y:S04]  /*12ce0*/  STL.64 [R1+0x8f0], R64 ;  /* 0x0008f04001007387 */ /* 0x000fe80000100a00 */
[----:B------:R1:W-:Y:S08]  /*12cf0*/  STL.64 [R1+0x8f8], R66 ;  /* 0x0008f84201007387 */ /* 0x0003f00000100a00 */
[----:B------:R-:W-:Y:S01]  /*12d00*/  STL.64 [R1+0xac0], R48 ;  /* 0x000ac03001007387 */ /* 0x000fe20000100a00 */
[-C--:B-1----:R-:W-:Y:S03]  /*12d10*/  HMMA.1688.F32.TF32 R64, R172, R104.reuse, R96 ;  /* 0x00000068ac40723c */ /* 0x082fe60000081060 */
[----:B------:R1:W-:Y:S04]  /*12d20*/  STL.64 [R1+0xac8], R50 ;  /* 0x000ac83201007387 */ /* 0x0003e80000100a00 */
[----:B------:R-:W-:Y:S04]  /*12d30*/  STL.64 [R1+0xc40], R32 ;  /* 0x000c402001007387 */ /* 0x000fe80000100a00 */
[----:B------:R2:W-:Y:S01]  /*12d40*/  STL.64 [R1+0xc48], R34 ;  /* 0x000c482201007387 */ /* 0x0005e20000100a00 */
[-C--:B-1----:R-:W-:Y:S08]  /*12d50*/  HMMA.1688.F32.TF32 R48, R168, R104.reuse, R88 ;  /* 0x00000068a830723c */ /* 0x082ff00000081058 */
[-C--:B--2---:R-:W-:Y:S03]  /*12d60*/  HMMA.1688.F32.TF32 R32, R164, R104.reuse, R92 ;  /* 0x00000068a420723c */ /* 0x084fe6000008105c */
[----:B------:R-:W-:Y:S04]  /*12d70*/  STL.64 [R1+0xd60], R64 ;  /* 0x000d604001007387 */ /* 0x000fe80000100a00 */
[----:B------:R-:W-:Y:S04]  /*12d80*/  STL.64 [R1+0xd68], R66 ;  /* 0x000d684201007387 */ /* 0x000fe80000100a00 */
[----:B------:R-:W2:Y:S04]  /*12d90*/  LDL.LU.64 R96, [R1+0xaf0] ;  /* 0x000af00001607983 */ /* 0x000ea80000300a00 */
[----:B------:R-:W-:Y:S04]  /*12da0*/  STL.64 [R1+0xeb0], R48 ;  /* 0x000eb03001007387 */ /* 0x000fe80000100a00 */
[----:B------:R-:W-:Y:S04]  /*12db0*/  STL.64 [R1+0xeb8], R50 ;  /* 0x000eb83201007387 */ /* 0x000fe80000100a00 */
[----:B------:R-:W2:Y:S04]  /*12dc0*/  LDL.LU.64 R98, [R1+0xaf8] ;  /* 0x000af80001627983 */ /* 0x000ea80000300a00 */
[----:B------:R-:W-:Y:S04]  /*12dd0*/  STL.64 [R1+0xff0], R32 ;  /* 0x000ff02001007387 */ /* 0x000fe80000100a00 */
[----:B------:R1:W-:Y:S04]  /*12de0*/  STL.64 [R1+0xff8], R34 ;  /* 0x000ff82201007387 */ /* 0x0003e80000100a00 */
[----:B------:R-:W3:Y:S04]  /*12df0*/  LDL.LU.64 R92, [R1+0x8b0] ;  /* 0x0008b000015c7983 */ /* 0x000ee80000300a00 */
[----:B------:R-:W3:Y:S01]  /*12e00*/  LDL.LU.64 R94, [R1+0x8b8] ;  /* 0x0008b800015e7983 */ /* 0x000ee20000300a00 */
[-C--:B-1----:R-:W-:Y:S08]  /*12e10*/  HMMA.1688.F32.TF32 R32, R160, R104.reuse, R84 ;  /* 0x00000068a020723c */ /* 0x082ff00000081054 */
[-C--:B------:R-:W-:Y:S11]  /*12e20*/  HMMA.1688.F32.TF32 R48, R152, R104.reuse, R68 ;  /* 0x000000689830723c */ /* 0x080ff60000081044 */
[----:B------:R-:W-:Y:S04]  /*12e30*/  @!UPT UIADD3 URZ, URZ, URZ, URZ ;  /* 0x0000003f3f3ff290 */ /* 0x000fe8000fffe03f */
[----:B------:R-:W-:Y:S04]  /*12e40*/  STL.64 [R1+0x1120], R32 ;  /* 0x0011202001007387 */ /* 0x000fe80000100a00 */
[----:B------:R1:W-:Y:S04]  /*12e50*/  STL.64 [R1+0x1128], R34 ;  /* 0x0011282201007387 */ /* 0x0003e80000100a00 */
[----:B------:R-:W4:Y:S04]  /*12e60*/  LDL.LU.64 R88, [R1+0x740] ;  /* 0x0007400001587983 */ /* 0x000f280000300a00 */
[----:B------:R-:W4:Y:S01]  /*12e70*/  LDL.LU.64 R90, [R1+0x748] ;  /* 0x00074800015a7983 */ /* 0x000f220000300a00 */
[-C--:B-1----:R-:W-:Y:S03]  /*12e80*/  HMMA.1688.F32.TF32 R32, R156, R104.reuse, R76 ;  /* 0x000000689c20723c */ /* 0x082fe6000008104c */
[----:B------:R-:W4:Y:S04]  /*12e90*/  LDL.LU.64 R80, [R1+0x570] ;  /* 0x0005700001507983 */ /* 0x000f280000300a00 */
[----:B------:R-:W4:Y:S11]  /*12ea0*/  LDL.LU.64 R82, [R1+0x578] ;  /* 0x0005780001527983 */ /* 0x000f360000300a00 */
[----:B------:R-:W-:Y:S05]  /*12eb0*/  @!UPT UIADD3 URZ, URZ, URZ, URZ ;  /* 0x0000003f3f3ff290 */ /* 0x000fea000fffe03f */
[----:B------:R1:W-:Y:S04]  /*12ec0*/  STL.64 [R1+0x11f0], R32 ;  /* 0x0011f02001007387 */ /* 0x0003e80000100a00 */
[----:B------:R1:W-:Y:S04]  /*12ed0*/  STL.64 [R1+0x11f8], R34 ;  /* 0x0011f82201007387 */ /* 0x0003e80000100a00 */
[----:B------:R-:W4:Y:S04]  /*12ee0*/  LDL.LU.64 R72, [R1+0x520] ;  /* 0x0005200001487983 */ /* 0x000f280000300a00 */
[----:B------:R-:W4:Y:S04]  /*12ef0*/  LDL.LU.64 R74, [R1+0x528] ;  /* 0x00052800014a7983 */ /* 0x000f280000300a00 */
[----:B-1----:R-:W4:Y:S04]  /*12f00*/  LDL.LU.64 R32, [R1+0x430] ;  /* 0x0004300001207983 */ /* 0x002f280000300a00 */
[----:B------:R-:W4:Y:S04]  /*12f10*/  LDL.LU.64 R34, [R1+0x438] ;  /* 0x0004380001227983 */ /* 0x000f280000300a00 */
[----:B------:R-:W-:Y:S04]  /*12f20*/  STL.64 [R1+0x12c0], R48 ;  /* 0x0012c03001007387 */ /* 0x000fe80000100a00 */
[----:B------:R1:W-:Y:S01]  /*12f30*/  STL.64 [R1+0x12c8], R50 ;  /* 0x0012c83201007387 */ /* 0x0003e20000100a00 */
[-C--:B------:R-:W-:Y:S03]  /*12f40*/  HMMA.1688.F32.TF32 R44, R148, R104.reuse, R44 ;  /* 0x00000068942c723c */ /* 0x080fe6000008102c */
[----:B------:R-:W4:Y:S04]  /*12f50*/  LDL.LU.64 R64, [R1+0x280] ;  /* 0x0002800001407983 */ /* 0x000f280000300a00 */
[----:B------:R-:W4:Y:S01]  /*12f60*/  LDL.LU.64 R66, [R1+0x288] ;  /* 0x0002880001427983 */ /* 0x000f220000300a00 */
[-C--:B-1----:R-:W-:Y:S11]  /*12f70*/  HMMA.1688.F32.TF32 R48, R140, R104.reuse, R60 ;  /* 0x000000688c30723c */ /* 0x082ff6000008103c */
[----:B------:R-:W-:Y:S11]  /*12f80*/  @!UPT UIADD3 URZ, URZ, URZ, URZ ;  /* 0x0000003f3f3ff290 */ /* 0x000ff6000fffe03f */
[----:B------:R-:W-:Y:S01]  /*12f90*/  @!UPT UIADD3 URZ, URZ, URZ, URZ ;  /* 0x0000003f3f3ff290 */ /* 0x000fe2000fffe03f */
[----:B------:R1:W-:Y:S04]  /*12fa0*/  STL.64 [R1+0x1380], R48 ;  /* 0x0013803001007387 */ /* 0x0003e80000100a00 */
[----:B------:R1:W-:Y:S04]  /*12fb0*/  STL.64 [R1+0x1388], R50 ;  /* 0x0013883201007387 */ /* 0x0003e80000100a00 */
[----:B------:R-:W4:Y:S04]  /*12fc0*/  LDL.LU.64 R60, [R1+0x1c0] ;  /* 0x0001c000013c7983 */ /* 0x000f280000300a00 */
[----:B------:R-:W4:Y:S04]  /*12fd0*/  LDL.LU.64 R62, [R1+0x1c8] ;  /* 0x0001c800013e7983 */ /* 0x000f280000300a00 */
[----:B------:R-:W-:Y:S04]  /*12fe0*/  STL.64 [R1+0x1400], R44 ;  /* 0x0014002c01007387 */ /* 0x000fe80000100a00 */
[----:B------:R2:W-:Y:S04]  /*12ff0*/  STL.64 [R1+0x1408], R46 ;  /* 0x0014082e01007387 */ /* 0x0005e80000100a00 */
[----:B-1----:R-:W4:Y:S04]  /*13000*/  LDL.LU.64 R48, [R1+0x120] ;  /* 0x0001200001307983 */ /* 0x002f280000300a00 */
[----:B------:R-:W4:Y:S01]  /*13010*/  LDL.LU.64 R50, [R1+0x128] ;  /* 0x0001280001327983 */ /* 0x000f220000300a00 */
[----:B------:R-:W-:Y:S11]  /*13020*/  HMMA.1688.F32.TF32 R28, R144, R104, R28 ;  /* 0x00000068901c723c */ /* 0x000ff6000008101c */
[----:B------:R-:W-:Y:S11]  /*13030*/  @!UPT UIADD3 URZ, URZ, URZ, URZ ;  /* 0x0000003f3f3ff290 */ /* 0x000ff6000fffe03f */
[----:B------:R-:W-:Y:S01]  /*13040*/  @!UPT UIADD3 URZ, URZ, URZ, URZ ;  /* 0x0000003f3f3ff290 */ /* 0x000fe2000fffe03f */
[----:B------:R-:W-:Y:S04]  /*13050*/  STL.64 [R1+0x1470], R28 ;  /* 0x0014701c01007387 */ /* 0x000fe80000100a00 */
[----:B------:R4:W-:Y:S01]  /*13060*/  STL.64 [R1+0x1478], R30 ;  /* 0x0014781e01007387 */ /* 0x0009e20000100a00 */
[-C--:B--2---:R-:W-:Y:S11]  /*13070*/  HMMA.1688.F32.TF32 R44, R200, R100.reuse, R96 ;  /* 0x00000064c82c723c */ /* 0x084ff60000081060 */
[----:B------:R-:W-:Y:S11]  /*13080*/  @!UPT UIADD3 URZ, URZ, URZ, URZ ;  /* 0x0000003f3f3ff290 */ /* 0x000ff6000fffe03f */
[----:B------:R-:W-:Y:S02]  /*13090*/  @!UPT UIADD3 URZ, URZ, URZ, URZ ;  /* 0x0000003f3f3ff290 */ /* 0x000fe4000fffe03f */
[----:B------:R-:W-:Y:S02]  /*130a0*/  IMAD.MOV.U32 R132, RZ, RZ, R44 ;  /* 0x000000ffff847224 */ /* 0x000fe400078e002c */
[----:B------:R-:W-:Y:S02]  /*130b0*/  IMAD.MOV.U32 R105, RZ, RZ, R45 ;  /* 0x000000ffff697224 */ /* 0x000fe400078e002d */
[----:B------:R-:W-:Y:S02]  /*130c0*/  IMAD.MOV.U32 R104, RZ, RZ, R46 ;  /* 0x000000ffff687224 */ /* 0x000fe400078e002e */
[----:B------:R-:W-:Y:S02]  /*130d0*/  IMAD.MOV.U32 R3, RZ, RZ, R47 ;  /* 0x000000ffff037224 */ /* 0x000fe400078e002f */
[-C--:B---3--:R-:W-:Y:S08]  /*130e0*/  HMMA.1688.F32.TF32 R44, R196, R100.reuse, R92 ;  /* 0x00000064c42c723c */ /* 0x088ff0000008105c */
[-C--:B----4-:R-:W-:Y:S11]  /*130f0*/  HMMA.1688.F32.TF32 R28, R192, R100.reuse, R88 ;  /* 0x00000064c01c723c */ /* 0x090ff60000081058 */
[----:B------:R-:W-:Y:S04]  /*13100*/  @!UPT UIADD3 URZ, URZ, URZ, URZ ;  /* 0x0000003f3f3ff290 */ /* 0x000fe8000fffe03f */
[----:B------:R-:W-:Y:S04]  /*13110*/  STL.64 [R1+0x690], R44 ;  /* 0x0006902c01007387 */ /* 0x000fe80000100a00 */
[----:B------:R1:W-:Y:S01]  /*13120*/  STL.64 [R1+0x698], R46 ;  /* 0x0006982e01007387 */ /* 0x0003e20000100a00 */
[-C--:B------:R-:W-:Y:S03]  /*13130*/  HMMA.1688.F32.TF32 R68, R188, R100.reuse, R80 ;  /* 0x00000064bc44723c */ /* 0x080fe60000081050 */
[----:B------:R-:W-:Y:S04]  /*13140*/  STL.64 [R1+0x6b0], R28 ;  /* 0x0006b01c01007387 */ /* 0x000fe80000100a00 */
[----:B------:R2:W-:Y:S01]  /*13150*/  STL.64 [R1+0x6b8], R30 ;  /* 0x0006b81e01007387 */ /* 0x0005e20000100a00 */
[-C--:B-1----:R-:W-:Y:S08]  /*13160*/  HMMA.1688.F32.TF32 R44, R184, R100.reuse, R72 ;  /* 0x00000064b82c723c */ /* 0x082ff00000081048 */
[-C--:B--2---:R-:W-:Y:S01]  /*13170*/  HMMA.1688.F32.TF32 R28, R180, R100.reuse, R32 ;  /* 0x00000064b41c723c */ /* 0x084fe20000081020 */
[----:B------:R-:W1:Y:S06]  /*13180*/  LDSM.16.M88.4 R32, [R5+0x22000] ;  /* 0x022000000520783b */ /* 0x000e6c0000000200 */
[----:B------:R-:W-:Y:S04]  /*13190*/  STL.64 [R1+0x6e0], R68 ;  /* 0x0006e04401007387 */ /* 0x000fe80000100a00 */
[----:B------:R-:W-:Y:S04]  /*131a0*/  STL.64 [R1+0x6e8], R70 ;  /* 0x0006e84601007387 */ /* 0x000fe80000100a00 */
[----:B------:R-:W-:Y:S04]  /*131b0*/  STL.64 [R1+0x730], R44 ;  /* 0x0007302c01007387 */ /* 0x000fe80000100a00 */
[----:B------:R2:W-:Y:S02]  /*131c0*/  STL.64 [R1+0x738], R46 ;  /* 0x0007382e01007387 */ /* 0x0005e40000100a00 */
[-C--:B--2---:R-:W-:Y:S02]  /*131d0*/  HMMA.1688.F32.TF32 R44, R176, R100.reuse, R64 ;  /* 0x00000064b02c723c */ /* 0x084fe40000081040 */
[----:B-1----:R-:W-:Y:S06]  /*131e0*/  STL [R1+0x22e4], R34 ;  /* 0x0022e42201007387 */ /* 0x002fec0000100800 */
[-C--:B------:R-:W-:Y:S01]  /*131f0*/  HMMA.1688.F32.TF32 R60, R172, R100.reuse, R60 ;  /* 0x00000064ac3c723c */ /* 0x080fe2000008103c */
[----:B------:R-:W-:Y:S04]  /*13200*/  STL.64 [R1+0x770], R28 ;  /* 0x0007701c01007387 */ /* 0x000fe80000100a00 */
[----:B------:R-:W-:Y:S04]  /*13210*/  STL.64 [R1+0x778], R30 ;  /* 0x0007781e01007387 */ /* 0x000fe80000100a00 */
[----:B------:R-:W-:Y:S06]  /*13220*/  STL [R1+0x22e0], R35 ;  /* 0x0022e02301007387 */ /* 0x000fec0000100800 */
[----:B------:R-:W-:Y:S04]  /*13230*/  STL.64 [R1+0x9f0], R44 ;  /* 0x0009f02c01007387 */ /* 0x000fe80000100a00 */
[----:B------:R1:W-:Y:S04]  /*13240*/  STL.64 [R1+0x9f8], R46 ;  /* 0x0009f82e01007387 */ /* 0x0003e80000100a00 */
[----:B------:R-:W2:Y:S04]  /*13250*/  LDL.LU.64 R84, [R1+0xba0] ;  /* 0x000ba00001547983 */ /* 0x000ea80000300a00 */
[----:B------:R3:W-:Y:S01]  /*13260*/  STL.64 [R1+0xb90], R60 ;  /* 0x000b903c01007387 */ /* 0x0007e20000100a00 */
[-C--:B-1----:R-:W-:Y:S03]  /*13270*/  HMMA.1688.F32.TF32 R44, R168, R100.reuse, R48 ;  /* 0x00000064a82c723c */ /* 0x082fe60000081030 */
[----:B------:R1:W-:Y:S04]  /*13280*/  STL.64 [R1+0xb98], R62 ;  /* 0x000b983e01007387 */ /* 0x0003e80000100a00 */
[----:B------:R-:W2:Y:S01]  /*13290*/  LDL.LU.64 R86, [R1+0xba8] ;  /* 0x000ba80001567983 */ /* 0x000ea20000300a00 */
[-C--:B------:R-:W-:Y:S03]  /*132a0*/  HMMA.1688.F32.TF32 R88, R164, R100.reuse, R232 ;  /* 0x00000064a458723c */ /* 0x080fe600000810e8 */
[----:B------:R-:W4:Y:S11]  /*132b0*/  LDSM.16.M88.4 R28, [R5+0x22800] ;  /* 0x02280000051c783b */ /* 0x000f360000000200 */
[----:B------:R-:W-:Y:S01]  /*132c0*/  @!UPT UIADD3 URZ, URZ, URZ, URZ ;  /* 0x0000003f3f3ff290 */ /* 0x000fe2000fffe03f */
[----:B------:R1:W-:Y:S04]  /*132d0*/  STL.64 [R1+0xd10], R44 ;  /* 0x000d102c01007387 */ /* 0x0003e80000100a00 */
[----:B------:R1:W-:Y:S04]  /*132e0*/  STL.64 [R1+0xd18], R46 ;  /* 0x000d182e01007387 */ /* 0x0003e80000100a00 */
        /* <DEDUP_REMOVED lines=10> */
[----:B---3--:R-:W3:Y:S04]  /*13390*/  LDL.LU.64 R60, [R1+0x300] ;  /* 0x00030000013c7983 */ /* 0x008ee80000300a00 */
[----:B-1----:R-:W3:Y:S04]  /*133a0*/  LDL.LU.64 R62, [R1+0x308] ;  /* 0x00030800013e7983 */ /* 0x002ee80000300a00 */
[----:B------:R-:W3:Y:S04]  /*133b0*/  LDL.LU.64 R48, [R1+0x1b0] ;  /* 0x0001b00001307983 */ /* 0x000ee80000300a00 */
[----:B------:R-:W3:Y:S04]  /*133c0*/  LDL.LU.64 R50, [R1+0x1b8] ;  /* 0x0001b80001327983 */ /* 0x000ee80000300a00 */
[----:B------:R-:W3:Y:S04]  /*133d0*/  LDL.LU.64 R44, [R1+0x110] ;  /* 0x00011000012c7983 */ /* 0x000ee80000300a00 */
[----:B------:R-:W3:Y:S01]  /*133e0*/  LDL.LU.64 R46, [R1+0x118] ;  /* 0x00011800012e7983 */ /* 0x000ee20000300a00 */
[-C--:B------:R-:W-:Y:S03]  /*133f0*/  HMMA.1688.F32.TF32 R92, R160, R100.reuse, R224 ;  /* 0x00000064a05c723c */ /* 0x080fe600000810e0 */
[----:B------:R-:W-:Y:S04]  /*13400*/  STL.64 [R1+0xec0], R88 ;  /* 0x000ec05801007387 */ /* 0x000fe80000100a00 */
[----:B------:R1:W-:Y:S02]  /*13410*/  STL.64 [R1+0xec8], R90 ;  /* 0x000ec85a01007387 */ /* 0x0003e40000100a00 */
[-C--:B-1----:R-:W-:Y:S11]  /*13420*/  HMMA.1688.F32.TF32 R88, R156, R100.reuse, R216 ;  /* 0x000000649c58723c */ /* 0x082ff600000810d8 */
[----:B------:R-:W-:Y:S03]  /*13430*/  @!UPT UIADD3 URZ, URZ, URZ, URZ ;  /* 0x0000003f3f3ff290 */ /* 0x000fe6000fffe03f */
[----:B------:R-:W-:Y:S01]  /*13440*/  STL.64 [R1+0x1000], R92 ;  /* 0x0010005c01007387 */ /* 0x000fe20000100a00 */
[-C--:B------:R-:W-:Y:S03]  /*13450*/  HMMA.1688.F32.TF32 R96, R152, R100.reuse, R208 ;  /* 0x000000649860723c */ /* 0x080fe600000810d0 */
[----:B------:R1:W-:Y:S05]  /*13460*/  STL.64 [R1+0x1008], R94 ;  /* 0x0010085e01007387 */ /* 0x0003ea0000100a00 */
[-C--:B-1----:R-:W-:Y:S01]  /*13470*/  HMMA.1688.F32.TF32 R92, R140, R100.reuse, R56 ;  /* 0x000000648c5c723c */ /* 0x082fe20000081038 */
[----:B------:R-:W-:Y:S04]  /*13480*/  STL.64 [R1+0x1130], R88 ;  /* 0x0011305801007387 */ /* 0x000fe80000100a00 */
[----:B------:R1:W-:Y:S03]  /*13490*/  STL.64 [R1+0x1138], R90 ;  /* 0x0011385a01007387 */ /* 0x0003e60000100a00 */
[-C--:B------:R-:W-:Y:S08]  /*134a0*/  HMMA.1688.F32.TF32 R56, R144, R100.reuse, R24 ;  /* 0x000000649038723c */ /* 0x080ff00000081018 */
[----:B-1----:R-:W-:Y:S01]  /*134b0*/  HMMA.1688.F32.TF32 R88, R148, R100, R40 ;  /* 0x000000649458723c */ /* 0x002fe20000081028 */
[----:B------:R-:W-:Y:S04]  /*134c0*/  STL.64 [R1+0x1200], R96 ;  /* 0x0012006001007387 */ /* 0x000fe80000100a00 */
[----:B------:R-:W-:Y:S04]  /*134d0*/  STL.64 [R1+0x1208], R98 ;  /* 0x0012086201007387 */ /* 0x000fe80000100a00 */
[----:B------:R-:W-:Y:S04]  /*134e0*/  STL.64 [R1+0x12f0], R92 ;  /* 0x0012f05c01007387 */ /* 0x000fe80000100a00 */
[----:B------:R-:W-:Y:S10]  /*134f0*/  STL.64 [R1+0x12f8], R94 ;  /* 0x0012f85e01007387 */ /* 0x000ff40000100a00 */
[----:B------:R-:W-:Y:S04]  /*13500*/  STL.64 [R1+0x1370], R88 ;  /* 0x0013705801007387 */ /* 0x000fe80000100a00 */
[----:B------:R-:W-:Y:S04]  /*13510*/  STL.64 [R1+0x1378], R90 ;  /* 0x0013785a01007387 */ /* 0x000fe80000100a00 */
[----:B------:R-:W-:Y:S04]  /*13520*/  STL.64 [R1+0x13f0], R56 ;  /* 0x0013f03801007387 */ /* 0x000fe80000100a00 */
[----:B------:R1:W-:Y:S01]  /*13530*/  STL.64 [R1+0x13f8], R58 ;  /* 0x0013f83a01007387 */ /* 0x0003e20000100a00 */
[-C--:B--2---:R-:W-:Y:S11]  /*13540*/  HMMA.1688.F32.TF32 R40, R200, R32.reuse, R84 ;  /* 0x00000020c828723c */ /* 0x084ff60000081054 */
[----:B------:R-:W-:Y:S11]  /*13550*/  @!UPT UIADD3 URZ, URZ, URZ, URZ ;  /* 0x0000003f3f3ff290 */ /* 0x000ff6000fffe03f */
[----:B------:R-:W-:Y:S01]  /*13560*/  @!UPT UIADD3 URZ, URZ, URZ, URZ ;  /* 0x0000003f3f3ff290 */ /* 0x000fe2000fffe03f */
[----:B------:R-:W-:Y:S01]  /*13570*/  STL.64 [R1+0x520], R40 ;  /* 0x0005202801007387 */ /* 0x000fe20000100a00 */
[-C--:B----4-:R-:W-:Y:S03]  /*13580*/  HMMA.1688.F32.TF32 R24, R196, R32.reuse, R80 ;  /* 0x00000020c418723c */ /* 0x090fe60000081050 */
[----:B------:R2:W-:Y:S05]  /*13590*/  STL.64 [R1+0x528], R42 ;  /* 0x0005282a01007387 */ /* 0x0005ea0000100a00 */
[-C--:B-1----:R-:W-:Y:S08]  /*135a0*/  HMMA.1688.F32.TF32 R56, R192, R32.reuse, R76 ;  /* 0x00000020c038723c */ /* 0x082ff0000008104c */
[-C--:B--2---:R-:W-:Y:S07]  /*135b0*/  HMMA.1688.F32.TF32 R40, R188, R32.reuse, R72 ;  /* 0x00000020bc28723c */ /* 0x084fee0000081048 */
[----:B------:R-:W-:Y:S04]  /*135c0*/  STL.64 [R1+0x530], R24 ;  /* 0x0005301801007387 */ /* 0x000fe80000100a00 */
[----:B------:R1:W-:Y:S04]  /*135d0*/  STL.64 [R1+0x538], R26 ;  /* 0x0005381a01007387 */ /* 0x0003e80000100a00 */
[----:B------:R-:W-:Y:S04]  /*135e0*/  STL.64 [R1+0x570], R56 ;  /* 0x0005703801007387 */ /* 0x000fe80000100a00 */
[----:B------:R2:W-:Y:S01]  /*135f0*/  STL.64 [R1+0x578], R58 ;  /* 0x0005783a01007387 */ /* 0x0005e20000100a00 */
[-C--:B-1----:R-:W-:Y:S03]  /*13600*/  HMMA.1688.F32.TF32 R24, R184, R32.reuse, R68 ;  /* 0x00000020b818723c */ /* 0x082fe60000081044 */
[----:B------:R-:W-:Y:S04]  /*13610*/  STL.64 [R1+0x580], R40 ;  /* 0x0005802801007387 */ /* 0x000fe80000100a00 */
[----:B------:R3:W-:Y:S01]  /*13620*/  STL.64 [R1+0x588], R42 ;  /* 0x0005882a01007387 */ /* 0x0007e20000100a00 */
[-C--:B--2---:R-:W-:Y:S08]  /*13630*/  HMMA.1688.F32.TF32 R56, R180, R32.reuse, R64 ;  /* 0x00000020b438723c */ /* 0x084ff00000081040 */
[-C--:B---3--:R-:W-:Y:S07]  /*13640*/  HMMA.1688.F32.TF32 R40, R176, R32.reuse, R60 ;  /* 0x00000020b028723c */ /* 0x088fee000008103c */
[----:B------:R-:W-:Y:S04]  /*13650*/  STL.64 [R1+0x600], R24 ;  /* 0x0006001801007387 */ /* 0x000fe80000100a00 */
[----:B------:R1:W-:Y:S04]  /*13660*/  STL.64 [R1+0x608], R26 ;  /* 0x0006081a01007387 */ /* 0x0003e80000100a00 */
[----:B------:R2:W-:Y:S04]  /*13670*/  STL.64 [R1+0x660], R56 ;  /* 0x0006603801007387 */ /* 0x0005e80000100a00 */
[----:B------:R3:W-:Y:S01]  /*13680*/  STL.64 [R1+0x668], R58 ;  /* 0x0006683a01007387 */ /* 0x0007e20000100a00 */
[-C--:B-1----:R-:W-:Y:S03]  /*13690*/  HMMA.1688.F32.TF32 R24, R172, R32.reuse, R48 ;  /* 0x00000020ac18723c */ /* 0x082fe60000081030 */
[----:B--2---:R-:W2:Y:S04]  /*136a0*/  LDL.LU.64 R56, [R1+0xc60] ;  /* 0x000c600001387983 */ /* 0x004ea80000300a00 */
[----:B------:R-:W-:Y:S04]  /*136b0*/  STL.64 [R1+0x720], R40 ;  /* 0x0007202801007387 */ /* 0x000fe80000100a00 */
[----:B------:R-:W-:Y:S04]  /*136c0*/  STL.64 [R1+0x728], R42 ;  /* 0x0007282a01007387 */ /* 0x000fe80000100a00 */
[----:B---3--:R-:W2:Y:S08]  /*136d0*/  LDL.LU.64 R58, [R1+0xc68] ;  /* 0x000c6800013a7983 */ /* 0x008eb00000300a00 */
[----:B------:R-:W-:Y:S04]  /*136e0*/  STL.64 [R1+0x880], R24 ;  /* 0x0008801801007387 */ /* 0x000fe80000100a00 */
[----:B------:R1:W-:Y:S04]  /*136f0*/  STL.64 [R1+0x888], R26 ;  /* 0x0008881a01007387 */ /* 0x0003e80000100a00 */
[----:B------:R-:W3:Y:S04]  /*13700*/  LDL.LU.64 R48, [R1+0xae0] ;  /* 0x000ae00001307983 */ /* 0x000ee80000300a00 */
[----:B------:R-:W3:Y:S01]  /*13710*/  LDL.LU.64 R50, [R1+0xae8] ;  /* 0x000ae80001327983 */ /* 0x000ee20000300a00 */
[-C--:B-1----:R-:W-:Y:S11]  /*13720*/  HMMA.1688.F32.TF32 R24, R168, R32.reuse, R44 ;  /* 0x00000020a818723c */ /* 0x082ff6000008102c */
[----:B------:R-:W-:Y:S11]  /*13730*/  @!UPT UIADD3 URZ, URZ, URZ, URZ ;  /* 0x0000003f3f3ff290 */ /* 0x000ff6000fffe03f */
[----:B------:R-:W-:Y:S01]  /*13740*/  @!UPT UIADD3 URZ, URZ, URZ, URZ ;  /* 0x0000003f3f3ff290 */ /* 0x000fe2000fffe03f */
[----:B------:R1:W-:Y:S04]  /*13750*/  STL.64 [R1+0xb80], R24 ;  /* 0x000b801801007387 */ /* 0x0003e80000100a00 */
[----:B------:R4:W-:Y:S04]  /*13760*/  STL.64 [R1+0xb88], R26 ;  /* 0x000b881a01007387 */ /* 0x0009e80000100a00 */
[----:B------:R-:W3:Y:S04]  /*13770*/  LDL.LU.64 R64, [R1+0x8a0] ;  /* 0x0008a00001407983 */ /* 0x000ee80000300a00 */
[----:B------:R-:W3:Y:S04]  /*13780*/  LDL.LU.64 R66, [R1+0x8a8] ;  /* 0x0008a80001427983 */ /* 0x000ee80000300a00 */
[----:B------:R-:W3:Y:S04]  /*13790*/  LDL.LU.64 R44, [R1+0x6a0] ;  /* 0x0006a000012c7983 */ /* 0x000ee80000300a00 */
[----:B------:R-:W3:Y:S04]  /*137a0*/  LDL.LU.64 R46, [R1+0x6a8] ;  /* 0x0006a800012e7983 */ /* 0x000ee80000300a00 */
[----:B------:R-:W3:Y:S04]  /*137b0*/  LDL.LU.64 R40, [R1+0x5a0] ;  /* 0x0005a00001287983 */ /* 0x000ee80000300a00 */
[----:B------:R-:W3:Y:S04]  /*137c0*/  LDL.LU.64 R42, [R1+0x5a8] ;  /* 0x0005a800012a7983 */ /* 0x000ee80000300a00 */
[----:B-1----:R-:W3:Y:S04]  /*137d0*/  LDL.LU.64 R24, [R1+0x460] ;  /* 0x0004600001187983 */ /* 0x002ee80000300a00 */
[----:B----4-:R-:W4:Y:S01]  /*137e0*/  LDL.LU.64 R26, [R1+0x468] ;  /* 0x00046800011a7983 */ /* 0x010f220000300a00 */
[-C--:B------:R-:W-:Y:S03]  /*137f0*/  HMMA.1688.F32.TF32 R72, R164, R32.reuse, R228 ;  /* 0x00000020a448723c */ /* 0x080fe600000810e4 */
[----:B------:R-:W4:Y:S05]  /*13800*/  LDL.LU.64 R60, [R1+0x310] ;  /* 0x00031000013c7983 */ /* 0x000f2a0000300a00 */
[-C--:B------:R-:W-:Y:S08]  /*13810*/  HMMA.1688.F32.TF32 R68, R160, R32.reuse, R220 ;  /* 0x00000020a044723c */ /* 0x080ff000000810dc */
[-C--:B------:R-:W-:Y:S07]  /*13820*/  HMMA.1688.F32.TF32 R36, R148, R32.reuse, R36 ;  /* 0x000000209424723c */ /* 0x080fee0000081024 */
[----:B------:R-:W-:Y:S04]  /*13830*/  STL.64 [R1+0xcf0], R72 ;  /* 0x000cf04801007387 */ /* 0x000fe80000100a00 */
[----:B------:R1:W-:Y:S04]  /*13840*/  STL.64 [R1+0xcf8], R74 ;  /* 0x000cf84a01007387 */ /* 0x0003e80000100a00 */
[----:B------:R-:W4:Y:S04]  /*13850*/  LDL.LU.64 R62, [R1+0x318] ;  /* 0x00031800013e7983 */ /* 0x000f280000300a00 */
[----:B------:R-:W-:Y:S01]  /*13860*/  STL.64 [R1+0xed0], R68 ;  /* 0x000ed04401007387 */ /* 0x000fe20000100a00 */
[-C--:B-1----:R-:W-:Y:S03]  /*13870*/  HMMA.1688.F32.TF32 R72, R156, R32.reuse, R212 ;  /* 0x000000209c48723c */ /* 0x082fe600000810d4 */
[----:B------:R1:W-:Y:S05]  /*13880*/  STL.64 [R1+0xed8], R70 ;  /* 0x000ed84601007387 */ /* 0x0003ea0000100a00 */
[-C--:B------:R-:W-:Y:S08]  /*13890*/  HMMA.1688.F32.TF32 R52, R140, R32.reuse, R52 ;  /* 0x000000208c34723c */ /* 0x080ff00000081034 */
[-C--:B-1----:R-:W-:Y:S08]  /*138a0*/  HMMA.1688.F32.TF32 R68, R152, R32.reuse, R204 ;  /* 0x000000209844723c */ /* 0x082ff000000810cc */
[----:B------:R-:W-:Y:S01]  /*138b0*/  HMMA.1688.F32.TF32 R32, R144, R32, R20 ;  /* 0x000000209020723c */ /* 0x000fe20000081014 */
[----:B------:R-:W-:Y:S01]  /*138c0*/  STL.64 [R1+0x1010], R72 ;  /* 0x0010104801007387 */ /* 0x000fe20000100a00 */
[----:B------:R-:W-:-:S03]  /*138d0*/  IMAD.MOV.U32 R6, RZ, RZ, R39 ;  /* 0x000000ffff067224 */ /* 0x000fc600078e0027 */
[----:B------:R-:W-:Y:S01]  /*138e0*/  STL.64 [R1+0x1018], R74 ;  /* 0x0010184a01007387 */ /* 0x000fe20000100a00 */
[----:B------:R-:W-:-:S09]  /*138f0*/  IMAD.MOV.U32 R7, RZ, RZ, R38 ;  /* 0x000000ffff077224 */ /* 0x000fd200078e0026 */
[----:B------:R-:W-:Y:S04]  /*13900*/  STL.64 [R1+0x1140], R68 ;  /* 0x0011404401007387 */ /* 0x000fe80000100a00 */
[----:B------:R-:W-:Y:S04]  /*13910*/  STL.64 [R1+0x1148], R70 ;  /* 0x0011484601007387 */ /* 0x000fe80000100a00 */
[----:B------:R-:W-:Y:S04]  /*13920*/  STL.64 [R1+0x1230], R52 ;  /* 0x0012303401007387 */ /* 0x000fe80000100a00 */
[----:B------:R-:W-:Y:S04]  /*13930*/  STL.64 [R1+0x1238], R54 ;  /* 0x0012383601007387 */ /* 0x000fe80000100a00 */
[----:B------:R-:W-:Y:S04]  /*13940*/  STL.64 [R1+0x12e0], R36 ;  /* 0x0012e02401007387 */ /* 0x000fe80000100a00 */
[----:B------:R-:W-:Y:S04]  /*13950*/  STL [R1+0x2110], R6 ;  /* 0x0021100601007387 */ /* 0x000fe80000100800 */
[----:B------:R-:W-:Y:S01]  /*13960*/  STL [R1+0x210c], R7 ;  /* 0x00210c0701007387 */ /* 0x000fe20000100800 */
[-C--:B--2---:R-:W-:Y:S03]  /*13970*/  HMMA.1688.F32.TF32 R20, R200, R28.reuse, R56 ;  /* 0x0000001cc814723c */ /* 0x084fe60000081038 */
[----:B------:R-:W2:Y:S04]  /*13980*/  LDL.LU.64 R56, [R1+0x230] ;  /* 0x0002300001387983 */ /* 0x000ea80000300a00 */
[----:B------:R-:W-:Y:S04]  /*13990*/  STL.64 [R1+0x1360], R32 ;  /* 0x0013602001007387 */ /* 0x000fe80000100a00 */
[----:B------:R-:W-:Y:S04]  /*139a0*/  STL.64 [R1+0x1368], R34 ;  /* 0x0013682201007387 */ /* 0x000fe80000100a00 */
[----:B------:R-:W2:Y:S08]  /*139b0*/  LDL.LU.64 R58, [R1+0x238] ;  /* 0x00023800013a7983 */ /* 0x000eb00000300a00 */
[----:B------:R-:W-:Y:S04]  /*139c0*/  STL.64 [R1+0x420], R20 ;  /* 0x0004201401007387 */ /* 0x000fe80000100a00 */
[----:B------:R3:W-:Y:S02]  /*139d0*/  STL.64 [R1+0x428], R22 ;  /* 0x0004281601007387 */ /* 0x0007e40000100a00 */
[-C--:B---3--:R-:W-:Y:S02]  /*139e0*/  HMMA.1688.F32.TF32 R20, R196, R28.reuse, R48 ;  /* 0x0000001cc414723c */ /* 0x088fe40000081030 */
[----:B------:R-:W3:Y:S04]  /*139f0*/  LDL.LU.64 R48, [R1+0x140] ;  /* 0x0001400001307983 */ /* 0x000ee80000300a00 */
[----:B------:R-:W3:Y:S11]  /*13a00*/  LDL.LU.64 R50, [R1+0x148] ;  /* 0x0001480001327983 */ /* 0x000ef60000300a00 */
[----:B------:R-:W-:Y:S06]  /*13a10*/  @!UPT UIADD3 URZ, URZ, URZ, URZ ;  /* 0x0000003f3f3ff290 */ /* 0x000fec000fffe03f */
[----:B------:R-:W-:Y:S04]  /*13a20*/  STL.64 [R1+0x430], R20 ;  /* 0x0004301401007387 */ /* 0x000fe80000100a00 */
[----:B------:R1:W-:Y:S04]  /*13a30*/  STL.64 [R1+0x438], R22 ;  /* 0x0004381601007387 */ /* 0x0003e80000100a00 */
[----:B------:R-:W3:Y:S04]  /*13a40*/  LDL.LU.64 R52, [R1+0x80] ;  /* 0x0000800001347983 */ /* 0x000ee80000300a00 */
[----:B------:R-:W3:Y:S01]  /*13a50*/  LDL.LU.64 R54, [R1+0x88] ;  /* 0x0000880001367983 */ /* 0x000ee20000300a00 */
[-C--:B-1----:R-:W-:Y:S11]  /*13a60*/  HMMA.1688.F32.TF32 R20, R192, R28.reuse, R64 ;  /* 0x0000001cc014723c */ /* 0x082ff60000081040 */
[----:B------:R-:W-:Y:S11]  /*13a70*/  @!UPT UIADD3 URZ, URZ, URZ, URZ ;  /* 0x0000003f3f3ff290 */ /* 0x000ff6000fffe03f */
[----:B------:R-:W-:Y:S01]  /*13a80*/  @!UPT UIADD3 URZ, URZ, URZ, URZ ;  /* 0x0000003f3f3ff290 */ /* 0x000fe2000fffe03f */
        /* <DEDUP_REMOVED lines=18> */
[-C--:B----4-:R-:W-:Y:S03]  /*13bb0*/  HMMA.1688.F32.TF32 R20, R180, R28.reuse, R24 ;  /* 0x0000001cb414723c */ /* 0x090fe60000081018 */
[----:B------:R-:W2:Y:S11]  /*13bc0*/  LDSM.16.M88.4 R24, [R5+0x23000] ;  /* 0x023000000518783b */ /* 0x000eb60000000200 */
[----:B------:R-:W-:Y:S09]  /*13bd0*/  @!UPT UIADD3 URZ, URZ, URZ, URZ ;  /* 0x0000003f3f3ff290 */ /* 0x000ff2000fffe03f */
[----:B------:R-:W-:Y:S04]  /*13be0*/  STL.64 [R1+0x500], R20 ;  /* 0x0005001401007387 */ /* 0x000fe80000100a00 */
[----:B------:R-:W-:Y:S04]  /*13bf0*/  STL.64 [R1+0x508], R22 ;  /* 0x0005081601007387 */ /* 0x000fe80000100a00 */
[----:B------:R-:W4:Y:S04]  /*13c00*/  LDL.LU.64 R36, [R1] ;  /* 0x0000000001247983 */ /* 0x000f280000300a00 */
[----:B------:R-:W4:Y:S01]  /*13c10*/  LDL.LU.64 R38, [R1+0x8] ;  /* 0x0000080001267983 */ /* 0x000f220000300a00 */
[-C--:B------:R-:W-:Y:S03]  /*13c20*/  HMMA.1688.F32.TF32 R64, R176, R28.reuse, R60 ;  /* 0x0000001cb040723c */ /* 0x080fe6000008103c */
[----:B------:R-:W2:Y:S11]  /*13c30*/  LDSM.16.M88.4 R20, [R5+0x23800] ;  /* 0x023800000514783b */ /* 0x000eb60000000200 */
[----:B------:R-:W-:Y:S09]  /*13c40*/  @!UPT UIADD3 URZ, URZ, URZ, URZ ;  /* 0x0000003f3f3ff290 */ /* 0x000ff2000fffe03f */
[----:B------:R-:W-:Y:S04]  /*13c50*/  STL.64 [R1+0x560], R64 ;  /* 0x0005604001007387 */ /* 0x000fe80000100a00 */
[----:B------:R-:W-:Y:S01]  /*13c60*/  STL.64 [R1+0x568], R66 ;  /* 0x0005684201007387 */ /* 0x000fe20000100a00 */
[-C--:B--2---:R-:W-:Y:S08]  /*13c70*/  HMMA.1688.F32.TF32 R60, R172, R28.reuse, R56 ;  /* 0x0000001cac3c723c */ /* 0x084ff00000081038 */
[-C--:B---3--:R-:W-:Y:S01]  /*13c80*/  HMMA.1688.F32.TF32 R56, R168, R28.reuse, R48 ;  /* 0x0000001ca838723c */ /* 0x088fe20000081030 */
[----:B------:R-:W2:Y:S11]  /*13c90*/  LDL.LU.64 R48, [R1+0xcc0] ;  /* 0x000cc00001307983 */ /* 0x000eb60000300a00 */
[----:B------:R-:W-:Y:S03]  /*13ca0*/  @!UPT UIADD3 URZ, URZ, URZ, URZ ;  /* 0x0000003f3f3ff290 */ /* 0x000fe6000fffe03f */
[----:B------:R-:W-:Y:S04]  /*13cb0*/  STL.64 [R1+0x680], R60 ;  /* 0x0006803c01007387 */ /* 0x000fe80000100a00 */
[----:B------:R-:W-:Y:S04]  /*13cc0*/  STL.64 [R1+0x688], R62 ;  /* 0x0006883e01007387 */ /* 0x000fe80000100a00 */
[----:B------:R-:W2:Y:S04]  /*13cd0*/  LDL.LU.64 R50, [R1+0xcc8] ;  /* 0x000cc80001327983 */ /* 0x000ea80000300a00 */
[----:B------:R-:W-:Y:S04]  /*13ce0*/  STL.64 [R1+0x810], R56 ;  /* 0x0008103801007387 */ /* 0x000fe80000100a00 */
[----:B------:R2:W-:Y:S02]  /*13cf0*/  STL.64 [R1+0x818], R58 ;  /* 0x0008183a01007387 */ /* 0x0005e40000100a00 */
[-C--:B--2---:R-:W-:Y:S08]  /*13d00*/  HMMA.1688.F32.TF32 R56, R164, R28.reuse, R52 ;  /* 0x0000001ca438723c */ /* 0x084ff00000081034 */
[-C--:B------:R-:W-:Y:S01]  /*13d10*/  HMMA.1688.F32.TF32 R52, R160, R28.reuse, R32 ;  /* 0x0000001ca034723c */ /* 0x080fe20000081020 */
[----:B------:R-:W2:Y:S11]  /*13d20*/  LDL.LU.64 R32, [R1+0xbd0] ;  /* 0x000bd00001207983 */ /* 0x000eb60000300a00 */
[----:B------:R-:W-:Y:S03]  /*13d30*/  @!UPT UIADD3 URZ, URZ, URZ, URZ ;  /* 0x0000003f3f3ff290 */ /* 0x000fe6000fffe03f */
[----:B------:R-:W-:Y:S04]  /*13d40*/  STL.64 [R1+0xb60], R56 ;  /* 0x000b603801007387 */ /* 0x000fe80000100a00 */
[----:B------:R-:W-:Y:S04]  /*13d50*/  STL.64 [R1+0xb68], R58 ;  /* 0x000b683a01007387 */ /* 0x000fe80000100a00 */
[----:B------:R-:W2:Y:S04]  /*13d60*/  LDL.LU.64 R34, [R1+0xbd8] ;  /* 0x000bd80001227983 */ /* 0x000ea80000300a00 */
[----:B------:R-:W-:Y:S04]  /*13d70*/  STL.64 [R1+0xc60], R52 ;  /* 0x000c603401007387 */ /* 0x000fe80000100a00 */
[----:B------:R3:W-:Y:S02]  /*13d80*/  STL.64 [R1+0xc68], R54 ;  /* 0x000c683601007387 */ /* 0x0007e40000100a00 */
[-C--:B---3--:R-:W-:Y:S02]  /*13d90*/  HMMA.1688.F32.TF32 R52, R156, R28.reuse, R44 ;  /* 0x0000001c9c34723c */ /* 0x088fe4000008102c */
[----:B------:R-:W3:Y:S04]  /*13da0*/  LDL.LU.64 R44, [R1+0xa30] ;  /* 0x000a3000012c7983 */ /* 0x000ee80000300a00 */
[----:B------:R-:W3:Y:S11]  /*13db0*/  LDL.LU.64 R46, [R1+0xa38] ;  /* 0x000a3800012e7983 */ /* 0x000ef60000300a00 */
[----:B------:R-:W-:Y:S06]  /*13dc0*/  @!UPT UIADD3 URZ, URZ, URZ, URZ ;  /* 0x0000003f3f3ff290 */ /* 0x000fec000fffe03f */
[----:B------:R-:W-:Y:S04]  /*13dd0*/  STL.64 [R1+0xef0], R52 ;  /* 0x000ef03401007387 */ /* 0x000fe80000100a00 */
[----:B------:R4:W-:Y:S02]  /*13de0*/  STL.64 [R1+0xef8], R54 ;  /* 0x000ef83601007387 */ /* 0x0009e40000100a00 */
[-C--:B----4-:R-:W-:Y:S02]  /*13df0*/  HMMA.1688.F32.TF32 R52, R152, R28.reuse, R40 ;  /* 0x0000001c9834723c */ /* 0x090fe40000081028 */
[----:B------:R-:W4:Y:S04]  /*13e00*/  LDL.LU.64 R40, [R1+0x7d0] ;  /* 0x0007d00001287983 */ /* 0x000f280000300a00 */
[----:B------:R-:W4:Y:S11]  /*13e10*/  LDL.LU.64 R42, [R1+0x7d8] ;  /* 0x0007d800012a7983 */ /* 0x000f360000300a00 */
[----:B------:R-:W-:Y:S06]  /*13e20*/  @!UPT UIADD3 URZ, URZ, URZ, URZ ;  /* 0x0000003f3f3ff290 */ /* 0x000fec000fffe03f */
[----:B------:R-:W-:Y:S04]  /*13e30*/  STL.64 [R1+0x1020], R52 ;  /* 0x0010203401007387 */ /* 0x000fe80000100a00 */
[----:B------:R1:W-:Y:S02]  /*13e40*/  STL.64 [R1+0x1028], R54 ;  /* 0x0010283601007387 */ /* 0x0003e40000100a00 */
[-C--:B-1----:R-:W-:Y:S02]  /*13e50*/  HMMA.1688.F32.TF32 R52, R140, R28.reuse, R36 ;  /* 0x0000001c8c34723c */ /* 0x082fe40000081024 */
[----:B------:R-:W4:Y:S04]  /*13e60*/  LDL.LU.64 R36, [R1+0x630] ;  /* 0x0006300001247983 */ /* 0x000f280000300a00 */
[----:B------:R-:W4:Y:S02]  /*13e70*/  LDL.LU.64 R38, [R1+0x638] ;  /* 0x0006380001267983 */ /* 0x000f240000300a00 */
[-C--:B------:R-:W-:Y:S11]  /*13e80*/  HMMA.1688.F32.TF32 R64, R148, R28.reuse, R244 ;  /* 0x0000001c9440723c */ /* 0x080ff600000810f4 */
[----:B------:R-:W-:Y:S04]  /*13e90*/  @!UPT UIADD3 URZ, URZ, URZ, URZ ;  /* 0x0000003f3f3ff290 */ /* 0x000fe8000fffe03f */
[----:B------:R-:W-:Y:S04]  /*13ea0*/  STL.64 [R1+0x1170], R52 ;  /* 0x0011703401007387 */ /* 0x000fe80000100a00 */
[----:B------:R1:W-:Y:S04]  /*13eb0*/  STL.64 [R1+0x1178], R54 ;  /* 0x0011783601007387 */ /* 0x0003e80000100a00 */
[----:B------:R-:W4:Y:S04]  /*13ec0*/  LDL.LU.64 R60, [R1+0x540] ;  /* 0x00054000013c7983 */ /* 0x000f280000300a00 */
[----:B------:R-:W4:Y:S01]  /*13ed0*/  LDL.LU.64 R62, [R1+0x548] ;  /* 0x00054800013e7983 */ /* 0x000f220000300a00 */
[----:B-1----:R-:W-:Y:S03]  /*13ee0*/  HMMA.1688.F32.TF32 R52, R144, R28, R16 ;  /* 0x0000001c9034723c */ /* 0x002fe60000081010 */
[----:B------:R-:W4:Y:S04]  /*13ef0*/  LDL.LU.64 R56, [R1+0x3e0] ;  /* 0x0003e00001387983 */ /* 0x000f280000300a00 */
[----:B------:R-:W4:Y:S04]  /*13f00*/  LDL.LU.64 R58, [R1+0x3e8] ;  /* 0x0003e800013a7983 */ /* 0x000f280000300a00 */
[----:B------:R-:W-:Y:S04]  /*13f10*/  STL.64 [R1+0x1220], R64 ;  /* 0x0012204001007387 */ /* 0x000fe80000100a00 */
[----:B------:R-:W-:Y:S01]  /*13f20*/  STL.64 [R1+0x1228], R66 ;  /* 0x0012284201007387 */ /* 0x000fe20000100a00 */
[-C--:B--2---:R-:W-:Y:S03]  /*13f30*/  HMMA.1688.F32.TF32 R16, R200, R24.reuse, R48 ;  /* 0x00000018c810723c */ /* 0x084fe60000081030 */
[----:B------:R-:W2:Y:S04]  /*13f40*/  LDL.LU.64 R48, [R1+0x1d0] ;  /* 0x0001d00001307983 */ /* 0x000ea80000300a00 */
[----:B------:R1:W-:Y:S04]  /*13f50*/  STL.64 [R1+0x12d0], R52 ;  /* 0x0012d03401007387 */ /* 0x0003e80000100a00 */
[----:B------:R1:W-:Y:S04]  /*13f60*/  STL.64 [R1+0x12d8], R54 ;  /* 0x0012d83601007387 */ /* 0x0003e80000100a00 */
[----:B------:R-:W2:Y:S08]  /*13f70*/  LDL.LU.64 R50, [R1+0x1d8] ;  /* 0x0001d80001327983 */ /* 0x000eb00000300a00 */
[----:B------:R-:W-:Y:S04]  /*13f80*/  STL.64 [R1+0x300], R16 ;  /* 0x0003001001007387 */ /* 0x000fe80000100a00 */
[----:B------:R1:W-:Y:S04]  /*13f90*/  STL.64 [R1+0x308], R18 ;  /* 0x0003081201007387 */ /* 0x0003e80000100a00 */
[----:B-1----:R-:W2:Y:S04]  /*13fa0*/  LDL.LU.64 R52, [R1+0x130] ;  /* 0x0001300001347983 */ /* 0x002ea80000300a00 */
[----:B------:R-:W2:Y:S01]  /*13fb0*/  LDL.LU.64 R54, [R1+0x138] ;  /* 0x0001380001367983 */ /* 0x000ea20000300a00 */
[-C--:B------:R-:W-:Y:S11]  /*13fc0*/  HMMA.1688.F32.TF32 R16, R196, R24.reuse, R32 ;  /* 0x00000018c410723c */ /* 0x080ff60000081020 */
[----:B------:R-:W-:Y:S11]  /*13fd0*/  @!UPT UIADD3 URZ, URZ, URZ, URZ ;  /* 0x0000003f3f3ff290 */ /* 0x000ff6000fffe03f */
[----:B------:R-:W-:Y:S02]  /*13fe0*/  @!UPT UIADD3 URZ, URZ, URZ, URZ ;  /* 0x0000003f3f3ff290 */ /* 0x000fe4000fffe03f */
[----:B------:R-:W-:Y:S02]  /*13ff0*/  IMAD.MOV.U32 R35, RZ, RZ, R17 ;  /* 0x000000ffff237224 */ /* 0x000fe400078e0011 */
[----:B------:R-:W-:Y:S01]  /*14000*/  IMAD.MOV.U32 R34, RZ, RZ, R16 ;  /* 0x000000ffff227224 */ /* 0x000fe200078e0010 */
[----:B------:R3:W-:Y:S04]  /*14010*/  STL.64 [R1+0x318], R18 ;  /* 0x0003181201007387 */ /* 0x0007e80000100a00 */
[----:B------:R-:W-:Y:S04]  /*14020*/  STL [R1+0x22ec], R35 ;  /* 0x0022ec2301007387 */ /* 0x000fe80000100800 */
[----:B------:R-:W-:Y:S01]  /*14030*/  STL [R1+0x22e8], R34 ;  /* 0x0022e82201007387 */ /* 0x000fe20000100800 */
[-C--:B---3--:R-:W-:Y:S03]  /*14040*/  HMMA.1688.F32.TF32 R16, R192, R24.reuse, R44 ;  /* 0x00000018c010723c */ /* 0x088fe6000008102c */
[----:B------:R-:W3:Y:S04]  /*14050*/  LDL.LU.64 R44, [R1+0x70] ;  /* 0x00007000012c7983 */ /* 0x000ee80000300a00 */
[----:B------:R-:W3:Y:S11]  /*14060*/  LDL.LU.64 R46, [R1+0x78] ;  /* 0x00007800012e7983 */ /* 0x000ef60000300a00 */
[----:B------:R-:W-:Y:S05]  /*14070*/  @!UPT UIADD3 URZ, URZ, URZ, URZ ;  /* 0x0000003f3f3ff290 */ /* 0x000fea000fffe03f */
        /* <DEDUP_REMOVED lines=10> */
[----:B------:R-:W4:Y:S11]  /*14120*/  LDL.LU.64 R38, [R1+0x38] ;  /* 0x0000380001267983 */ /* 0x000f360000300a00 */
[----:B------:R-:W-:Y:S06]  /*14130*/  @!UPT UIADD3 URZ, URZ, URZ, URZ ;  /* 0x0000003f3f3ff290 */ /* 0x000fec000fffe03f */
[----:B------:R1:W-:Y:S04]  /*14140*/  STL.64 [R1+0x350], R16 ;  /* 0x0003501001007387 */ /* 0x0003e80000100a00 */
[----:B------:R1:W-:Y:S04]  /*14150*/  STL.64 [R1+0x358], R18 ;  /* 0x0003581201007387 */ /* 0x0003e80000100a00 */
[----:B-1----:R-:W4:Y:S04]  /*14160*/  LDL.LU.64 R16, [R1+0x10] ;  /* 0x0000100001107983 */ /* 0x002f280000300a00 */
[----:B------:R-:W4:Y:S01]  /*14170*/  LDL.LU.64 R18, [R1+0x18] ;  /* 0x0000180001127983 */ /* 0x000f220000300a00 */
[-C--:B------:R-:W-:Y:S08]  /*14180*/  HMMA.1688.F32.TF32 R32, R180, R24.reuse, R60 ;  /* 0x00000018b420723c */ /* 0x080ff0000008103c */
[-C--:B------:R-:W-:Y:S11]  /*14190*/  HMMA.1688.F32.TF32 R56, R176, R24.reuse, R56 ;  /* 0x00000018b038723c */ /* 0x080ff60000081038 */
[----:B------:R-:W-:Y:S05]  /*141a0*/  @!UPT UIADD3 URZ, URZ, URZ, URZ ;  /* 0x0000003f3f3ff290 */ /* 0x000fea000fffe03f */
[----:B------:R-:W-:Y:S01]  /*141b0*/  IMAD.MOV.U32 R28, RZ, RZ, R35 ;  /* 0x000000ffff1c7224 */ /* 0x000fe200078e0023 */
[----:B------:R-:W-:Y:S01]  /*141c0*/  MOV R29, R34 ;  /* 0x00000022001d7202 */ /* 0x000fe20000000f00 */
[----:B------:R2:W-:Y:S04]  /*141d0*/  STL.64 [R1+0x360], R32 ;  /* 0x0003602001007387 */ /* 0x0005e80000100a00 */
[----:B------:R-:W-:Y:S04]  /*141e0*/  STL [R1+0x213c], R28 ;  /* 0x00213c1c01007387 */ /* 0x000fe80000100800 */
[----:B------:R-:W-:Y:S01]  /*141f0*/  STL [R1+0x2138], R29 ;  /* 0x0021381d01007387 */ /* 0x000fe20000100800 */
[-C--:B--2---:R-:W-:Y:S03]  /*14200*/  HMMA.1688.F32.TF32 R32, R172, R24.reuse, R48 ;  /* 0x00000018ac20723c */ /* 0x084fe60000081030 */
[----:B------:R-:W2:Y:S04]  /*14210*/  LDL.LU.64 R48, [R1+0xde0] ;  /* 0x000de00001307983 */ /* 0x000ea80000300a00 */
[----:B------:R-:W-:Y:S04]  /*14220*/  STL.64 [R1+0x400], R56 ;  /* 0x0004003801007387 */ /* 0x000fe80000100a00 */
[----:B------:R-:W-:Y:S04]  /*14230*/  STL.64 [R1+0x408], R58 ;  /* 0x0004083a01007387 */ /* 0x000fe80000100a00 */
[----:B------:R-:W2:Y:S08]  /*14240*/  LDL.LU.64 R50, [R1+0xde8] ;  /* 0x000de80001327983 */ /* 0x000eb00000300a00 */
[----:B------:R1:W-:Y:S04]  /*14250*/  STL.64 [R1+0x540], R32 ;  /* 0x0005402001007387 */ /* 0x0003e80000100a00 */
[----:B------:R1:W-:Y:S04]  /*14260*/  STL.64 [R1+0x548], R34 ;  /* 0x0005482201007387 */ /* 0x0003e80000100a00 */
[----:B-1----:R-:W2:Y:S04]  /*14270*/  LDL.LU.64 R32, [R1+0xc90] ;  /* 0x000c900001207983 */ /* 0x002ea80000300a00 */
[----:B------:R-:W2:Y:S01]  /*14280*/  LDL.LU.64 R34, [R1+0xc98] ;  /* 0x000c980001227983 */ /* 0x000ea20000300a00 */
[-C--:B------:R-:W-:Y:S11]  /*14290*/  HMMA.1688.F32.TF32 R52, R168, R24.reuse, R52 ;  /* 0x00000018a834723c */ /* 0x080ff60000081034 */
[----:B------:R-:W-:Y:S11]  /*142a0*/  @!UPT UIADD3 URZ, URZ, URZ, URZ ;  /* 0x0000003f3f3ff290 */ /* 0x000ff6000fffe03f */
[----:B------:R-:W-:Y:S01]  /*142b0*/  @!UPT UIADD3 URZ, URZ, URZ, URZ ;  /* 0x0000003f3f3ff290 */ /* 0x000fe2000fffe03f */
        /* <DEDUP_REMOVED lines=23> */
[-C--:B------:R-:W-:Y:S08]  /*14430*/  HMMA.1688.F32.TF32 R60, R140, R24.reuse, R248 ;  /* 0x000000188c3c723c */ /* 0x080ff000000810f8 */
[-C--:B------:R-:W-:Y:S07]  /*14440*/  HMMA.1688.F32.TF32 R56, R148, R24.reuse, R236 ;  /* 0x000000189438723c */ /* 0x080fee00000810ec */
[----:B------:R-:W-:Y:S04]  /*14450*/  STL.64 [R1+0xf00], R52 ;  /* 0x000f003401007387 */ /* 0x000fe80000100a00 */
[----:B------:R1:W-:Y:S04]  /*14460*/  STL.64 [R1+0xf08], R54 ;  /* 0x000f083601007387 */ /* 0x0003e80000100a00 */
[----:B------:R-:W4:Y:S04]  /*14470*/  LDL.LU.64 R64, [R1+0x4a0] ;  /* 0x0004a00001407983 */ /* 0x000f280000300a00 */
[----:B------:R-:W4:Y:S01]  /*14480*/  LDL.LU.64 R66, [R1+0x4a8] ;  /* 0x0004a80001427983 */ /* 0x000f220000300a00 */
[----:B-1----:R-:W-:Y:S03]  /*14490*/  HMMA.1688.F32.TF32 R52, R144, R24, R12 ;  /* 0x000000189034723c */ /* 0x002fe6000008100c */
[----:B------:R1:W-:Y:S04]  /*144a0*/  STL.64 [R1+0x1050], R60 ;  /* 0x0010503c01007387 */ /* 0x0003e80000100a00 */
[----:B------:R1:W-:Y:S04]  /*144b0*/  STL.64 [R1+0x1058], R62 ;  /* 0x0010583e01007387 */ /* 0x0003e80000100a00 */
[----:B------:R-:W-:Y:S04]  /*144c0*/  STL.64 [R1+0x1160], R56 ;  /* 0x0011603801007387 */ /* 0x000fe80000100a00 */
[----:B------:R-:W-:Y:S04]  /*144d0*/  STL.64 [R1+0x1168], R58 ;  /* 0x0011683a01007387 */ /* 0x000fe80000100a00 */
[----:B-1----:R-:W4:Y:S04]  /*144e0*/  LDL.LU.64 R60, [R1+0x390] ;  /* 0x00039000013c7983 */ /* 0x002f280000300a00 */
[----:B------:R-:W-:Y:S04]  /*144f0*/  STL.64 [R1+0x1210], R52 ;  /* 0x0012103401007387 */ /* 0x000fe80000100a00 */
[----:B------:R-:W-:Y:S04]  /*14500*/  STL.64 [R1+0x1218], R54 ;  /* 0x0012183601007387 */ /* 0x000fe80000100a00 */
[----:B------:R-:W4:Y:S01]  /*14510*/  LDL.LU.64 R62, [R1+0x398] ;  /* 0x00039800013e7983 */ /* 0x000f220000300a00 */
[-C--:B--2---:R-:W-:Y:S11]  /*14520*/  HMMA.1688.F32.TF32 R12, R200, R20.reuse, R48 ;  /* 0x00000014c80c723c */ /* 0x084ff60000081030 */
[----:B------:R-:W-:Y:S11]  /*14530*/  @!UPT UIADD3 URZ, URZ, URZ, URZ ;  /* 0x0000003f3f3ff290 */ /* 0x000ff6000fffe03f */
[----:B------:R-:W-:Y:S01]  /*14540*/  @!UPT UIADD3 URZ, URZ, URZ, URZ ;  /* 0x0000003f3f3ff290 */ /* 0x000fe2000fffe03f */
[----:B------:R-:W-:Y:S04]  /*14550*/  STL.64 [R1+0x240], R12 ;  /* 0x0002400c01007387 */ /* 0x000fe80000100a00 */
[----:B------:R1:W-:Y:S02]  /*14560*/  STL.64 [R1+0x248], R14 ;  /* 0x0002480e01007387 */ /* 0x0003e40000100a00 */
[-C--:B-1----:R-:W-:Y:S02]  /*14570*/  HMMA.1688.F32.TF32 R12, R196, R20.reuse, R32 ;  /* 0x00000014c40c723c */ /* 0x082fe40000081020 */
[----:B------:R-:W2:Y:S04]  /*14580*/  LDL.LU.64 R32, [R1+0x180] ;  /* 0x0001800001207983 */ /* 0x000ea80000300a00 */
[----:B------:R-:W2:Y:S11]  /*14590*/  LDL.LU.64 R34, [R1+0x188] ;  /* 0x0001880001227983 */ /* 0x000eb60000300a00 */
[----:B------:R-:W-:Y:S06]  /*145a0*/  @!UPT UIADD3 URZ, URZ, URZ, URZ ;  /* 0x0000003f3f3ff290 */ /* 0x000fec000fffe03f */
[----:B------:R-:W-:Y:S04]  /*145b0*/  STL.64 [R1+0x250], R12 ;  /* 0x0002500c01007387 */ /* 0x000fe80000100a00 */
[----:B------:R3:W-:Y:S04]  /*145c0*/  STL.64 [R1+0x258], R14 ;  /* 0x0002580e01007387 */ /* 0x0007e80000100a00 */
[----:B------:R-:W2:Y:S04]  /*145d0*/  LDL.LU.64 R48, [R1+0x100] ;  /* 0x0001000001307983 */ /* 0x000ea80000300a00 */
[----:B------:R-:W2:Y:S01]  /*145e0*/  LDL.LU.64 R50, [R1+0x108] ;  /* 0x0001080001327983 */ /* 0x000ea20000300a00 */
[-C--:B---3--:R-:W-:Y:S11]  /*145f0*/  HMMA.1688.F32.TF32 R12, R192, R20.reuse, R44 ;  /* 0x00000014c00c723c */ /* 0x088ff6000008102c */
[----:B------:R-:W-:Y:S11]  /*14600*/  @!UPT UIADD3 URZ, URZ, URZ, URZ ;  /* 0x0000003f3f3ff290 */ /* 0x000ff6000fffe03f */
[----:B------:R-:W-:Y:S01]  /*14610*/  @!UPT UIADD3 URZ, URZ, URZ, URZ ;  /* 0x0000003f3f3ff290 */ /* 0x000fe2000fffe03f */
[----:B------:R-:W-:Y:S04]  /*14620*/  STL.64 [R1+0x260], R12 ;  /* 0x0002600c01007387 */ /* 0x000fe80000100a00 */
[----:B------:R4:W-:Y:S04]  /*14630*/  STL.64 [R1+0x268], R14 ;  /* 0x0002680e01007387 */ /* 0x0009e80000100a00 */
[----:B------:R-:W3:Y:S04]  /*14640*/  LDL.LU.64 R44, [R1+0xf0] ;  /* 0x0000f000012c7983 */ /* 0x000ee80000300a00 */
[----:B------:R-:W3:Y:S01]  /*14650*/  LDL.LU.64 R46, [R1+0xf8] ;  /* 0x0000f800012e7983 */ /* 0x000ee20000300a00 */
[-C--:B----4-:R-:W-:Y:S11]  /*14660*/  HMMA.1688.F32.TF32 R12, R188, R20.reuse, R40 ;  /* 0x00000014bc0c723c */ /* 0x090ff60000081028 */
[----:B------:R-:W-:Y:S11]  /*14670*/  @!UPT UIADD3 URZ, URZ, URZ, URZ ;  /* 0x0000003f3f3ff290 */ /* 0x000ff6000fffe03f */
[----:B------:R-:W-:Y:S01]  /*14680*/  @!UPT UIADD3 URZ, URZ, URZ, URZ ;  /* 0x0000003f3f3ff290 */ /* 0x000fe2000fffe03f */
[----:B------:R-:W-:Y:S04]  /*14690*/  STL.64 [R1+0x270], R12 ;  /* 0x0002700c01007387 */ /* 0x000fe80000100a00 */
[----:B------:R1:W-:Y:S04]  /*146a0*/  STL.64 [R1+0x278], R14 ;  /* 0x0002780e01007387 */ /* 0x0003e80000100a00 */
[----:B------:R-:W4:Y:S04]  /*146b0*/  LDL.LU.64 R40, [R1+0xe0] ;  /* 0x0000e00001287983 */ /* 0x000f280000300a00 */
[----:B------:R-:W4:Y:S01]  /*146c0*/  LDL.LU.64 R42, [R1+0xe8] ;  /* 0x0000e800012a7983 */ /* 0x000f220000300a00 */
[-C--:B-1----:R-:W-:Y:S11]  /*146d0*/  HMMA.1688.F32.TF32 R12, R184, R20.reuse, R36 ;  /* 0x00000014b80c723c */ /* 0x082ff60000081024 */
[----:B------:R-:W-:Y:S11]  /*146e0*/  @!UPT UIADD3 URZ, URZ, URZ, URZ ;  /* 0x0000003f3f3ff290 */ /* 0x000ff6000fffe03f */
[----:B------:R-:W-:Y:S01]  /*146f0*/  @!UPT UIADD3 URZ, URZ, URZ, URZ ;  /* 0x0000003f3f3ff290 */ /* 0x000fe2000fffe03f */
[----:B------:R-:W-:Y:S04]  /*14700*/  STL.64 [R1+0x2a0], R12 ;  /* 0x0002a00c01007387 */ /* 0x000fe80000100a00 */
[----:B------:R1:W-:Y:S04]  /*14710*/  STL.64 [R1+0x2a8], R14 ;  /* 0x0002a80e01007387 */ /* 0x0003e80000100a00 */
[----:B------:R-:W4:Y:S04]  /*14720*/  LDL.LU.64 R36, [R1+0xd0] ;  /* 0x0000d00001247983 */ /* 0x000f280000300a00 */
[----:B------:R-:W4:Y:S04]  /*14730*/  LDL.LU.64 R38, [R1+0xd8] ;  /* 0x0000d80001267983 */ /* 0x000f280000300a00 */
[----:B------:R-:W4:Y:S04]  /*14740*/  LDL.LU.64 R56, [R1+0xc0] ;  /* 0x0000c00001387983 */ /* 0x000f280000300a00 */
[----:B------:R-:W4:Y:S01]  /*14750*/  LDL.LU.64 R58, [R1+0xc8] ;  /* 0x0000c800013a7983 */ /* 0x000f220000300a00 */
[----:B-1----:R-:W-:Y:S03]  /*14760*/  HMMA.1688.F32.TF32 R12, R180, R20, R16 ;  /* 0x00000014b40c723c */ /* 0x002fe60000081010 */
[----:B------:R-:W4:Y:S04]  /*14770*/  LDL.LU.64 R52, [R1+0xb0] ;  /* 0x0000b00001347983 */ /* 0x000f280000300a00 */
[----:B------:R-:W4:Y:S04]  /*14780*/  LDL.LU.64 R54, [R1+0xb8] ;  /* 0x0000b80001367983 */ /* 0x000f280000300a00 */
[----:B------:R-:W1:Y:S11]  /*14790*/  LDSM.16.M88.4 R16, [R5+0x24000] ;  /* 0x024000000510783b */ /* 0x000e760000000200 */
[----:B------:R-:W-:Y:S01]  /*147a0*/  @!UPT UIADD3 URZ, URZ, URZ, URZ ;  /* 0x0000003f3f3ff290 */ /* 0x000fe2000fffe03f */
[----:B------:R-:W-:Y:S01]  /*147b0*/  STL [R1+0x294], R13 ;  /* 0x0002940d01007387 */ /* 0x000fe20000100800 */
[----:B------:R-:W-:-:S03]  /*147c0*/  IMAD.MOV.U32 R29, RZ, RZ, R12 ;  /* 0x000000ffff1d7224 */ /* 0x000fc600078e000c */
[----:B------:R1:W-:Y:S02]  /*147d0*/  STL.64 [R1+0x298], R14 ;  /* 0x0002980e01007387 */ /* 0x0003e40000100a00 */
[-C--:B-1----:R-:W-:Y:S02]  /*147e0*/  HMMA.1688.F32.TF32 R12, R176, R20.reuse, R64 ;  /* 0x00000014b00c723c */ /* 0x082fe40000081040 */
[----:B------:R-:W-:Y:S06]  /*147f0*/  STL [R1+0x2140], R29 ;  /* 0x0021401d01007387 */ /* 0x000fec0000100800 */
[-C--:B------:R-:W-:Y:S11]  /*14800*/  HMMA.1688.F32.TF32 R64, R172, R20.reuse, R60 ;  /* 0x00000014ac40723c */ /* 0x080ff6000008103c */
[----:B------:R-:W-:Y:S05]  /*14810*/  @!UPT UIADD3 URZ, URZ, URZ, URZ ;  /* 0x0000003f3f3ff290 */ /* 0x000fea000fffe03f */
[----:B------:R-:W-:Y:S02]  /*14820*/  IMAD.MOV.U32 R24, RZ, RZ, R15 ;  /* 0x000000ffff187224 */ /* 0x000fe400078e000f */
[----:B------:R-:W-:Y:S01]  /*14830*/  IMAD.MOV.U32 R25, RZ, RZ, R14 ;  /* 0x000000ffff197224 */ /* 0x000fe200078e000e */
[----:B------:R-:W-:Y:S04]  /*14840*/  STL.64 [R1+0x280], R12 ;  /* 0x0002800c01007387 */ /* 0x000fe80000100a00 */
[----:B------:R-:W-:Y:S04]  /*14850*/  STL [R1+0x2148], R24 ;  /* 0x0021481801007387 */ /* 0x000fe80000100800 */
[----:B------:R-:W-:Y:S04]  /*14860*/  STL [R1+0x2144], R25 ;  /* 0x0021441901007387 */ /* 0x000fe80000100800 */
[----:B------:R-:W1:Y:S01]  /*14870*/  LDSM.16.M88.4 R12, [R5+0x24800] ;  /* 0x02480000050c783b */ /* 0x000e620000000200 */
[-C--:B--2---:R-:W-:Y:S03]  /*14880*/  HMMA.1688.F32.TF32 R60, R168, R20.reuse, R32 ;  /* 0x00000014a83c723c */ /* 0x084fe60000081020 */
[----:B------:R-:W2:Y:S04]  /*14890*/  LDL.LU.64 R32, [R1+0xe90] ;  /* 0x000e900001207983 */ /* 0x000ea80000300a00 */
[----:B------:R-:W-:Y:S04]  /*148a0*/  STL.64 [R1+0x3e0], R64 ;  /* 0x0003e04001007387 */ /* 0x000fe80000100a00 */
[----:B------:R-:W-:Y:S04]  /*148b0*/  STL.64 [R1+0x3e8], R66 ;  /* 0x0003e84201007387 */ /* 0x000fe80000100a00 */
[----:B------:R-:W2:Y:S08]  /*148c0*/  LDL.LU.64 R34, [R1+0xe98] ;  /* 0x000e980001227983 */ /* 0x000eb00000300a00 */
[----:B------:R-:W-:Y:S04]  /*148d0*/  STL.64 [R1+0x4f0], R60 ;  /* 0x0004f03c01007387 */ /* 0x000fe80000100a00 */
[----:B------:R1:W-:Y:S02]  /*148e0*/  STL.64 [R1+0x4f8], R62 ;  /* 0x0004f83e01007387 */ /* 0x0003e40000100a00 */
[-C--:B-1----:R-:W-:Y:S02]  /*148f0*/  HMMA.1688.F32.TF32 R60, R164, R20.reuse, R48 ;  /* 0x00000014a43c723c */ /* 0x082fe40000081030 */
[----:B------:R-:W2:Y:S04]  /*14900*/  LDL.LU.64 R48, [R1+0xdc0] ;  /* 0x000dc00001307983 */ /* 0x000ea80000300a00 */
[----:B------:R-:W2:Y:S11]  /*14910*/  LDL.LU.64 R50, [R1+0xdc8] ;  /* 0x000dc80001327983 */ /* 0x000eb60000300a00 */
[----:B------:R-:W-:Y:S06]  /*14920*/  @!UPT UIADD3 URZ, URZ, URZ, URZ ;  /* 0x0000003f3f3ff290 */ /* 0x000fec000fffe03f */
        /* <DEDUP_REMOVED lines=19> */
[----:B------:R1:W-:Y:S04]  /*14a60*/  STL.64 [R1+0xd40], R60 ;  /* 0x000d403c01007387 */ /* 0x0003e80000100a00 */
[----:B------:R1:W-:Y:S04]  /*14a70*/  STL.64 [R1+0xd48], R62 ;  /* 0x000d483e01007387 */ /* 0x0003e80000100a00 */
[----:B------:R-:W4:Y:S04]  /*14a80*/  LDL.LU.64 R64, [R1+0x710] ;  /* 0x0007100001407983 */ /* 0x000f280000300a00 */
[----:B------:R-:W-:Y:S04]  /*14a90*/  STL.64 [R1+0xf20], R56 ;  /* 0x000f203801007387 */ /* 0x000fe80000100a00 */
[----:B------:R-:W-:Y:S04]  /*14aa0*/  STL.64 [R1+0xf28], R58 ;  /* 0x000f283a01007387 */ /* 0x000fe80000100a00 */
[----:B------:R-:W4:Y:S01]  /*14ab0*/  LDL.LU.64 R66, [R1+0x718] ;  /* 0x0007180001427983 */ /* 0x000f220000300a00 */
[-C--:B------:R-:W-:Y:S11]  /*14ac0*/  HMMA.1688.F32.TF32 R52, R148, R20.reuse, R52 ;  /* 0x000000149434723c */ /* 0x080ff60000081034 */
[----:B------:R-:W-:Y:S11]  /*14ad0*/  @!UPT UIADD3 URZ, URZ, URZ, URZ ;  /* 0x0000003f3f3ff290 */ /* 0x000ff6000fffe03f */
[----:B------:R-:W-:Y:S01]  /*14ae0*/  @!UPT UIADD3 URZ, URZ, URZ, URZ ;  /* 0x0000003f3f3ff290 */ /* 0x000fe2000fffe03f */
[----:B------:R-:W-:Y:S04]  /*14af0*/  STL.64 [R1+0x1040], R52 ;  /* 0x0010403401007387 */ /* 0x000fe80000100a00 */
[----:B------:R1:W-:Y:S04]  /*14b00*/  STL.64 [R1+0x1048], R54 ;  /* 0x0010483601007387 */ /* 0x0003e80000100a00 */
[----:B-1----:R-:W4:Y:S04]  /*14b10*/  LDL.LU.64 R60, [R1+0x5b0] ;  /* 0x0005b000013c7983 */ /* 0x002f280000300a00 */
[----:B------:R-:W4:Y:S01]  /*14b20*/  LDL.LU.64 R62, [R1+0x5b8] ;  /* 0x0005b800013e7983 */ /* 0x000f220000300a00 */
[----:B------:R-:W-:Y:S03]  /*14b30*/  HMMA.1688.F32.TF32 R52, R144, R20, R8 ;  /* 0x000000149034723c */ /* 0x000fe60000081008 */
[----:B------:R-:W4:Y:S11]  /*14b40*/  LDL.LU.64 R56, [R1+0x490] ;  /* 0x0004900001387983 */ /* 0x000f360000300a00 */
[----:B------:R-:W-:Y:S09]  /*14b50*/  @!UPT UIADD3 URZ, URZ, URZ, URZ ;  /* 0x0000003f3f3ff290 */ /* 0x000ff2000fffe03f */
[----:B------:R-:W-:Y:S04]  /*14b60*/  STL.64 [R1+0x1150], R52 ;  /* 0x0011503401007387 */ /* 0x000fe80000100a00 */
[----:B------:R-:W-:Y:S04]  /*14b70*/  STL.64 [R1+0x1158], R54 ;  /* 0x0011583601007387 */ /* 0x000fe80000100a00 */
[----:B------:R-:W4:Y:S01]  /*14b80*/  LDL.LU.64 R58, [R1+0x498] ;  /* 0x00049800013a7983 */ /* 0x000f220000300a00 */
[-C--:B--2---:R-:W-:Y:S11]  /*14b90*/  HMMA.1688.F32.TF32 R8, R200, R16.reuse, R32 ;  /* 0x00000010c808723c */ /* 0x084ff60000081020 */
[----:B------:R-:W-:Y:S11]  /*14ba0*/  @!UPT UIADD3 URZ, URZ, URZ, URZ ;  /* 0x0000003f3f3ff290 */ /* 0x000ff6000fffe03f */
[----:B------:R-:W-:Y:S01]  /*14bb0*/  @!UPT UIADD3 URZ, URZ, URZ, URZ ;  /* 0x0000003f3f3ff290 */ /* 0x000fe2000fffe03f */
[----:B------:R-:W-:Y:S04]  /*14bc0*/  STL.64 [R1+0x100], R8 ;  /* 0x0001000801007387 */ /* 0x000fe80000100a00 */
[----:B------:R1:W-:Y:S04]  /*14bd0*/  STL.64 [R1+0x108], R10 ;  /* 0x0001080a01007387 */ /* 0x0003e80000100a00 */
[----:B------:R-:W2:Y:S04]  /*14be0*/  LDL.LU.64 R32, [R1+0x380] ;  /* 0x0003800001207983 */ /* 0x000ea80000300a00 */
[----:B------:R-:W2:Y:S01]  /*14bf0*/  LDL.LU.64 R34, [R1+0x388] ;  /* 0x0003880001227983 */ /* 0x000ea20000300a00 */
[-C--:B-1----:R-:W-:Y:S03]  /*14c00*/  HMMA.1688.F32.TF32 R8, R196, R16.reuse, R48 ;  /* 0x00000010c408723c */ /* 0x082fe60000081030 */
[----:B------:R-:W2:Y:S04]  /*14c10*/  LDL.LU.64 R52, [R1+0x2c0] ;  /* 0x0002c00001347983 */ /* 0x000ea80000300a00 */
[----:B------:R-:W2:Y:S11]  /*14c20*/  LDL.LU.64 R54, [R1+0x2c8] ;  /* 0x0002c80001367983 */ /* 0x000eb60000300a00 */
[----:B------:R-:W-:Y:S05]  /*14c30*/  @!UPT UIADD3 URZ, URZ, URZ, URZ ;  /* 0x0000003f3f3ff290 */ /* 0x000fea000fffe03f */
        /* <DEDUP_REMOVED lines=27> */
[----:B------:R-:W-:Y:S02]  /*14df0*/  @!UPT UIADD3 URZ, URZ, URZ, URZ ;  /* 0x0000003f3f3ff290 */ /* 0x000fe4000fffe03f */
[----:B------:R-:W-:Y:S02]  /*14e00*/  IMAD.MOV.U32 R20, RZ, RZ, R11 ;  /* 0x000000ffff147224 */ /* 0x000fe400078e000b */
[----:B------:R-:W-:Y:S02]  /*14e10*/  IMAD.MOV.U32 R29, RZ, RZ, R8 ;  /* 0x000000ffff1d7224 */ /* 0x000fe400078e0008 */
[----:B------:R-:W-:Y:S02]  /*14e20*/  IMAD.MOV.U32 R28, RZ, RZ, R9 ;  /* 0x000000ffff1c7224 */ /* 0x000fe400078e0009 */
[----:B------:R-:W-:Y:S01]  /*14e30*/  IMAD.MOV.U32 R21, RZ, RZ, R10 ;  /* 0x000000ffff157224 */ /* 0x000fe200078e000a */
[----:B------:R-:W-:Y:S04]  /*14e40*/  STL [R1+0x2158], R20 ;  /* 0x0021581401007387 */ /* 0x000fe80000100800 */
[----:B------:R-:W-:Y:S04]  /*14e50*/  STL [R1+0x2154], R29 ;  /* 0x0021541d01007387 */ /* 0x000fe80000100800 */
[----:B------:R-:W-:Y:S04]  /*14e60*/  STL [R1+0x2150], R28 ;  /* 0x0021501c01007387 */ /* 0x000fe80000100800 */
[----:B------:R-:W-:Y:S04]  /*14e70*/  STL [R1+0x214c], R21 ;  /* 0x00214c1501007387 */ /* 0x000fe80000100800 */
[----:B------:R-:W4:Y:S04]  /*14e80*/  LDL.LU.64 R8, [R1+0x160] ;  /* 0x0001600001087983 */ /* 0x000f280000300a00 */
[----:B------:R-:W4:Y:S01]  /*14e90*/  LDL.LU.64 R10, [R1+0x168] ;  /* 0x00016800010a7983 */ /* 0x000f220000300a00 */
[-C--:B------:R-:W-:Y:S11]  /*14ea0*/  HMMA.1688.F32.TF32 R60, R176, R16.reuse, R60 ;  /* 0x00000010b03c723c */ /* 0x080ff6000008103c */
[----:B------:R-:W-:Y:S11]  /*14eb0*/  @!UPT UIADD3 URZ, URZ, URZ, URZ ;  /* 0x0000003f3f3ff290 */ /* 0x000ff6000fffe03f */
[----:B------:R-:W-:Y:S01]  /*14ec0*/  @!UPT UIADD3 URZ, URZ, URZ, URZ ;  /* 0x0000003f3f3ff290 */ /* 0x000fe2000fffe03f */
[----:B------:R-:W-:Y:S04]  /*14ed0*/  STL.64 [R1+0x1a0], R60 ;  /* 0x0001a03c01007387 */ /* 0x000fe80000100a00 */
[----:B------:R1:W-:Y:S02]  /*14ee0*/  STL.64 [R1+0x1a8], R62 ;  /* 0x0001a83e01007387 */ /* 0x0003e40000100a00 */
[-C--:B-1----:R-:W-:Y:S08]  /*14ef0*/  HMMA.1688.F32.TF32 R60, R172, R16.reuse, R56 ;  /* 0x00000010ac3c723c */ /* 0x082ff00000081038 */
[-C--:B--2---:R-:W-:Y:S01]  /*14f00*/  HMMA.1688.F32.TF32 R56, R168, R16.reuse, R32 ;  /* 0x00000010a838723c */ /* 0x084fe20000081020 */
[----:B------:R-:W2:Y:S11]  /*14f10*/  LDL.LU.64 R32, [R1+0xfa0] ;  /* 0x000fa00001207983 */ /* 0x000eb60000300a00 */
[----:B------:R-:W-:Y:S03]  /*14f20*/  @!UPT UIADD3 URZ, URZ, URZ, URZ ;  /* 0x0000003f3f3ff290 */ /* 0x000fe6000fffe03f */
[----:B------:R-:W-:Y:S04]  /*14f30*/  STL.64 [R1+0x180], R60 ;  /* 0x0001803c01007387 */ /* 0x000fe80000100a00 */
[----:B------:R-:W-:Y:S04]  /*14f40*/  STL.64 [R1+0x188], R62 ;  /* 0x0001883e01007387 */ /* 0x000fe80000100a00 */
[----:B------:R-:W2:Y:S04]  /*14f50*/  LDL.LU.64 R34, [R1+0xfa8] ;  /* 0x000fa80001227983 */ /* 0x000ea80000300a00 */
        /* <DEDUP_REMOVED lines=37> */
[----:B------:R1:W-:Y:S04]  /*151b0*/  STL.64 [R1+0xf18], R58 ;  /* 0x000f183a01007387 */ /* 0x0003e80000100a00 */
[----:B------:R-:W4:Y:S01]  /*151c0*/  LDL.LU.64 R60, [R1+0x5c0] ;  /* 0x0005c000013c7983 */ /* 0x000f220000300a00 */
[----:B-1----:R-:W-:Y:S08]  /*151d0*/  HMMA.1688.F32.TF32 R56, R144, R16, R128 ;  /* 0x000000109038723c */ /* 0x002ff00000081080 */
[-C--:B--2---:R-:W-:Y:S11]  /*151e0*/  HMMA.1688.F32.TF32 R32, R200, R12.reuse, R32 ;  /* 0x0000000cc820723c */ /* 0x084ff60000081020 */
[----:B------:R-:W-:Y:S04]  /*151f0*/  @!UPT UIADD3 URZ, URZ, URZ, URZ ;  /* 0x0000003f3f3ff290 */ /* 0x000fe8000fffe03f */
[----:B------:R-:W-:Y:S04]  /*15200*/  STL.64 [R1+0x1030], R56 ;  /* 0x0010303801007387 */ /* 0x000fe80000100a00 */
[----:B------:R-:W-:Y:S04]  /*15210*/  STL.64 [R1+0x1038], R58 ;  /* 0x0010383a01007387 */ /* 0x000fe80000100a00 */
[----:B------:R-:W2:Y:S01]  /*15220*/  LDL.LU.64 R62, [R1+0x5c8] ;  /* 0x0005c800013e7983 */ /* 0x000ea20000300a00 */
[-C--:B------:R-:W-:Y:S03]  /*15230*/  HMMA.1688.F32.TF32 R52, R196, R12.reuse, R52 ;  /* 0x0000000cc434723c */ /* 0x080fe60000081034 */
[----:B------:R1:W-:Y:S04]  /*15240*/  STL.64 [R1+0x80], R32 ;  /* 0x0000802001007387 */ /* 0x0003e80000100a00 */
[----:B------:R1:W-:Y:S04]  /*15250*/  STL.64 [R1+0x88], R34 ;  /* 0x0000882201007387 */ /* 0x0003e80000100a00 */
[----:B-1----:R-:W2:Y:S04]  /*15260*/  LDL.LU.64 R32, [R1+0x4b0] ;  /* 0x0004b00001207983 */ /* 0x002ea80000300a00 */
[----:B------:R-:W2:Y:S04]  /*15270*/  LDL.LU.64 R34, [R1+0x4b8] ;  /* 0x0004b80001227983 */ /* 0x000ea80000300a00 */
[----:B------:R-:W2:Y:S04]  /*15280*/  LDL.LU.64 R56, [R1+0x410] ;  /* 0x0004100001387983 */ /* 0x000ea80000300a00 */
[----:B------:R-:W-:Y:S04]  /*15290*/  STL.64 [R1+0xf0], R52 ;  /* 0x0000f03401007387 */ /* 0x000fe80000100a00 */
[----:B------:R-:W-:Y:S04]  /*152a0*/  STL.64 [R1+0xf8], R54 ;  /* 0x0000f83601007387 */ /* 0x000fe80000100a00 */
[----:B------:R-:W2:Y:S04]  /*152b0*/  LDL.LU.64 R58, [R1+0x418] ;  /* 0x00041800013a7983 */ /* 0x000ea80000300a00 */
[----:B------:R-:W1:Y:S01]  /*152c0*/  LDSM.16.M88.4 R52, [R5+0x25000] ;  /* 0x025000000534783b */ /* 0x000e620000000200 */
        /* <DEDUP_REMOVED lines=13> */
[----:B------:R-:W4:Y:S02]  /*153a0*/  LDL.LU.64 R42, [R1+0x2f8] ;  /* 0x0002f800012a7983 */ /* 0x000f240000300a00 */
[-C--:B------:R-:W-:Y:S11]  /*153b0*/  HMMA.1688.F32.TF32 R36, R180, R12.reuse, R36 ;  /* 0x0000000cb424723c */ /* 0x080ff60000081024 */
[----:B------:R-:W-:Y:S04]  /*153c0*/  @!UPT UIADD3 URZ, URZ, URZ, URZ ;  /* 0x0000003f3f3ff290 */ /* 0x000fe8000fffe03f */
[----:B------:R-:W-:Y:S04]  /*153d0*/  STL.64 [R1+0xc0], R48 ;  /* 0x0000c03001007387 */ /* 0x000fe80000100a00 */
[----:B------:R-:W-:Y:S04]  /*153e0*/  STL.64 [R1+0xc8], R50 ;  /* 0x0000c83201007387 */ /* 0x000fe80000100a00 */
[----:B------:R1:W-:Y:S01]  /*153f0*/  STL [R1+0x94], R37 ;  /* 0x0000942501007387 */ /* 0x0003e20000100800 */
[----:B------:R-:W-:Y:S01]  /*15400*/  IMAD.MOV.U32 R21, RZ, RZ, R36 ;  /* 0x000000ffff157224 */ /* 0x000fe200078e0024 */
[----:B------:R-:W-:Y:S01]  /*15410*/  MOV R24, R38 ;  /* 0x0000002600187202 */ /* 0x000fe20000000f00 */
[----:B------:R-:W-:Y:S01]  /*15420*/  IMAD.MOV.U32 R25, RZ, RZ, R39 ;  /* 0x000000ffff197224 */ /* 0x000fe200078e0027 */
[----:B-1----:R-:W4:Y:S04]  /*15430*/  LDL.LU.64 R36, [R1+0x2e0] ;  /* 0x0002e00001247983 */ /* 0x002f280000300a00 */
[----:B------:R-:W4:Y:S01]  /*15440*/  LDL.LU.64 R38, [R1+0x2e8] ;  /* 0x0002e80001267983 */ /* 0x000f220000300a00 */
[-C--:B------:R-:W-:Y:S03]  /*15450*/  HMMA.1688.F32.TF32 R48, R176, R12.reuse, R8 ;  /* 0x0000000cb030723c */ /* 0x080fe60000081008 */
[----:B------:R-:W-:Y:S04]  /*15460*/  STL [R1+0x21b4], R25 ;  /* 0x0021b41901007387 */ /* 0x000fe80000100800 */
[----:B------:R-:W-:Y:S04]  /*15470*/  STL [R1+0x21b0], R21 ;  /* 0x0021b01501007387 */ /* 0x000fe80000100800 */
[----:B------:R-:W-:Y:S04]  /*15480*/  STL [R1+0x215c], R24 ;  /* 0x00215c1801007387 */ /* 0x000fe80000100800 */
[----:B------:R-:W4:Y:S04]  /*15490*/  LDL.LU.64 R8, [R1+0x2d0] ;  /* 0x0002d00001087983 */ /* 0x000f280000300a00 */
[----:B------:R-:W4:Y:S04]  /*154a0*/  LDL.LU.64 R10, [R1+0x2d8] ;  /* 0x0002d800010a7983 */ /* 0x000f280000300a00 */
[----:B------:R-:W-:Y:S04]  /*154b0*/  STL.64 [R1], R48 ;  /* 0x0000003001007387 */ /* 0x000fe80000100a00 */
[----:B------:R-:W-:Y:S04]  /*154c0*/  STL.64 [R1+0x8], R50 ;  /* 0x0000083201007387 */ /* 0x000fe80000100a00 */
[----:B------:R-:W4:Y:S04]  /*154d0*/  LDL.LU.64 R64, [R1+0x220] ;  /* 0x0002200001407983 */ /* 0x000f280000300a00 */
[----:B------:R-:W4:Y:S04]  /*154e0*/  LDL.LU.64 R66, [R1+0x228] ;  /* 0x0002280001427983 */ /* 0x000f280000300a00 */
[----:B------:R-:W1:Y:S01]  /*154f0*/  LDSM.16.M88.4 R48, [R5+0x25800] ;  /* 0x025800000530783b */ /* 0x000e620000000200 */
[-C--:B--2---:R-:W-:Y:S08]  /*15500*/  HMMA.1688.F32.TF32 R240, R172, R12.reuse, R60 ;  /* 0x0000000cacf0723c */ /* 0x084ff0000008103c */
[-C--:B------:R-:W-:Y:S11]  /*15510*/  HMMA.1688.F32.TF32 R32, R168, R12.reuse, R32 ;  /* 0x0000000ca820723c */ /* 0x080ff60000081020 */
[----:B------:R-:W-:Y:S04]  /*15520*/  @!UPT UIADD3 URZ, URZ, URZ, URZ ;  /* 0x0000003f3f3ff290 */ /* 0x000fe8000fffe03f */
[----:B------:R-:W-:Y:S01]  /*15530*/  STL.64 [R1+0x2168], R242 ;  /* 0x002168f201007387 */ /* 0x000fe20000100a00 */
[-C--:B------:R-:W-:Y:S03]  /*15540*/  HMMA.1688.F32.TF32 R68, R164, R12.reuse, R56 ;  /* 0x0000000ca444723c */ /* 0x080fe60000081038 */
[----:B------:R-:W-:Y:S04]  /*15550*/  STL.64 [R1+0x2160], R240 ;  /* 0x002160f001007387 */ /* 0x000fe80000100a00 */
[----:B------:R-:W2:Y:S04]  /*15560*/  LDL.LU.64 R60, [R1+0x150] ;  /* 0x00015000013c7983 */ /* 0x000ea80000300a00 */
[----:B------:R-:W2:Y:S04]  /*15570*/  LDL.LU.64 R62, [R1+0x158] ;  /* 0x00015800013e7983 */ /* 0x000ea80000300a00 */
[----:B------:R1:W-:Y:S04]  /*15580*/  STL.64 [R1+0x230], R32 ;  /* 0x0002302001007387 */ /* 0x0003e80000100a00 */
[----:B------:R1:W-:Y:S04]  /*15590*/  STL.64 [R1+0x238], R34 ;  /* 0x0002382201007387 */ /* 0x0003e80000100a00 */
[----:B-1----:R-:W2:Y:S04]  /*155a0*/  LDL.LU.64 R32, [R1+0x10b0] ;  /* 0x0010b00001207983 */ /* 0x002ea80000300a00 */
[----:B------:R-:W2:Y:S04]  /*155b0*/  LDL.LU.64 R34, [R1+0x10b8] ;  /* 0x0010b80001227983 */ /* 0x000ea80000300a00 */
[----:B------:R-:W2:Y:S04]  /*155c0*/  LDL.LU.64 R56, [R1+0xfb0] ;  /* 0x000fb00001387983 */ /* 0x000ea80000300a00 */
        /* <DEDUP_REMOVED lines=27> */
[-C--:B-1----:R-:W-:Y:S11]  /*15780*/  HMMA.1688.F32.TF32 R68, R148, R12.reuse, R64 ;  /* 0x0000000c9444723c */ /* 0x082ff60000081040 */
[----:B------:R-:W-:Y:S11]  /*15790*/  @!UPT UIADD3 URZ, URZ, URZ, URZ ;  /* 0x0000003f3f3ff290 */ /* 0x000ff6000fffe03f */
[----:B------:R-:W-:Y:S01]  /*157a0*/  @!UPT UIADD3 URZ, URZ, URZ, URZ ;  /* 0x0000003f3f3ff290 */ /* 0x000fe2000fffe03f */
[----:B------:R-:W-:Y:S04]  /*157b0*/  STL.64 [R1+0xdf0], R68 ;  /* 0x000df04401007387 */ /* 0x000fe80000100a00 */
[----:B------:R-:W-:Y:S01]  /*157c0*/  STL.64 [R1+0xdf8], R70 ;  /* 0x000df84601007387 */ /* 0x000fe20000100a00 */
[----:B--2---:R-:W-:Y:S08]  /*157d0*/  HMMA.1688.F32.TF32 R64, R144, R12, R60 ;  /* 0x0000000c9040723c */ /* 0x004ff0000008103c */
[-C--:B------:R-:W-:Y:S08]  /*157e0*/  HMMA.1688.F32.TF32 R60, R200, R52.reuse, R32 ;  /* 0x00000034c83c723c */ /* 0x080ff00000081020 */
[-C--:B------:R-:W-:Y:S07]  /*157f0*/  HMMA.1688.F32.TF32 R56, R196, R52.reuse, R56 ;  /* 0x00000034c438723c */ /* 0x080fee0000081038 */
[----:B------:R-:W-:Y:S01]  /*15800*/  STL.64 [R1+0xf30], R64 ;  /* 0x000f304001007387 */ /* 0x000fe20000100a00 */
[-C--:B---3--:R-:W-:Y:S03]  /*15810*/  HMMA.1688.F32.TF32 R44, R192, R52.reuse, R44 ;  /* 0x00000034c02c723c */ /* 0x088fe6000008102c */
[----:B------:R-:W-:Y:S04]  /*15820*/  STL.64 [R1+0xf38], R66 ;  /* 0x000f384201007387 */ /* 0x000fe80000100a00 */
[----:B------:R-:W-:Y:S08]  /*15830*/  STL.64 [R1+0x70], R60 ;  /* 0x0000703c01007387 */ /* 0x000ff00000100a00 */
[----:B------:R1:W-:Y:S04]  /*15840*/  STL.64 [R1+0xe0], R56 ;  /* 0x0000e03801007387 */ /* 0x0003e80000100a00 */
[----:B------:R2:W-:Y:S05]  /*15850*/  STL [R1+0xe8], R58 ;  /* 0x0000e83a01007387 */ /* 0x0005ea0000100800 */
[----:B------:R-:W-:Y:S01]  /*15860*/  IMAD.MOV.U32 R100, RZ, RZ, R47 ;  /* 0x000000ffff647224 */ /* 0x000fe200078e002f */
[----:B----4-:R-:W-:Y:S01]  /*15870*/  HMMA.1688.F32.TF32 R40, R188, R52, R40 ;  /* 0x00000034bc28723c */ /* 0x010fe20000081028 */
[----:B------:R-:W-:Y:S01]  /*15880*/  IMAD.MOV.U32 R101, RZ, RZ, R46 ;  /* 0x000000ffff657224 */ /* 0x000fe200078e002e */
[----:B------:R3:W-:Y:S04]  /*15890*/  STL.64 [R1+0x150], R44 ;  /* 0x0001502c01007387 */ /* 0x0007e80000100a00 */
[----:B------:R-:W-:Y:S04]  /*158a0*/  STL [R1+0x2254], R100 ;  /* 0x0022546401007387 */ /* 0x000fe80000100800 */
[----:B------:R-:W-:Y:S04]  /*158b0*/  STL [R1+0x2250], R101 ;  /* 0x0022506501007387 */ /* 0x000fe80000100800 */
[----:B------:R-:W4:Y:S01]  /*158c0*/  LDL.LU.64 R80, [R1+0x870] ;  /* 0x0008700001507983 */ /* 0x000f220000300a00 */
[----:B------:R-:W-:-:S03]  /*158d0*/  IMAD.MOV.U32 R4, RZ, RZ, R59 ;  /* 0x000000ffff047224 */ /* 0x000fc600078e003b */
[----:B------:R-:W4:Y:S05]  /*158e0*/  LDL.LU.64 R82, [R1+0x878] ;  /* 0x0008780001527983 */ /* 0x000f2a0000300a00 */
[----:B------:R2:W-:Y:S04]  /*158f0*/  STL.64 [R1+0x120], R40 ;  /* 0x0001202801007387 */ /* 0x0005e80000100a00 */
[----:B------:R3:W-:Y:S04]  /*15900*/  STL.64 [R1+0x128], R42 ;  /* 0x0001282a01007387 */ /* 0x0007e80000100a00 */
[----:B-1----:R-:W4:Y:S04]  /*15910*/  LDL.LU.64 R56, [R1+0x6c0] ;  /* 0x0006c00001387983 */ /* 0x002f280000300a00 */
[----:B--2---:R-:W2:Y:S01]  /*15920*/  LDL.LU.64 R58, [R1+0x6c8] ;  /* 0x0006c800013a7983 */ /* 0x004ea20000300a00 */
[-C--:B------:R-:W-:Y:S11]  /*15930*/  HMMA.1688.F32.TF32 R36, R184, R52.reuse, R36 ;  /* 0x00000034b824723c */ /* 0x080ff60000081024 */
[----:B------:R-:W-:Y:S11]  /*15940*/  @!UPT UIADD3 URZ, URZ, URZ, URZ ;  /* 0x0000003f3f3ff290 */ /* 0x000ff6000fffe03f */
[----:B------:R-:W-:Y:S01]  /*15950*/  @!UPT UIADD3 URZ, URZ, URZ, URZ ;  /* 0x0000003f3f3ff290 */ /* 0x000fe2000fffe03f */
[----:B------:R1:W-:Y:S04]  /*15960*/  STL.64 [R1+0xb0], R36 ;  /* 0x0000b02401007387 */ /* 0x0003e80000100a00 */
[----:B------:R1:W-:Y:S04]  /*15970*/  STL.64 [R1+0xb8], R38 ;  /* 0x0000b82601007387 */ /* 0x0003e80000100a00 */
[----:B---3--:R-:W3:Y:S04]  /*15980*/  LDL.LU.64 R44, [R1+0x5e0] ;  /* 0x0005e000012c7983 */ /* 0x008ee80000300a00 */
[----:B------:R-:W3:Y:S04]  /*15990*/  LDL.LU.64 R46, [R1+0x5e8] ;  /* 0x0005e800012e7983 */ /* 0x000ee80000300a00 */
[----:B------:R-:W3:Y:S04]  /*159a0*/  LDL.LU.64 R40, [R1+0x510] ;  /* 0x0005100001287983 */ /* 0x000ee80000300a00 */
[----:B------:R-:W3:Y:S04]  /*159b0*/  LDL.LU.64 R42, [R1+0x518] ;  /* 0x00051800012a7983 */ /* 0x000ee80000300a00 */
[----:B-1----:R-:W3:Y:S04]  /*159c0*/  LDL.LU.64 R36, [R1+0x480] ;  /* 0x0004800001247983 */ /* 0x002ee80000300a00 */
[----:B------:R-:W3:Y:S01]  /*159d0*/  LDL.LU.64 R38, [R1+0x488] ;  /* 0x0004880001267983 */ /* 0x000ee20000300a00 */
[----:B------:R-:W-:Y:S11]  /*159e0*/  HMMA.1688.F32.TF32 R8, R180, R52, R8 ;  /* 0x00000034b408723c */ /* 0x000ff60000081008 */
[----:B------:R-:W-:Y:S11]  /*159f0*/  @!UPT UIADD3 URZ, URZ, URZ, URZ ;  /* 0x0000003f3f3ff290 */ /* 0x000ff6000fffe03f */
[----:B------:R-:W-:Y:S02]  /*15a00*/  @!UPT UIADD3 URZ, URZ, URZ, URZ ;  /* 0x0000003f3f3ff290 */ /* 0x000fe4000fffe03f */
[----:B------:R-:W-:Y:S01]  /*15a10*/  IMAD.MOV.U32 R17, RZ, RZ, R8 ;  /* 0x000000ffff117224 */ /* 0x000fe200078e0008 */
[----:B------:R-:W-:Y:S01]  /*15a20*/  MOV R12, R11 ;  /* 0x0000000b000c7202 */ /* 0x000fe20000000f00 */
[----:B------:R-:W-:Y:S02]  /*15a30*/  IMAD.MOV.U32 R16, RZ, RZ, R9 ;  /* 0x000000ffff107224 */ /* 0x000fe400078e0009 */
[----:B------:R-:W-:Y:S01]  /*15a40*/  IMAD.MOV.U32 R13, RZ, RZ, R10 ;  /* 0x000000ffff0d7224 */ /* 0x000fe200078e000a */
[----:B------:R-:W3:Y:S04]  /*15a50*/  LDL.LU.64 R8, [R1+0x3d0] ;  /* 0x0003d00001087983 */ /* 0x000ee80000300a00 */
[----:B------:R-:W3:Y:S04]  /*15a60*/  LDL.LU.64 R10, [R1+0x3d8] ;  /* 0x0003d800010a7983 */ /* 0x000ee80000300a00 */
[----:B------:R-:W3:Y:S04]  /*15a70*/  LDL.LU.64 R76, [R1+0x3c0] ;  /* 0x0003c000014c7983 */ /* 0x000ee80000300a00 */
[----:B------:R-:W3:Y:S04]  /*15a80*/  LDL.LU.64 R78, [R1+0x3c8] ;  /* 0x0003c800014e7983 */ /* 0x000ee80000300a00 */
[----:B------:R-:W3:Y:S04]  /*15a90*/  LDL.LU.64 R72, [R1+0x3b0] ;  /* 0x0003b00001487983 */ /* 0x000ee80000300a00 */
[----:B------:R-:W3:Y:S04]  /*15aa0*/  LDL.LU.64 R74, [R1+0x3b8] ;  /* 0x0003b800014a7983 */ /* 0x000ee80000300a00 */
[----:B------:R-:W3:Y:S01]  /*15ab0*/  LDL.LU.64 R68, [R1+0x3a0] ;  /* 0x0003a00001447983 */ /* 0x000ee20000300a00 */
[----:B------:R-:W-:-:S03]  /*15ac0*/  IMAD.MOV.U32 R35, RZ, RZ, R62 ;  /* 0x000000ffff237224 */ /* 0x000fc600078e003e */
[----:B------:R-:W3:Y:S01]  /*15ad0*/  LDL.LU.64 R70, [R1+0x3a8] ;  /* 0x0003a80001467983 */ /* 0x000ee20000300a00 */
[----:B------:R-:W-:-:S03]  /*15ae0*/  IMAD.MOV.U32 R34, RZ, RZ, R63 ;  /* 0x000000ffff227224 */ /* 0x000fc600078e003f */
[----:B------:R-:W3:Y:S04]  /*15af0*/  LDL.LU.64 R64, [R1+0x2b0] ;  /* 0x0002b00001407983 */ /* 0x000ee80000300a00 */
[----:B------:R-:W3:Y:S04]  /*15b00*/  LDL.LU.64 R66, [R1+0x2b8] ;  /* 0x0002b80001427983 */ /* 0x000ee80000300a00 */
[----:B------:R-:W3:Y:S04]  /*15b10*/  LDL.LU.64 R60, [R1+0x1180] ;  /* 0x00118000013c7983 */ /* 0x000ee80000300a00 */
[----:B------:R-:W3:Y:S04]  /*15b20*/  LDL.LU.64 R62, [R1+0x1188] ;  /* 0x00118800013e7983 */ /* 0x000ee80000300a00 */
[----:B------:R-:W-:Y:S04]  /*15b30*/  STL.64 [R1+0x2298], R14 ;  /* 0x0022980e01007387 */ /* 0x000fe80000100a00 */
[----:B------:R-:W-:Y:S04]  /*15b40*/  STL.64 [R1+0x2290], R12 ;  /* 0x0022900c01007387 */ /* 0x000fe80000100a00 */
[----:B------:R-:W-:Y:S04]  /*15b50*/  STL [R1+0x21bc], R16 ;  /* 0x0021bc1001007387 */ /* 0x000fe80000100800 */
[----:B------:R-:W-:Y:S01]  /*15b60*/  STL [R1+0x21b8], R17 ;  /* 0x0021b81101007387 */ /* 0x000fe20000100800 */
[-C--:B----4-:R-:W-:Y:S08]  /*15b70*/  HMMA.1688.F32.TF32 R248, R176, R52.reuse, R80 ;  /* 0x00000034b0f8723c */ /* 0x090ff00000081050 */
[-C--:B--2---:R-:W-:Y:S11]  /*15b80*/  HMMA.1688.F32.TF32 R56, R172, R52.reuse, R56 ;  /* 0x00000034ac38723c */ /* 0x084ff60000081038 */
[----:B------:R-:W-:Y:S04]  /*15b90*/  @!UPT UIADD3 URZ, URZ, URZ, URZ ;  /* 0x0000003f3f3ff290 */ /* 0x000fe8000fffe03f */
[----:B------:R-:W-:Y:S04]  /*15ba0*/  STL.64 [R1+0x2178], R250 ;  /* 0x002178fa01007387 */ /* 0x000fe80000100a00 */
[----:B------:R-:W-:Y:S04]  /*15bb0*/  STL.64 [R1+0x2170], R248 ;  /* 0x002170f801007387 */ /* 0x000fe80000100a00 */
[----:B------:R-:W-:Y:S04]  /*15bc0*/  STL.64 [R1+0x2188], R58 ;  /* 0x0021883a01007387 */ /* 0x000fe80000100a00 */
[----:B------:R3:W-:Y:S02]  /*15bd0*/  STL.64 [R1+0x2180], R56 ;  /* 0x0021803801007387 */ /* 0x0007e40000100a00 */
[-C--:B---3--:R-:W-:Y:S02]  /*15be0*/  HMMA.1688.F32.TF32 R56, R168, R52.reuse, R44 ;  /* 0x00000034a838723c */ /* 0x088fe4000008102c */
[----:B------:R-:W2:Y:S06]  /*15bf0*/  LDL.LU.64 R44, [R1+0x10a0] ;  /* 0x0010a000012c7983 */ /* 0x000eac0000300a00 */
[-C--:B------:R-:W-:Y:S11]  /*15c00*/  HMMA.1688.F32.TF32 R12, R164, R52.reuse, R40 ;  /* 0x00000034a40c723c */ /* 0x080ff60000081028 */
[----:B------:R-:W-:Y:S04]  /*15c10*/  @!UPT UIADD3 URZ, URZ, URZ, URZ ;  /* 0x0000003f3f3ff290 */ /* 0x000fe8000fffe03f */
[----:B------:R-:W-:Y:S04]  /*15c20*/  STL.64 [R1+0x220], R56 ;  /* 0x0002203801007387 */ /* 0x000fe80000100a00 */
[----:B------:R-:W-:Y:S04]  /*15c30*/  STL.64 [R1+0x228], R58 ;  /* 0x0002283a01007387 */ /* 0x000fe80000100a00 */
[----:B------:R-:W2:Y:S04]  /*15c40*/  LDL.LU.64 R46, [R1+0x10a8] ;  /* 0x0010a800012e7983 */ /* 0x000ea80000300a00 */
        /* <DEDUP_REMOVED lines=8> */
[----:B------:R-:W-:Y:S04]  /*15cd0*/  STL.64 [R1+0x418], R14 ;  /* 0x0004180e01007387 */ /* 0x000fe80000100a00 */
[----:B------:R-:W4:Y:S04]  /*15ce0*/  LDL.LU.64 R36, [R1+0xe20] ;  /* 0x000e200001247983 */ /* 0x000f280000300a00 */
[----:B------:R-:W4:Y:S01]  /*15cf0*/  LDL.LU.64 R38, [R1+0xe28] ;  /* 0x000e280001267983 */ /* 0x000f220000300a00 */
[-C--:B------:R-:W-:Y:S11]  /*15d00*/  HMMA.1688.F32.TF32 R8, R156, R52.reuse, R8 ;  /* 0x000000349c08723c */ /* 0x080ff60000081008 */
[----:B------:R-:W-:Y:S11]  /*15d10*/  @!UPT UIADD3 URZ, URZ, URZ, URZ ;  /* 0x0000003f3f3ff290 */ /* 0x000ff6000fffe03f */
[----:B------:R-:W-:Y:S01]  /*15d20*/  @!UPT UIADD3 URZ, URZ, URZ, URZ ;  /* 0x0000003f3f3ff290 */ /* 0x000fe2000fffe03f */
[----:B------:R1:W-:Y:S04]  /*15d30*/  STL.64 [R1+0x5f0], R8 ;  /* 0x0005f00801007387 */ /* 0x0003e80000100a00 */
[----:B------:R1:W-:Y:S04]  /*15d40*/  STL.64 [R1+0x5f8], R10 ;  /* 0x0005f80a01007387 */ /* 0x0003e80000100a00 */
[----:B-1----:R-:W4:Y:S04]  /*15d50*/  LDL.LU.64 R8, [R1+0xd30] ;  /* 0x000d300001087983 */ /* 0x002f280000300a00 */
[----:B------:R-:W4:Y:S01]  /*15d60*/  LDL.LU.64 R10, [R1+0xd38] ;  /* 0x000d3800010a7983 */ /* 0x000f220000300a00 */
[-C--:B------:R-:W-:Y:S08]  /*15d70*/  HMMA.1688.F32.TF32 R76, R152, R52.reuse, R76 ;  /* 0x00000034984c723c */ /* 0x080ff0000008104c */
[-C--:B------:R-:W-:Y:S08]  /*15d80*/  HMMA.1688.F32.TF32 R56, R140, R52.reuse, R72 ;  /* 0x000000348c38723c */ /* 0x080ff00000081048 */
[----:B------:R-:W-:Y:S07]  /*15d90*/  HMMA.1688.F32.TF32 R12, R148, R52, R68 ;  /* 0x00000034940c723c */ /* 0x000fee0000081044 */
[----:B------:R-:W-:Y:S04]  /*15da0*/  STL.64 [R1+0x740], R76 ;  /* 0x0007404c01007387 */ /* 0x000fe80000100a00 */
[----:B------:R-:W-:Y:S04]  /*15db0*/  STL.64 [R1+0x748], R78 ;  /* 0x0007484e01007387 */ /* 0x000fe80000100a00 */
[----:B------:R-:W-:Y:S04]  /*15dc0*/  STL.64 [R1+0xa20], R56 ;  /* 0x000a203801007387 */ /* 0x000fe80000100a00 */
[----:B------:R1:W-:Y:S02]  /*15dd0*/  STL.64 [R1+0xa28], R58 ;  /* 0x000a283a01007387 */ /* 0x0003e40000100a00 */
[----:B-1----:R-:W-:Y:S02]  /*15de0*/  HMMA.1688.F32.TF32 R56, R200, R48, R60 ;  /* 0x00000030c838723c */ /* 0x002fe4000008103c */
[----:B------:R-:W-:Y:S04]  /*15df0*/  STL.64 [R1+0xc50], R12 ;  /* 0x000c500c01007387 */ /* 0x000fe80000100a00 */
[----:B------:R1:W-:Y:S02]  /*15e00*/  STL.64 [R1+0xc58], R14 ;  /* 0x000c580e01007387 */ /* 0x0003e40000100a00 */
[----:B------:R-:W-:Y:S11]  /*15e10*/  HMMA.1688.F32.TF32 R64, R144, R52, R64 ;  /* 0x000000349040723c */ /* 0x000ff60000081040 */
[----:B------:R-:W-:Y:S05]  /*15e20*/  @!UPT UIADD3 URZ, URZ, URZ, URZ ;  /* 0x0000003f3f3ff290 */ /* 0x000fea000fffe03f */
[----:B-1----:R-:W-:Y:S02]  /*15e30*/  IMAD.MOV.U32 R15, RZ, RZ, R56 ;  /* 0x000000ffff0f7224 */ /* 0x002fe400078e0038 */
[----:B------:R-:W-:Y:S02]  /*15e40*/  IMAD.MOV.U32 R14, RZ, RZ, R57 ;  /* 0x000000ffff0e7224 */ /* 0x000fe400078e0039 */
[----:B------:R-:W-:Y:S02]  /*15e50*/  IMAD.MOV.U32 R13, RZ, RZ, R58 ;  /* 0x000000ffff0d7224 */ /* 0x000fe400078e003a */
[----:B------:R-:W-:Y:S01]  /*15e60*/  IMAD.MOV.U32 R12, RZ, RZ, R59 ;  /* 0x000000ffff0c7224 */ /* 0x000fe200078e003b */
[----:B------:R1:W-:Y:S04]  /*15e70*/  STL.64 [R1+0xe80], R64 ;  /* 0x000e804001007387 */ /* 0x0003e80000100a00 */
[----:B------:R1:W-:Y:S01]  /*15e80*/  STL.64 [R1+0xe88], R66 ;  /* 0x000e884201007387 */ /* 0x0003e20000100a00 */
[-C--:B--2---:R-:W-:Y:S08]  /*15e90*/  HMMA.1688.F32.TF32 R56, R196, R48.reuse, R44 ;  /* 0x00000030c438723c */ /* 0x084ff0000008102c */
[-C--:B---3--:R-:W-:Y:S11]  /*15ea0*/  HMMA.1688.F32.TF32 R40, R192, R48.reuse, R40 ;  /* 0x00000030c028723c */ /* 0x088ff60000081028 */
[----:B------:R-:W-:Y:S04]  /*15eb0*/  @!UPT UIADD3 URZ, URZ, URZ, URZ ;  /* 0x0000003f3f3ff290 */ /* 0x000fe8000fffe03f */
[----:B------:R-:W-:Y:S04]  /*15ec0*/  STL.64 [R1+0x2260], R58 ;  /* 0x0022603a01007387 */ /* 0x000fe80000100a00 */
[----:B------:R2:W-:Y:S04]  /*15ed0*/  STL.64 [R1+0x2258], R56 ;  /* 0x0022583801007387 */ /* 0x0005e80000100a00 */
[----:B------:R-:W3:Y:S04]  /*15ee0*/  LDL.LU.64 R76, [R1+0xbe0] ;  /* 0x000be000014c7983 */ /* 0x000ee80000300a00 */
[----:B------:R-:W3:Y:S01]  /*15ef0*/  LDL.LU.64 R78, [R1+0xbe8] ;  /* 0x000be800014e7983 */ /* 0x000ee20000300a00 */
[----:B----4-:R-:W-:Y:S01]  /*15f00*/  HMMA.1688.F32.TF32 R240, R188, R48, R36 ;  /* 0x00000030bcf0723c */ /* 0x010fe20000081024 */
[----:B------:R-:W-:-:S02]  /*15f10*/  IMAD.MOV.U32 R53, RZ, RZ, R42 ;  /* 0x000000ffff357224 */ /* 0x000fc400078e002a */
[----:B------:R-:W-:Y:S01]  /*15f20*/  IMAD.MOV.U32 R52, RZ, RZ, R43 ;  /* 0x000000ffff347224 */ /* 0x000fe200078e002b */
[----:B------:R-:W-:Y:S04]  /*15f30*/  STL.64 [R1+0x2288], R54 ;  /* 0x0022883601007387 */ /* 0x000fe80000100a00 */
[----:B------:R4:W-:Y:S11]  /*15f40*/  STL.64 [R1+0x2280], R52 ;  /* 0x0022803401007387 */ /* 0x0009f60000100a00 */
[----:B------:R-:W-:Y:S04]  /*15f50*/  @!UPT UIADD3 URZ, URZ, URZ, URZ ;  /* 0x0000003f3f3ff290 */ /* 0x000fe8000fffe03f */
[----:B------:R-:W-:Y:S04]  /*15f60*/  STL.64 [R1+0x2198], R242 ;  /* 0x002198f201007387 */ /* 0x000fe80000100a00 */
[----:B------:R-:W-:Y:S04]  /*15f70*/  STL.64 [R1+0x2190], R240 ;  /* 0x002190f001007387 */ /* 0x000fe80000100a00 */
[----:B------:R-:W3:Y:S04]  /*15f80*/  LDL.LU.64 R72, [R1+0xa40] ;  /* 0x000a400001487983 */ /* 0x000ee80000300a00 */
[----:B------:R-:W3:Y:S04]  /*15f90*/  LDL.LU.64 R74, [R1+0xa48] ;  /* 0x000a4800014a7983 */ /* 0x000ee80000300a00 */
[----:B------:R-:W3:Y:S04]  /*15fa0*/  LDL.LU.64 R60, [R1+0x7e0] ;  /* 0x0007e000013c7983 */ /* 0x000ee80000300a00 */
[----:B------:R-:W3:Y:S04]  /*15fb0*/  LDL.LU.64 R62, [R1+0x7e8] ;  /* 0x0007e800013e7983 */ /* 0x000ee80000300a00 */
[----:B------:R-:W3:Y:S04]  /*15fc0*/  LDL.LU.64 R68, [R1+0x750] ;  /* 0x0007500001447983 */ /* 0x000ee80000300a00 */
[----:B------:R-:W3:Y:S04]  /*15fd0*/  LDL.LU.64 R70, [R1+0x758] ;  /* 0x0007580001467983 */ /* 0x000ee80000300a00 */
[----:B-1----:R-:W3:Y:S04]  /*15fe0*/  LDL.LU.64 R64, [R1+0x650] ;  /* 0x0006500001407983 */ /* 0x002ee80000300a00 */
[----:B------:R-:W3:Y:S04]  /*15ff0*/  LDL.LU.64 R66, [R1+0x658] ;  /* 0x0006580001427983 */ /* 0x000ee80000300a00 */
[----:B--2---:R-:W2:Y:S04]  /*16000*/  LDL.LU.64 R56, [R1+0x590] ;  /* 0x0005900001387983 */ /* 0x004ea80000300a00 */
[----:B------:R-:W2:Y:S01]  /*16010*/  LDL.LU.64 R58, [R1+0x598] ;  /* 0x00059800013a7983 */ /* 0x000ea20000300a00 */
[----:B------:R-:W-:Y:S03]  /*16020*/  HMMA.1688.F32.TF32 R8, R184, R48, R8 ;  /* 0x00000030b808723c */ /* 0x000fe60000081008 */
[----:B----4-:R-:W4:Y:S04]  /*16030*/  LDL.LU.64 R52, [R1+0x550] ;  /* 0x0005500001347983 */ /* 0x010f280000300a00 */
[----:B------:R-:W4:Y:S01]  /*16040*/  LDL.LU.64 R54, [R1+0x558] ;  /* 0x0005580001367983 */ /* 0x000f220000300a00 */
[----:B------:R-:W-:-:S03]  /*16050*/  IMAD.MOV.U32 R100, RZ, RZ, R40 ;  /* 0x000000ffff647224 */ /* 0x000fc600078e0028 */
[----:B------:R-:W4:Y:S01]  /*16060*/  LDL.LU.64 R44, [R1+0x4e0] ;  /* 0x0004e000012c7983 */ /* 0x000f220000300a00 */
[----:B------:R-:W-:-:S03]  /*16070*/  IMAD.MOV.U32 R101, RZ, RZ, R41 ;  /* 0x000000ffff657224 */ /* 0x000fc600078e0029 */
[----:B------:R-:W4:Y:S04]  /*16080*/  LDL.LU.64 R46, [R1+0x4e8] ;  /* 0x0004e800012e7983 */ /* 0x000f280000300a00 */
[----:B------:R-:W4:Y:S04]  /*16090*/  LDL.LU.64 R40, [R1+0x4d0] ;  /* 0x0004d00001287983 */ /* 0x000f280000300a00 */
[----:B------:R-:W4:Y:S01]  /*160a0*/  LDL.LU.64 R42, [R1+0x4d8] ;  /* 0x0004d800012a7983 */ /* 0x000f220000300a00 */
[----:B------:R-:W-:Y:S01]  /*160b0*/  IMAD.MOV.U32 R16, RZ, RZ, R8 ;  /* 0x000000ffff107224 */ /* 0x000fe200078e0008 */
[----:B------:R-:W-:-:S02]  /*160c0*/  MOV R17, R9 ;  /* 0x0000000900117202 */ /* 0x000fc40000000f00 */
[----:B------:R-:W4:Y:S01]  /*160d0*/  LDL.LU.64 R36, [R1+0x4c0] ;  /* 0x0004c00001247983 */ /* 0x000f220000300a00 */
[----:B------:R-:W-:Y:S02]  /*160e0*/  IMAD.MOV.U32 R25, RZ, RZ, R10 ;  /* 0x000000ffff197224 */ /* 0x000fe400078e000a */
[----:B------:R-:W-:Y:S01]  /*160f0*/  IMAD.MOV.U32 R21, RZ, RZ, R11 ;  /* 0x000000ffff157224 */ /* 0x000fe200078e000b */
[----:B------:R-:W4:Y:S04]  /*16100*/  LDL.LU.64 R38, [R1+0x4c8] ;  /* 0x0004c80001267983 */ /* 0x000f280000300a00 */
[----:B------:R-:W4:Y:S04]  /*16110*/  LDL.LU.64 R8, [R1+0x370] ;  /* 0x0003700001087983 */ /* 0x000f280000300a00 */
[----:B------:R-:W4:Y:S04]  /*16120*/  LDL.LU.64 R10, [R1+0x378] ;  /* 0x00037800010a7983 */ /* 0x000f280000300a00 */
[----:B------:R-:W-:Y:S04]  /*16130*/  STL.64 [R1+0x22a8], R18 ;  /* 0x0022a81201007387 */ /* 0x000fe80000100a00 */
[----:B------:R1:W-:Y:S04]  /*16140*/  STL.64 [R1+0x22a0], R16 ;  /* 0x0022a01001007387 */ /* 0x0003e80000100a00 */
[----:B------:R-:W-:Y:S01]  /*16150*/  STL.64 [R1+0x22d8], R30 ;  /* 0x0022d81e01007387 */ /* 0x000fe20000100a00 */
[-C--:B---3--:R-:W-:Y:S11]  /*16160*/  HMMA.1688.F32.TF32 R76, R180, R48.reuse, R76 ;  /* 0x00000030b44c723c */ /* 0x088ff6000008104c */
[----:B------:R-:W-:Y:S11]  /*16170*/  @!UPT UIADD3 URZ, URZ, URZ, URZ ;  /* 0x0000003f3f3ff290 */ /* 0x000ff6000fffe03f */
[----:B------:R-:W-:Y:S02]  /*16180*/  @!UPT UIADD3 URZ, URZ, URZ, URZ ;  /* 0x0000003f3f3ff290 */ /* 0x000fe4000fffe03f */
[----:B------:R-:W-:Y:S02]  /*16190*/  IMAD.MOV.U32 R29, RZ, RZ, R78 ;  /* 0x000000ffff1d7224 */ /* 0x000fe400078e004e */
[----:B------:R-:W-:Y:S02]  /*161a0*/  IMAD.MOV.U32 R28, RZ, RZ, R79 ;  /* 0x000000ffff1c7224 */ /* 0x000fe400078e004f */
[----:B------:R-:W-:Y:S02]  /*161b0*/  IMAD.MOV.U32 R24, RZ, RZ, R76 ;  /* 0x000000ffff187224 */ /* 0x000fe400078e004c */
[----:B------:R-:W-:Y:S01]  /*161c0*/  IMAD.MOV.U32 R20, RZ, RZ, R77 ;  /* 0x000000ffff147224 */ /* 0x000fe200078e004d */
[----:B------:R-:W-:Y:S04]  /*161d0*/  STL.64 [R1+0x22d0], R28 ;  /* 0x0022d01c01007387 */ /* 0x000fe80000100a00 */
[----:B------:R-:W-:Y:S01]  /*161e0*/  STL.64 [R1+0x22c8], R26 ;  /* 0x0022c81a01007387 */ /* 0x000fe20000100a00 */
[-C--:B------:R-:W-:Y:S08]  /*161f0*/  HMMA.1688.F32.TF32 R244, R176, R48.reuse, R72 ;  /* 0x00000030b0f4723c */ /* 0x080ff00000081048 */
[-C--:B------:R-:W-:Y:S08]  /*16200*/  HMMA.1688.F32.TF32 R60, R172, R48.reuse, R60 ;  /* 0x00000030ac3c723c */ /* 0x080ff0000008103c */
[-C--:B-1----:R-:W-:Y:S01]  /*16210*/  HMMA.1688.F32.TF32 R16, R168, R48.reuse, R68 ;  /* 0x00000030a810723c */ /* 0x082fe20000081044 */
[----:B------:R2:W-:Y:S04]  /*16220*/  STL.64 [R1+0x22c0], R24 ;  /* 0x0022c01801007387 */ /* 0x0005e80000100a00 */
[----:B------:R-:W-:Y:S04]  /*16230*/  STL.64 [R1+0x22b8], R22 ;  /* 0x0022b81601007387 */ /* 0x000fe80000100a00 */
[----:B------:R1:W-:Y:S04]  /*16240*/  STL.64 [R1+0x22b0], R20 ;  /* 0x0022b01401007387 */ /* 0x0003e80000100a00 */
[----:B------:R-:W-:Y:S04]  /*16250*/  STL.64 [R1+0x21a8], R246 ;  /* 0x0021a8f601007387 */ /* 0x000fe80000100a00 */
[----:B------:R-:W-:Y:S01]  /*16260*/  STL.64 [R1+0x21a0], R244 ;  /* 0x0021a0f401007387 */ /* 0x000fe20000100a00 */
[-C--:B--2---:R-:W-:Y:S03]  /*16270*/  HMMA.1688.F32.TF32 R24, R160, R48.reuse, R56 ;  /* 0x00000030a018723c */ /* 0x084fe60000081038 */
[----:B------:R-:W-:Y:S05]  /*16280*/  STL.64 [R1+0x21c8], R62 ;  /* 0x0021c83e01007387 */ /* 0x000fea0000100a00 */
[-C--:B-1----:R-:W-:Y:S01]  /*16290*/  HMMA.1688.F32.TF32 R20, R164, R48.reuse, R64 ;  /* 0x00000030a414723c */ /* 0x082fe20000081040 */
[----:B------:R-:W-:Y:S04]  /*162a0*/  STL.64 [R1+0x21c0], R60 ;  /* 0x0021c03c01007387 */ /* 0x000fe80000100a00 */
[----:B------:R-:W-:Y:S04]  /*162b0*/  STL.64 [R1+0x210], R16 ;  /* 0x0002101001007387 */ /* 0x000fe80000100a00 */
[----:B------:R4:W-:Y:S02]  /*162c0*/  STL.64 [R1+0x218], R18 ;  /* 0x0002181201007387 */ /* 0x0009e40000100a00 */
[-C--:B----4-:R-:W-:Y:S11]  /*162d0*/  HMMA.1688.F32.TF32 R16, R156, R48.reuse, R52 ;  /* 0x000000309c10723c */ /* 0x090ff60000081034 */
[----:B------:R-:W-:Y:S01]  /*162e0*/  @!UPT UIADD3 URZ, URZ, URZ, URZ ;  /* 0x0000003f3f3ff290 */ /* 0x000fe2000fffe03f */
[----:B------:R-:W-:Y:S04]  /*162f0*/  STL.64 [R1+0x2e0], R20 ;  /* 0x0002e01401007387 */ /* 0x000fe80000100a00 */
[----:B------:R1:W-:Y:S04]  /*16300*/  STL.64 [R1+0x2e8], R22 ;  /* 0x0002e81601007387 */ /* 0x0003e80000100a00 */
[----:B------:R-:W-:Y:S04]  /*16310*/  STL.64 [R1+0x3b0], R24 ;  /* 0x0003b01801007387 */ /* 0x000fe80000100a00 */
[----:B------:R2:W-:Y:S01]  /*16320*/  STL.64 [R1+0x3b8], R26 ;  /* 0x0003b81a01007387 */ /* 0x0005e20000100a00 */
[-C--:B-1----:R-:W-:Y:S03]  /*16330*/  HMMA.1688.F32.TF32 R20, R152, R48.reuse, R44 ;  /* 0x000000309814723c */ /* 0x082fe6000008102c */
[----:B------:R-:W3:Y:S04]  /*16340*/  LDSM.16.M88.4 R44, [R5+0x26000] ;  /* 0x02600000052c783b */ /* 0x000ee80000000200 */
[----:B------:R-:W-:Y:S01]  /*16350*/  STL.64 [R1+0x3d0], R16 ;  /* 0x0003d01001007387 */ /* 0x000fe20000100a00 */
[-C--:B--2---:R-:W-:Y:S03]  /*16360*/  HMMA.1688.F32.TF32 R24, R140, R48.reuse, R40 ;  /* 0x000000308c18723c */ /* 0x084fe60000081028 */
[----:B------:R2:W-:Y:S04]  /*16370*/  STL.64 [R1+0x3d8], R18 ;  /* 0x0003d81201007387 */ /* 0x0005e80000100a00 */
[----:B------:R-:W3:Y:S01]  /*16380*/  LDSM.16.M88.4 R40, [R5+0x26800] ;  /* 0x026800000528783b */ /* 0x000ee20000000200 */
[-C--:B------:R-:W-:Y:S08]  /*16390*/  HMMA.1688.F32.TF32 R8, R144, R48.reuse, R8 ;  /* 0x000000309008723c */ /* 0x080ff00000081008 */
[----:B--2---:R-:W-:Y:S01]  /*163a0*/  HMMA.1688.F32.TF32 R16, R148, R48, R36 ;  /* 0x000000309410723c */ /* 0x004fe20000081024 */
[----:B------:R2:W-:Y:S04]  /*163b0*/  STL.64 [R1+0x6c0], R20 ;  /* 0x0006c01401007387 */ /* 0x0005e80000100a00 */
[----:B------:R4:W-:Y:S04]  /*163c0*/  STL.64 [R1+0x6c8], R22 ;  /* 0x0006c81601007387 */ /* 0x0009e80000100a00 */
[----:B------:R-:W3:Y:S04]  /*163d0*/  LDSM.16.M88.4 R36, [R5+0x27000] ;  /* 0x027000000524783b */ /* 0x000ee80000000200 */
[----:B--2---:R-:W3:Y:S04]  /*163e0*/  LDL.LU.64 R20, [R1+0x1270] ;  /* 0x0012700001147983 */ /* 0x004ee80000300a00 */
[----:B------:R-:W-:Y:S04]  /*163f0*/  STL.64 [R1+0x870], R24 ;  /* 0x0008701801007387 */ /* 0x000fe80000100a00 */
[----:B------:R-:W-:Y:S04]  /*16400*/  STL.64 [R1+0x878], R26 ;  /* 0x0008781a01007387 */ /* 0x000fe80000100a00 */
[----:B----4-:R-:W3:Y:S04]  /*16410*/  LDL.LU.64 R22, [R1+0x1278] ;  /* 0x0012780001167983 */ /* 0x010ee80000300a00 */
[----:B------:R2:W-:Y:S04]  /*16420*/  STL.64 [R1+0xa30], R16 ;  /* 0x000a301001007387 */ /* 0x0005e80000100a00 */
[----:B------:R4:W-:Y:S04]  /*16430*/  STL.64 [R1+0xa38], R18 ;  /* 0x000a381201007387 */ /* 0x0009e80000100a00 */
[----:B------:R-:W-:Y:S04]  /*16440*/  STL [R1+0xd30], R8 ;  /* 0x000d300801007387 */ /* 0x000fe80000100800 */
[----:B--2---:R-:W3:Y:S04]  /*16450*/  LDL.LU.64 R16, [R1+0x1260] ;  /* 0x0012600001107983 */ /* 0x004ee80000300a00 */
[----:B----4-:R-:W3:Y:S04]  /*16460*/  LDL.LU.64 R18, [R1+0x1268] ;  /* 0x0012680001127983 */ /* 0x010ee80000300a00 */
[----:B------:R-:W2:Y:S04]  /*16470*/  LDL.LU.64 R24, [R1+0x1250] ;  /* 0x0012500001187983 */ /* 0x000ea80000300a00 */
[----:B------:R-:W2:Y:S04]  /*16480*/  LDL.LU.64 R26, [R1+0x1258] ;  /* 0x00125800011a7983 */ /* 0x000ea80000300a00 */
[----:B------:R-:W4:Y:S04]  /*16490*/  LDL.LU.64 R80, [R1+0x1240] ;  /* 0x0012400001507983 */ /* 0x000f280000300a00 */
[----:B------:R-:W4:Y:S04]  /*164a0*/  LDL.LU.64 R82, [R1+0x1248] ;  /* 0x0012480001527983 */ /* 0x000f280000300a00 */
[----:B------:R-:W2:Y:S04]  /*164b0*/  LDL.LU.64 R64, [R1+0x11c0] ;  /* 0x0011c00001407983 */ /* 0x000ea80000300a00 */
[----:B------:R-:W2:Y:S04]  /*164c0*/  LDL.LU.64 R66, [R1+0x11c8] ;  /* 0x0011c80001427983 */ /* 0x000ea80000300a00 */
[----:B------:R-:W2:Y:S04]  /*164d0*/  LDL.LU.64 R68, [R1+0x11b0] ;  /* 0x0011b00001447983 */ /* 0x000ea80000300a00 */
[----:B------:R-:W2:Y:S04]  /*164e0*/  LDL.LU.64 R70, [R1+0x11b8] ;  /* 0x0011b80001467983 */ /* 0x000ea80000300a00 */
[----:B------:R-:W4:Y:S04]  /*164f0*/  LDL.LU.64 R72, [R1+0x11a0] ;  /* 0x0011a00001487983 */ /* 0x000f280000300a00 */
[----:B------:R-:W4:Y:S04]  /*16500*/  LDL.LU.64 R74, [R1+0x11a8] ;  /* 0x0011a800014a7983 */ /* 0x000f280000300a00 */
[----:B------:R-:W4:Y:S04]  /*16510*/  LDL.LU.64 R76, [R1+0x1190] ;  /* 0x00119000014c7983 */ /* 0x000f280000300a00 */
[----:B------:R-:W4:Y:S04]  /*16520*/  LDL.LU.64 R78, [R1+0x1198] ;  /* 0x00119800014e7983 */ /* 0x000f280000300a00 */
[----:B------:R-:W4:Y:S04]  /*16530*/  LDL.LU.64 R60, [R1+0x10f0] ;  /* 0x0010f000013c7983 */ /* 0x000f280000300a00 */
[----:B------:R-:W4:Y:S01]  /*16540*/  LDL.LU.64 R62, [R1+0x10f8] ;  /* 0x0010f800013e7983 */ /* 0x000f220000300a00 */
[----:B------:R-:W-:-:S02]  /*16550*/  IMAD.MOV.U32 R136, RZ, RZ, R11 ;  /* 0x000000ffff887224 */ /* 0x000fc400078e000b */
[----:B------:R-:W-:Y:S01]  /*16560*/  IMAD.MOV.U32 R137, RZ, RZ, R10 ;  /* 0x000000ffff897224 */ /* 0x000fe200078e000a */
[----:B------:R-:W4:Y:S01]  /*16570*/  LDL.LU.64 R52, [R1+0x10e0] ;  /* 0x0010e00001347983 */ /* 0x000f220000300a00 */
[----:B------:R-:W-:-:S03]  /*16580*/  IMAD.MOV.U32 R252, RZ, RZ, R9 ;  /* 0x000000fffffc7224 */ /* 0x000fc600078e0009 */
[----:B------:R-:W4:Y:S04]  /*16590*/  LDL.LU.64 R54, [R1+0x10e8] ;  /* 0x0010e80001367983 */ /* 0x000f280000300a00 */
[----:B------:R1:W-:Y:S04]  /*165a0*/  STL.64 [R1+0x2278], R50 ;  /* 0x0022783201007387 */ /* 0x0003e80000100a00 */
[----:B------:R-:W-:Y:S04]  /*165b0*/  STL [R1+0x20e4], R136 ;  /* 0x0020e48801007387 */ /* 0x000fe80000100800 */
[----:B------:R-:W-:Y:S04]  /*165c0*/  STL [R1+0x20e0], R137 ;  /* 0x0020e08901007387 */ /* 0x000fe80000100800 */
[----:B------:R-:W-:Y:S04]  /*165d0*/  STL [R1+0x20dc], R252 ;  /* 0x0020dcfc01007387 */ /* 0x000fe80000100800 */
[----:B------:R-:W4:Y:S04]  /*165e0*/  LDL.LU.64 R48, [R1+0x10d0] ;  /* 0x0010d00001307983 */ /* 0x000f280000300a00 */
[----:B-1----:R-:W4:Y:S04]  /*165f0*/  LDL.LU.64 R50, [R1+0x10d8] ;  /* 0x0010d80001327983 */ /* 0x002f280000300a00 */
[----:B------:R-:W4:Y:S04]  /*16600*/  LDL.LU.64 R28, [R1+0x10c0] ;  /* 0x0010c000011c7983 */ /* 0x000f280000300a00 */
[----:B------:R-:W4:Y:S04]  /*16610*/  LDL.LU.64 R30, [R1+0x10c8] ;  /* 0x0010c800011e7983 */ /* 0x000f280000300a00 */
[----:B------:R-:W1:Y:S01]  /*16620*/  LDSM.16.M88.4 R8, [R5+0x27800] ;  /* 0x027800000508783b */ /* 0x000e620000000200 */
[C---:B---3--:R-:W-:Y:S08]  /*16630*/  HMMA.1688.F32.TF32 R56, R200.reuse, R44, R20 ;  /* 0x0000002cc838723c */ /* 0x048ff00000081014 */
[----:B------:R-:W-:Y:S11]  /*16640*/  HMMA.1688.F32.TF32 R20, R200, R40, R16 ;  /* 0x00000028c814723c */ /* 0x000ff60000081010 */
[----:B------:R-:W-:Y:S04]  /*16650*/  @!UPT UIADD3 URZ, URZ, URZ, URZ ;  /* 0x0000003f3f3ff290 */ /* 0x000fe8000fffe03f */
[----:B------:R-:W-:Y:S04]  /*16660*/  STL.64 [R1+0x2270], R58 ;  /* 0x0022703a01007387 */ /* 0x000fe80000100a00 */
[----:B------:R-:W-:Y:S05]  /*16670*/  STL.64 [R1+0x2268], R56 ;  /* 0x0022683801007387 */ /* 0x000fea0000100a00 */
[----:B------:R-:W-:Y:S01]  /*16680*/  MOV R19, R20 ;  /* 0x0000001400137202 */ /* 0x000fe20000000f00 */
[----:B------:R-:W-:-:S02]  /*16690*/  IMAD.MOV.U32 R18, RZ, RZ, R21 ;  /* 0x000000ffff127224 */ /* 0x000fc400078e0015 */
[----:B------:R-:W-:Y:S01]  /*166a0*/  IMAD.MOV.U32 R17, RZ, RZ, R22 ;  /* 0x000000ffff117224 */ /* 0x000fe200078e0016 */
[----:B------:R-:W3:Y:S01]  /*166b0*/  LDL.LU.64 R20, [R1+0x1090] ;  /* 0x0010900001147983 */ /* 0x000ee20000300a00 */
[----:B------:R-:W-:-:S03]  /*166c0*/  IMAD.MOV.U32 R16, RZ, RZ, R23 ;  /* 0x000000ffff107224 */ /* 0x000fc600078e0017 */
[----:B------:R-:W3:Y:S01]  /*166d0*/  LDL.LU.64 R22, [R1+0x1098] ;  /* 0x0010980001167983 */ /* 0x000ee20000300a00 */
[----:B--2---:R-:W-:Y:S08]  /*166e0*/  HMMA.1688.F32.TF32 R24, R200, R36, R24 ;  /* 0x00000024c818723c */ /* 0x004ff00000081018 */
[C---:B------:R-:W-:Y:S08]  /*166f0*/  HMMA.1688.F32.TF32 R64, R196.reuse, R44, R64 ;  /* 0x0000002cc440723c */ /* 0x040ff00000081040 */
[C---:B------:R-:W-:Y:S08]  /*16700*/  HMMA.1688.F32.TF32 R68, R196.reuse, R40, R68 ;  /* 0x00000028c444723c */ /* 0x040ff00000081044 */
[C---:B----4-:R-:W-:Y:S08]  /*16710*/  HMMA.1688.F32.TF32 R72, R196.reuse, R36, R72 ;  /* 0x00000024c448723c */ /* 0x050ff00000081048 */
[----:B-1----:R-:W-:Y:S08]  /*16720*/  HMMA.1688.F32.TF32 R196, R196, R8, R76 ;  /* 0x00000008c4c4723c */ /* 0x002ff0000008104c */
[----:B------:R-:W-:Y:S01]  /*16730*/  HMMA.1688.F32.TF32 R76, R192, R44, R60 ;  /* 0x0000002cc04c723c */ /* 0x000fe2000008103c */
[----:B------:R-:W-:-:S02]  /*16740*/  IMAD.MOV.U32 R251, RZ, RZ, R24 ;  /* 0x000000fffffb7224 */ /* 0x000fc400078e0018 */
[----:B------:R-:W-:Y:S02]  /*16750*/  IMAD.MOV.U32 R250, RZ, RZ, R25 ;  /* 0x000000fffffa7224 */ /* 0x000fe400078e0019 */
[----:B------:R-:W-:Y:S01]  /*16760*/  IMAD.MOV.U32 R249, RZ, RZ, R26 ;  /* 0x000000fffff97224 */ /* 0x000fe200078e001a */
[----:B------:R-:W2:Y:S01]  /*16770*/  LDL.LU.64 R24, [R1+0x1070] ;  /* 0x0010700001187983 */ /* 0x000ea20000300a00 */
[----:B------:R-:W-:Y:S01]  /*16780*/  IMAD.MOV.U32 R248, RZ, RZ, R27 ;  /* 0x000000fffff87224 */ /* 0x000fe200078e001b */
[----:B------:R-:W-:Y:S02]  /*16790*/  HMMA.1688.F32.TF32 R200, R200, R8, R80 ;  /* 0x00000008c8c8723c */ /* 0x000fe40000081050 */
[----:B------:R-:W2:Y:S06]  /*167a0*/  LDL.LU.64 R26, [R1+0x1078] ;  /* 0x00107800011a7983 */ /* 0x000eac0000300a00 */
[C---:B------:R-:W-:Y:S07]  /*167b0*/  HMMA.1688.F32.TF32 R80, R192.reuse, R40, R52 ;  /* 0x00000028c050723c */ /* 0x040fee0000081034 */
[----:B------:R-:W-:Y:S01]  /*167c0*/  STL.64 [R1+0x21d8], R78 ;  /* 0x0021d84e01007387 */ /* 0x000fe20000100a00 */
[C---:B------:R-:W-:Y:S03]  /*167d0*/  HMMA.1688.F32.TF32 R84, R192.reuse, R36, R48 ;  /* 0x00000024c054723c */ /* 0x040fe60000081030 */
[----:B------:R-:W-:Y:S04]  /*167e0*/  STL.64 [R1+0x21d0], R76 ;  /* 0x0021d04c01007387 */ /* 0x000fe80000100a00 */
[----:B------:R-:W4:Y:S04]  /*167f0*/  LDL.LU.64 R52, [R1+0x1060] ;  /* 0x0010600001347983 */ /* 0x000f280000300a00 */
[----:B------:R-:W4:Y:S04]  /*16800*/  LDL.LU.64 R54, [R1+0x1068] ;  /* 0x0010680001367983 */ /* 0x000f280000300a00 */
[----:B------:R-:W-:Y:S04]  /*16810*/  STL.64 [R1+0x21e8], R82 ;  /* 0x0021e85201007387 */ /* 0x000fe80000100a00 */
[----:B------:R-:W-:Y:S04]  /*16820*/  STL.64 [R1+0x21e0], R80 ;  /* 0x0021e05001007387 */ /* 0x000fe80000100a00 */
[----:B------:R-:W-:Y:S04]  /*16830*/  STL.64 [R1+0x21f8], R86 ;  /* 0x0021f85601007387 */ /* 0x000fe80000100a00 */
[----:B------:R-:W-:Y:S04]  /*16840*/  STL.64 [R1+0x21f0], R84 ;  /* 0x0021f05401007387 */ /* 0x000fe80000100a00 */
[----:B------:R-:W4:Y:S04]  /*16850*/  LDL.LU.64 R48, [R1+0xfc0] ;  /* 0x000fc00001307983 */ /* 0x000f280000300a00 */
[----:B------:R-:W4:Y:S01]  /*16860*/  LDL.LU.64 R50, [R1+0xfc8] ;  /* 0x000fc80001327983 */ /* 0x000f220000300a00 */
[----:B------:R-:W-:Y:S11]  /*16870*/  HMMA.1688.F32.TF32 R192, R192, R8, R28 ;  /* 0x00000008c0c0723c */ /* 0x000ff6000008101c */
[----:B------:R-:W-:Y:S11]  /*16880*/  @!UPT UIADD3 URZ, URZ, URZ, URZ ;  /* 0x0000003f3f3ff290 */ /* 0x000ff6000fffe03f */
[----:B------:R-:W-:Y:S01]  /*16890*/  @!UPT UIADD3 URZ, URZ, URZ, URZ ;  /* 0x0000003f3f3ff290 */ /* 0x000fe2000fffe03f */
[----:B------:R-:W-:Y:S04]  /*168a0*/  STL.64 [R1+0x2208], R194 ;  /* 0x002208c201007387 */ /* 0x000fe80000100a00 */
[----:B------:R-:W-:Y:S01]  /*168b0*/  STL.64 [R1+0x2200], R192 ;  /* 0x002200c001007387 */ /* 0x000fe20000100a00 */
[C---:B---3--:R-:W-:Y:S03]  /*168c0*/  HMMA.1688.F32.TF32 R88, R188.reuse, R44, R20 ;  /* 0x0000002cbc58723c */ /* 0x048fe60000081014 */
[----:B------:R-:W3:Y:S04]  /*168d0*/  LDL.LU.64 R20, [R1+0xf80] ;  /* 0x000f800001147983 */ /* 0x000ee80000300a00 */
[----:B------:R-:W3:Y:S11]  /*168e0*/  LDL.LU.64 R22, [R1+0xf88] ;  /* 0x000f880001167983 */ /* 0x000ef60000300a00 */
[----:B------:R-:W-:Y:S05]  /*168f0*/  @!UPT UIADD3 URZ, URZ, URZ, URZ ;  /* 0x0000003f3f3ff290 */ /* 0x000fea000fffe03f */
[----:B------:R-:W-:Y:S04]  /*16900*/  STL.64 [R1+0x2218], R90 ;  /* 0x0022185a01007387 */ /* 0x000fe80000100a00 */
[----:B------:R1:W-:Y:S04]  /*16910*/  STL.64 [R1+0x2210], R88 ;  /* 0x0022105801007387 */ /* 0x0003e80000100a00 */
[----:B------:R-:W3:Y:S04]  /*16920*/  LDL.LU.64 R112, [R1+0xf70] ;  /* 0x000f700001707983 */ /* 0x000ee80000300a00 */
[----:B------:R-:W3:Y:S04]  /*16930*/  LDL.LU.64 R114, [R1+0xf78] ;  /* 0x000f780001727983 */ /* 0x000ee80000300a00 */
[----:B------:R-:W3:Y:S04]  /*16940*/  LDL.LU.64 R116, [R1+0xf60] ;  /* 0x000f600001747983 */ /* 0x000ee80000300a00 */
[----:B------:R-:W3:Y:S04]  /*16950*/  LDL.LU.64 R118, [R1+0xf68] ;  /* 0x000f680001767983 */ /* 0x000ee80000300a00 */
[----:B------:R-:W3:Y:S01]  /*16960*/  LDL.LU.64 R28, [R1+0xf50] ;  /* 0x000f5000011c7983 */ /* 0x000ee20000300a00 */
[C---:B--2---:R-:W-:Y:S03]  /*16970*/  HMMA.1688.F32.TF32 R92, R188.reuse, R40, R24 ;  /* 0x00000028bc5c723c */ /* 0x044fe60000081018 */
[----:B------:R-:W2:Y:S04]  /*16980*/  LDL.LU.64 R30, [R1+0xf58] ;  /* 0x000f5800011e7983 */ /* 0x000ea80000300a00 */
[----:B-1----:R-:W2:Y:S04]  /*16990*/  LDL.LU.64 R88, [R1+0xe60] ;  /* 0x000e600001587983 */ /* 0x002ea80000300a00 */
[----:B------:R-:W2:Y:S04]  /*169a0*/  LDL.LU.64 R90, [R1+0xe68] ;  /* 0x000e6800015a7983 */ /* 0x000ea80000300a00 */
[----:B------:R-:W2:Y:S04]  /*169b0*/  LDL.LU.64 R24, [R1+0xe50] ;  /* 0x000e500001187983 */ /* 0x000ea80000300a00 */
[----:B------:R-:W2:Y:S04]  /*169c0*/  LDL.LU.64 R26, [R1+0xe58] ;  /* 0x000e5800011a7983 */ /* 0x000ea80000300a00 */
[----:B------:R-:W2:Y:S01]  /*169d0*/  LDL.LU.64 R84, [R1+0xe40] ;  /* 0x000e400001547983 */ /* 0x000ea20000300a00 */
[C---:B----4-:R-:W-:Y:S03]  /*169e0*/  HMMA.1688.F32.TF32 R96, R188.reuse, R36, R52 ;  /* 0x00000024bc60723c */ /* 0x050fe60000081034 */
[----:B------:R-:W4:Y:S04]  /*169f0*/  LDL.LU.64 R86, [R1+0xe48] ;  /* 0x000e480001567983 */ /* 0x000f280000300a00 */
[----:B------:R-:W4:Y:S04]  /*16a00*/  LDL.LU.64 R80, [R1+0xe30] ;  /* 0x000e300001507983 */ /* 0x000f280000300a00 */
[----:B------:R-:W4:Y:S04]  /*16a10*/  LDL.LU.64 R82, [R1+0xe38] ;  /* 0x000e380001527983 */ /* 0x000f280000300a00 */
[----:B------:R-:W-:Y:S04]  /*16a20*/  STL.64 [R1+0x2228], R94 ;  /* 0x0022285e01007387 */ /* 0x000fe80000100a00 */
[----:B------:R-:W-:Y:S04]  /*16a30*/  STL.64 [R1+0x2220], R92 ;  /* 0x0022205c01007387 */ /* 0x000fe80000100a00 */
[----:B------:R-:W4:Y:S04]  /*16a40*/  LDL.LU.64 R76, [R1+0xdb0] ;  /* 0x000db000014c7983 */ /* 0x000f280000300a00 */
[----:B------:R-:W4:Y:S01]  /*16a50*/  LDL.LU.64 R78, [R1+0xdb8] ;  /* 0x000db800014e7983 */ /* 0x000f220000300a00 */
[----:B------:R-:W-:Y:S03]  /*16a60*/  HMMA.1688.F32.TF32 R188, R188, R8, R48 ;  /* 0x00000008bcbc723c */ /* 0x000fe60000081030 */
[----:B------:R-:W4:Y:S04]  /*16a70*/  LDL.LU.64 R60, [R1+0xda0] ;  /* 0x000da000013c7983 */ /* 0x000f280000300a00 */
[----:B------:R-:W4:Y:S04]  /*16a80*/  LDL.LU.64 R62, [R1+0xda8] ;  /* 0x000da800013e7983 */ /* 0x000f280000300a00 */
[----:B------:R-:W-:Y:S04]  /*16a90*/  STL.64 [R1+0x2238], R98 ;  /* 0x0022386201007387 */ /* 0x000fe80000100a00 */
[----:B------:R-:W-:Y:S04]  /*16aa0*/  STL.64 [R1+0x2230], R96 ;  /* 0x0022306001007387 */ /* 0x000fe80000100a00 */
[----:B------:R-:W4:Y:S04]  /*16ab0*/  LDL.LU.64 R56, [R1+0xd90] ;  /* 0x000d900001387983 */ /* 0x000f280000300a00 */
[----:B------:R-:W4:Y:S04]  /*16ac0*/  LDL.LU.64 R58, [R1+0xd98] ;  /* 0x000d9800013a7983 */ /* 0x000f280000300a00 */
[----:B------:R-:W-:Y:S04]  /*16ad0*/  STL.64 [R1+0x2248], R190 ;  /* 0x002248be01007387 */ /* 0x000fe80000100a00 */
[----:B------:R-:W-:Y:S04]  /*16ae0*/  STL.64 [R1+0x2240], R188 ;  /* 0x002240bc01007387 */ /* 0x000fe80000100a00 */
[----:B------:R-:W4:Y:S04]  /*16af0*/  LDL.LU.64 R52, [R1+0xd80] ;  /* 0x000d800001347983 */ /* 0x000f280000300a00 */
[----:B------:R-:W4:Y:S04]  /*16b00*/  LDL.LU.64 R54, [R1+0xd88] ;  /* 0x000d880001367983 */ /* 0x000f280000300a00 */
[----:B------:R-:W4:Y:S04]  /*16b10*/  LDL.LU.64 R48, [R1+0xd00] ;  /* 0x000d000001307983 */ /* 0x000f280000300a00 */
[----:B------:R-:W4:Y:S01]  /*16b20*/  LDL.LU.64 R50, [R1+0xd08] ;  /* 0x000d080001327983 */ /* 0x000f220000300a00 */
[C---:B---3--:R-:W-:Y:S03]  /*16b30*/  HMMA.1688.F32.TF32 R108, R184.reuse, R44, R20 ;  /* 0x0000002cb86c723c */ /* 0x048fe60000081014 */
[----:B------:R-:W3:Y:S04]  /*16b40*/  LDL.LU.64 R20, [R1+0xce0] ;  /* 0x000ce00001147983 */ /* 0x000ee80000300a00 */
[----:B------:R-:W3:Y:S01]  /*16b50*/  LDL.LU.64 R22, [R1+0xce8] ;  /* 0x000ce80001167983 */ /* 0x000ee20000300a00 */
[C---:B------:R-:W-:Y:S08]  /*16b60*/  HMMA.1688.F32.TF32 R112, R184.reuse, R40, R112 ;  /* 0x00000028b870723c */ /* 0x040ff00000081070 */
[C---:B------:R-:W-:Y:S08]  /*16b70*/  HMMA.1688.F32.TF32 R116, R184.reuse, R36, R116 ;  /* 0x00000024b874723c */ /* 0x040ff00000081074 */
[----:B--2---:R-:W-:Y:S01]  /*16b80*/  HMMA.1688.F32.TF32 R184, R184, R8, R28 ;  /* 0x00000008b8b8723c */ /* 0x004fe2000008101c */
[----:B------:R-:W2:Y:S04]  /*16b90*/  LDL.LU.64 R28, [R1+0xcd0] ;  /* 0x000cd000011c7983 */ /* 0x000ea80000300a00 */
[----:B------:R-:W2:Y:S03]  /*16ba0*/  LDL.LU.64 R30, [R1+0xcd8] ;  /* 0x000cd800011e7983 */ /* 0x000ea60000300a00 */
[C---:B------:R-:W-:Y:S01]  /*16bb0*/  HMMA.1688.F32.TF32 R124, R180.reuse, R40, R24 ;  /* 0x00000028b47c723c */ /* 0x040fe20000081018 */
[----:B------:R-:W2:Y:S04]  /*16bc0*/  LDL.LU.64 R24, [R1+0xcb0] ;  /* 0x000cb00001187983 */ /* 0x000ea80000300a00 */
[----:B------:R-:W2:Y:S03]  /*16bd0*/  LDL.LU.64 R26, [R1+0xcb8] ;  /* 0x000cb800011a7983 */ /* 0x000ea60000300a00 */
[C---:B------:R-:W-:Y:S01]  /*16be0*/  HMMA.1688.F32.TF32 R120, R180.reuse, R44, R88 ;  /* 0x0000002cb478723c */ /* 0x040fe20000081058 */
[----:B------:R-:W2:Y:S04]  /*16bf0*/  LDL.LU.64 R88, [R1+0xc30] ;  /* 0x000c300001587983 */ /* 0x000ea80000300a00 */
[----:B------:R-:W2:Y:S03]  /*16c00*/  LDL.LU.64 R90, [R1+0xc38] ;  /* 0x000c3800015a7983 */ /* 0x000ea60000300a00 */
[C---:B----4-:R-:W-:Y:S01]  /*16c10*/  HMMA.1688.F32.TF32 R128, R180.reuse, R36, R84 ;  /* 0x00000024b480723c */ /* 0x050fe20000081054 */
[----:B------:R-:W4:Y:S04]  /*16c20*/  LDL.LU.64 R84, [R1+0xc20] ;  /* 0x000c200001547983 */ /* 0x000f280000300a00 */
[----:B------:R-:W4:Y:S03]  /*16c30*/  LDL.LU.64 R86, [R1+0xc28] ;  /* 0x000c280001567983 */ /* 0x000f260000300a00 */
[----:B------:R-:W-:Y:S01]  /*16c40*/  HMMA.1688.F32.TF32 R204, R180, R8, R80 ;  /* 0x00000008b4cc723c */ /* 0x000fe20000081050 */
[----:B------:R-:W4:Y:S04]  /*16c50*/  LDL.LU.64 R80, [R1+0xc10] ;  /* 0x000c100001507983 */ /* 0x000f280000300a00 */
[----:B------:R-:W4:Y:S03]  /*16c60*/  LDL.LU.64 R82, [R1+0xc18] ;  /* 0x000c180001527983 */ /* 0x000f260000300a00 */
[C---:B------:R-:W-:Y:S01]  /*16c70*/  HMMA.1688.F32.TF32 R180, R176.reuse, R44, R76 ;  /* 0x0000002cb0b4723c */ /* 0x040fe2000008104c */
        /* <DEDUP_REMOVED lines=14> */
[C---:B---3--:R-:W-:Y:S01]  /*16d60*/  HMMA.1688.F32.TF32 R220, R172.reuse, R40, R20 ;  /* 0x00000028acdc723c */ /* 0x048fe20000081014 */
[----:B------:R-:W3:Y:S04]  /*16d70*/  LDL.LU.64 R20, [R1+0xaa0] ;  /* 0x000aa00001147983 */ /* 0x000ee80000300a00 */
[----:B------:R-:W3:Y:S03]  /*16d80*/  LDL.LU.64 R22, [R1+0xaa8] ;  /* 0x000aa80001167983 */ /* 0x000ee60000300a00 */
[C---:B--2---:R-:W-:Y:S01]  /*16d90*/  HMMA.1688.F32.TF32 R224, R172.reuse, R36, R28 ;  /* 0x00000024ace0723c */ /* 0x044fe2000008101c */
[----:B------:R-:W2:Y:S04]  /*16da0*/  LDL.LU.64 R28, [R1+0xa90] ;  /* 0x000a9000011c7983 */ /* 0x000ea80000300a00 */
[----:B------:R-:W2:Y:S03]  /*16db0*/  LDL.LU.64 R30, [R1+0xa98] ;  /* 0x000a9800011e7983 */ /* 0x000ea60000300a00 */
[----:B------:R-:W-:Y:S01]  /*16dc0*/  HMMA.1688.F32.TF32 R228, R172, R8, R24 ;  /* 0x00000008ace4723c */ /* 0x000fe20000081018 */
[----:B------:R-:W2:Y:S04]  /*16dd0*/  LDL.LU.64 R24, [R1+0xa80] ;  /* 0x000a800001187983 */ /* 0x000ea80000300a00 */
[----:B------:R-:W2:Y:S03]  /*16de0*/  LDL.LU.64 R26, [R1+0xa88] ;  /* 0x000a8800011a7983 */ /* 0x000ea60000300a00 */
[C---:B----4-:R-:W-:Y:S08]  /*16df0*/  HMMA.1688.F32.TF32 R60, R164.reuse, R44, R60 ;  /* 0x0000002ca43c723c */ /* 0x050ff0000008103c */
[C---:B------:R-:W-:Y:S11]  /*16e00*/  HMMA.1688.F32.TF32 R56, R164.reuse, R40, R56 ;  /* 0x00000028a438723c */ /* 0x040ff60000081038 */
[----:B------:R-:W-:Y:S04]  /*16e10*/  @!UPT UIADD3 URZ, URZ, URZ, URZ ;  /* 0x0000003f3f3ff290 */ /* 0x000fe8000fffe03f */
[----:B------:R1:W-:Y:S04]  /*16e20*/  STL.64 [R1+0x200], R60 ;  /* 0x0002003c01007387 */ /* 0x0003e80000100a00 */
[----:B------:R4:W-:Y:S01]  /*16e30*/  STL.64 [R1+0x208], R62 ;  /* 0x0002083e01007387 */ /* 0x0009e20000100a00 */
[C---:B------:R-:W-:Y:S03]  /*16e40*/  HMMA.1688.F32.TF32 R52, R164.reuse, R36, R52 ;  /* 0x00000024a434723c */ /* 0x040fe60000081034 */
[----:B-1----:R-:W2:Y:S04]  /*16e50*/  LDL.LU.64 R60, [R1+0xa50] ;  /* 0x000a5000013c7983 */ /* 0x002ea80000300a00 */
[----:B------:R1:W-:Y:S04]  /*16e60*/  STL.64 [R1+0x1f0], R56 ;  /* 0x0001f03801007387 */ /* 0x0003e80000100a00 */
[----:B------:R1:W-:Y:S04]  /*16e70*/  STL.64 [R1+0x1f8], R58 ;  /* 0x0001f83a01007387 */ /* 0x0003e80000100a00 */
[----:B----4-:R-:W4:Y:S01]  /*16e80*/  LDL.LU.64 R62, [R1+0xa58] ;  /* 0x000a5800013e7983 */ /* 0x010f220000300a00 */
[----:B------:R-:W-:Y:S07]  /*16e90*/  HMMA.1688.F32.TF32 R164, R164, R8, R48 ;  /* 0x00000008a4a4723c */ /* 0x000fee0000081030 */
[----:B------:R1:W-:Y:S04]  /*16ea0*/  STL.64 [R1+0x1e0], R52 ;  /* 0x0001e03401007387 */ /* 0x0003e80000100a00 */
[----:B------:R1:W-:Y:S01]  /*16eb0*/  STL.64 [R1+0x1e8], R54 ;  /* 0x0001e83601007387 */ /* 0x0003e20000100a00 */
[C---:B---3--:R-:W-:Y:S03]  /*16ec0*/  HMMA.1688.F32.TF32 R48, R160.reuse, R44, R20 ;  /* 0x0000002ca030723c */ /* 0x048fe60000081014 */
[----:B------:R-:W3:Y:S04]  /*16ed0*/  LDL.LU.64 R20, [R1+0xa00] ;  /* 0x000a000001147983 */ /* 0x000ee80000300a00 */
[----:B------:R-:W3:Y:S11]  /*16ee0*/  LDL.LU.64 R22, [R1+0xa08] ;  /* 0x000a080001167983 */ /* 0x000ef60000300a00 */
[----:B------:R-:W-:Y:S05]  /*16ef0*/  @!UPT UIADD3 URZ, URZ, URZ, URZ ;  /* 0x0000003f3f3ff290 */ /* 0x000fea000fffe03f */
[----:B------:R2:W-:Y:S04]  /*16f00*/  STL.64 [R1+0x2d0], R48 ;  /* 0x0002d03001007387 */ /* 0x0005e80000100a00 */
[----:B------:R2:W-:Y:S04]  /*16f10*/  STL.64 [R1+0x2d8], R50 ;  /* 0x0002d83201007387 */ /* 0x0005e80000100a00 */
[----:B-1----:R-:W3:Y:S04]  /*16f20*/  LDL.LU.64 R56, [R1+0x9e0] ;  /* 0x0009e00001387983 */ /* 0x002ee80000300a00 */
[----:B------:R-:W3:Y:S01]  /*16f30*/  LDL.LU.64 R58, [R1+0x9e8] ;  /* 0x0009e800013a7983 */ /* 0x000ee20000300a00 */
[C---:B--2---:R-:W-:Y:S08]  /*16f40*/  HMMA.1688.F32.TF32 R28, R160.reuse, R40, R28 ;  /* 0x00000028a01c723c */ /* 0x044ff0000008101c */
[C---:B------:R-:W-:Y:S11]  /*16f50*/  HMMA.1688.F32.TF32 R24, R160.reuse, R36, R24 ;  /* 0x00000024a018723c */ /* 0x040ff60000081018 */
[----:B------:R-:W-:Y:S04]  /*16f60*/  @!UPT UIADD3 URZ, URZ, URZ, URZ ;  /* 0x0000003f3f3ff290 */ /* 0x000fe8000fffe03f */
[----:B------:R1:W-:Y:S04]  /*16f70*/  STL.64 [R1+0x2c0], R28 ;  /* 0x0002c01c01007387 */ /* 0x0003e80000100a00 */
[----:B------:R2:W-:Y:S04]  /*16f80*/  STL.64 [R1+0x2c8], R30 ;  /* 0x0002c81e01007387 */ /* 0x0005e80000100a00 */
[----:B------:R-:W3:Y:S04]  /*16f90*/  LDL.LU.64 R52, [R1+0x9d0] ;  /* 0x0009d00001347983 */ /* 0x000ee80000300a00 */
[----:B------:R-:W3:Y:S04]  /*16fa0*/  LDL.LU.64 R54, [R1+0x9d8] ;  /* 0x0009d80001367983 */ /* 0x000ee80000300a00 */
[----:B------:R1:W-:Y:S04]  /*16fb0*/  STL.64 [R1+0x2b0], R24 ;  /* 0x0002b01801007387 */ /* 0x0003e80000100a00 */
[----:B------:R1:W-:Y:S04]  /*16fc0*/  STL.64 [R1+0x2b8], R26 ;  /* 0x0002b81a01007387 */ /* 0x0003e80000100a00 */
[----:B------:R-:W3:Y:S04]  /*16fd0*/  LDL.LU.64 R48, [R1+0x9c0] ;  /* 0x0009c00001307983 */ /* 0x000ee80000300a00 */
[----:B------:R-:W3:Y:S04]  /*16fe0*/  LDL.LU.64 R50, [R1+0x9c8] ;  /* 0x0009c80001327983 */ /* 0x000ee80000300a00 */
[----:B-1----:R-:W3:Y:S04]  /*16ff0*/  LDL.LU.64 R28, [R1+0x9b0] ;  /* 0x0009b000011c7983 */ /* 0x002ee80000300a00 */
[----:B--2---:R-:W2:Y:S04]  /*17000*/  LDL.LU.64 R30, [R1+0x9b8] ;  /* 0x0009b800011e7983 */ /* 0x004ea80000300a00 */
[----:B------:R-:W2:Y:S04]  /*17010*/  LDL.LU.64 R24, [R1+0x9a0] ;  /* 0x0009a00001187983 */ /* 0x000ea80000300a00 */
[----:B------:R-:W2:Y:S01]  /*17020*/  LDL.LU.64 R26, [R1+0x9a8] ;  /* 0x0009a800011a7983 */ /* 0x000ea20000300a00 */
[----:B----4-:R-:W-:Y:S11]  /*17030*/  HMMA.1688.F32.TF32 R160, R160, R8, R60 ;  /* 0x00000008a0a0723c */ /* 0x010ff6000008103c */
[----:B------:R-:W-:Y:S11]  /*17040*/  @!UPT UIADD3 URZ, URZ, URZ, URZ ;  /* 0x0000003f3f3ff290 */ /* 0x000ff6000fffe03f */
[----:B------:R-:W-:Y:S01]  /*17050*/  @!UPT UIADD3 URZ, URZ, URZ, URZ ;  /* 0x0000003f3f3ff290 */ /* 0x000fe2000fffe03f */
[----:B------:R-:W-:Y:S04]  /*17060*/  STL [R1+0x2134], R161 ;  /* 0x002134a101007387 */ /* 0x000fe80000100800 */
[----:B------:R-:W-:Y:S04]  /*17070*/  STL [R1+0x2130], R162 ;  /* 0x002130a201007387 */ /* 0x000fe80000100800 */
[----:B------:R-:W-:Y:S01]  /*17080*/  STL [R1+0x212c], R163 ;  /* 0x00212ca301007387 */ /* 0x000fe20000100800 */
[C---:B---3--:R-:W-:Y:S03]  /*17090*/  HMMA.1688.F32.TF32 R60, R156.reuse, R44, R20 ;  /* 0x0000002c9c3c723c */ /* 0x048fe60000081014 */
[----:B------:R-:W3:Y:S04]  /*170a0*/  LDL.LU.64 R20, [R1+0x990] ;  /* 0x0009900001147983 */ /* 0x000ee80000300a00 */
[----:B------:R-:W3:Y:S01]  /*170b0*/  LDL.LU.64 R22, [R1+0x998] ;  /* 0x0009980001167983 */ /* 0x000ee20000300a00 */
[C---:B------:R-:W-:Y:S11]  /*170c0*/  HMMA.1688.F32.TF32 R56, R156.reuse, R40, R56 ;  /* 0x000000289c38723c */ /* 0x040ff60000081038 */
[----:B------:R-:W-:Y:S04]  /*170d0*/  @!UPT UIADD3 URZ, URZ, URZ, URZ ;  /* 0x0000003f3f3ff290 */ /* 0x000fe8000fffe03f */
[----:B------:R1:W-:Y:S04]  /*170e0*/  STL.64 [R1+0x3a0], R60 ;  /* 0x0003a03c01007387 */ /* 0x0003e80000100a00 */
[----:B------:R4:W-:Y:S04]  /*170f0*/  STL.64 [R1+0x3a8], R62 ;  /* 0x0003a83e01007387 */ /* 0x0009e80000100a00 */
[----:B------:R-:W-:Y:S04]  /*17100*/  STL [R1+0x39c], R59 ;  /* 0x00039c3b01007387 */ /* 0x000fe80000100800 */
[----:B-1----:R-:W3:Y:S04]  /*17110*/  LDL.LU.64 R60, [R1+0x8e0] ;  /* 0x0008e000013c7983 */ /* 0x002ee80000300a00 */
[----:B----4-:R-:W2:Y:S01]  /*17120*/  LDL.LU.64 R62, [R1+0x8e8] ;  /* 0x0008e800013e7983 */ /* 0x010ea20000300a00 */
[C---:B------:R-:W-:Y:S08]  /*17130*/  HMMA.1688.F32.TF32 R52, R156.reuse, R36, R52 ;  /* 0x000000249c34723c */ /* 0x040ff00000081034 */
[----:B------:R-:W-:Y:S08]  /*17140*/  HMMA.1688.F32.TF32 R156, R156, R8, R48 ;  /* 0x000000089c9c723c */ /* 0x000ff00000081030 */
[C---:B--2---:R-:W-:Y:S07]  /*17150*/  HMMA.1688.F32.TF32 R48, R152.reuse, R44, R28 ;  /* 0x0000002c9830723c */ /* 0x044fee000008101c */
[----:B------:R-:W-:Y:S01]  /*17160*/  STL.64 [R1+0x370], R52 ;  /* 0x0003703401007387 */ /* 0x000fe20000100a00 */
[----:B------:R-:W-:Y:S03]  /*17170*/  HMMA.1688.F32.TF32 R24, R152, R40, R24 ;  /* 0x000000289818723c */ /* 0x000fe60000081018 */
[----:B------:R-:W-:Y:S04]  /*17180*/  STL.64 [R1+0x378], R54 ;  /* 0x0003783601007387 */ /* 0x000fe80000100a00 */
[----:B------:R-:W-:Y:S04]  /*17190*/  STL [R1+0x2128], R156 ;  /* 0x0021289c01007387 */ /* 0x000fe80000100800 */
[----:B------:R-:W-:Y:S04]  /*171a0*/  STL [R1+0x2124], R157 ;  /* 0x0021249d01007387 */ /* 0x000fe80000100800 */
[----:B------:R-:W-:Y:S04]  /*171b0*/  STL [R1+0x2120], R158 ;  /* 0x0021209e01007387 */ /* 0x000fe80000100800 */
[----:B------:R-:W-:Y:S04]  /*171c0*/  STL [R1+0x211c], R159 ;  /* 0x00211c9f01007387 */ /* 0x000fe80000100800 */
[----:B------:R-:W2:Y:S04]  /*171d0*/  LDL.LU.64 R28, [R1+0x930] ;  /* 0x00093000011c7983 */ /* 0x000ea80000300a00 */
[----:B------:R-:W-:Y:S04]  /*171e0*/  STL.64 [R1+0x4d0], R48 ;  /* 0x0004d03001007387 */ /* 0x000fe80000100a00 */
[----:B------:R-:W-:Y:S04]  /*171f0*/  STL.64 [R1+0x4d8], R50 ;  /* 0x0004d83201007387 */ /* 0x000fe80000100a00 */
[----:B------:R-:W2:Y:S04]  /*17200*/  LDL.LU.64 R30, [R1+0x938] ;  /* 0x00093800011e7983 */ /* 0x000ea80000300a00 */
[----:B------:R1:W-:Y:S01]  /*17210*/  STL.64 [R1+0x4b0], R24 ;  /* 0x0004b01801007387 */ /* 0x0003e20000100a00 */
[----:B------:R-:W-:-:S03]  /*17220*/  IMAD.MOV.U32 R161, RZ, RZ, R56 ;  /* 0x000000ffffa17224 */ /* 0x000fc600078e0038 */
[----:B------:R1:W-:Y:S01]  /*17230*/  STL.64 [R1+0x4b8], R26 ;  /* 0x0004b81a01007387 */ /* 0x0003e20000100a00 */
[----:B------:R-:W-:Y:S01]  /*17240*/  IMAD.MOV.U32 R162, RZ, RZ, R57 ;  /* 0x000000ffffa27224 */ /* 0x000fe200078e0039 */
[----:B------:R-:W-:Y:S02]  /*17250*/  MOV R163, R58 ;  /* 0x0000003a00a37202 */ /* 0x000fe40000000f00 */
[----:B-1----:R-:W2:Y:S04]  /*17260*/  LDL.LU.64 R24, [R1+0x920] ;  /* 0x0009200001187983 */ /* 0x002ea80000300a00 */
[----:B------:R-:W2:Y:S04]  /*17270*/  LDL.LU.64 R26, [R1+0x928] ;  /* 0x00092800011a7983 */ /* 0x000ea80000300a00 */
[----:B------:R-:W2:Y:S04]  /*17280*/  LDL.LU.64 R56, [R1+0x910] ;  /* 0x0009100001387983 */ /* 0x000ea80000300a00 */
[----:B------:R-:W2:Y:S01]  /*17290*/  LDL.LU.64 R58, [R1+0x918] ;  /* 0x00091800013a7983 */ /* 0x000ea20000300a00 */
[----:B---3--:R-:W-:Y:S11]  /*172a0*/  HMMA.1688.F32.TF32 R20, R152, R36, R20 ;  /* 0x000000249814723c */ /* 0x008ff60000081014 */
[----:B------:R-:W-:Y:S11]  /*172b0*/  @!UPT UIADD3 URZ, URZ, URZ, URZ ;  /* 0x0000003f3f3ff290 */ /* 0x000ff6000fffe03f */
[----:B------:R-:W-:Y:S01]  /*172c0*/  @!UPT UIADD3 URZ, URZ, URZ, URZ ;  /* 0x0000003f3f3ff290 */ /* 0x000fe2000fffe03f */
[----:B------:R1:W-:Y:S04]  /*172d0*/  STL.64 [R1+0x480], R20 ;  /* 0x0004801401007387 */ /* 0x0003e80000100a00 */
[----:B------:R3:W-:Y:S04]  /*172e0*/  STL.64 [R1+0x488], R22 ;  /* 0x0004881601007387 */ /* 0x0007e80000100a00 */
[----:B-1----:R-:W4:Y:S04]  /*172f0*/  LDL.LU.64 R20, [R1+0x7f0] ;  /* 0x0007f00001147983 */ /* 0x002f280000300a00 */
[----:B---3--:R-:W4:Y:S04]  /*17300*/  LDL.LU.64 R22, [R1+0x7f8] ;  /* 0x0007f80001167983 */ /* 0x008f280000300a00 */
[----:B------:R-:W4:Y:S04]  /*17310*/  LDL.LU.64 R52, [R1+0x900] ;  /* 0x0009000001347983 */ /* 0x000f280000300a00 */
[----:B------:R-:W4:Y:S04]  /*17320*/  LDL.LU.64 R54, [R1+0x908] ;  /* 0x0009080001367983 */ /* 0x000f280000300a00 */
[----:B------:R-:W4:Y:S04]  /*17330*/  LDL.LU.64 R48, [R1+0x940] ;  /* 0x0009400001307983 */ /* 0x000f280000300a00 */
[----:B------:R-:W4:Y:S01]  /*17340*/  LDL.LU.64 R50, [R1+0x948] ;  /* 0x0009480001327983 */ /* 0x000f220000300a00 */
[C---:B--2---:R-:W-:Y:S08]  /*17350*/  HMMA.1688.F32.TF32 R28, R140.reuse, R44, R28 ;  /* 0x0000002c8c1c723c */ /* 0x044ff0000008101c */
[C---:B------:R-:W-:Y:S08]  /*17360*/  HMMA.1688.F32.TF32 R24, R140.reuse, R40, R24 ;  /* 0x000000288c18723c */ /* 0x040ff00000081018 */
[----:B------:R-:W-:Y:S08]  /*17370*/  HMMA.1688.F32.TF32 R56, R140, R36, R56 ;  /* 0x000000248c38723c */ /* 0x000ff00000081038 */
[----:B------:R-:W-:-:S02]  /*17380*/  IMAD.MOV.U32 R7, RZ, RZ, R31 ;  /* 0x000000ffff077224 */ /* 0x000fc400078e001f */
[----:B------:R-:W-:Y:S01]  /*17390*/  IMAD.MOV.U32 R6, RZ, RZ, R30 ;  /* 0x000000ffff067224 */ /* 0x000fe200078e001e */
[----:B------:R1:W-:Y:S04]  /*173a0*/  STL.64 [R1+0x650], R28 ;  /* 0x0006501c01007387 */ /* 0x0003e80000100a00 */
[----:B------:R2:W-:Y:S04]  /*173b0*/  STL [R1+0x2118], R7 ;  /* 0x0021180701007387 */ /* 0x0005e80000100800 */
[----:B------:R2:W-:Y:S04]  /*173c0*/  STL [R1+0x2114], R6 ;  /* 0x0021140601007387 */ /* 0x0005e80000100800 */
[----:B-1----:R-:W3:Y:S04]  /*173d0*/  LDL.LU.64 R28, [R1+0x970] ;  /* 0x00097000011c7983 */ /* 0x002ee80000300a00 */
[----:B------:R-:W3:Y:S04]  /*173e0*/  LDL.LU.64 R30, [R1+0x978] ;  /* 0x00097800011e7983 */ /* 0x000ee80000300a00 */
[----:B------:R1:W-:Y:S01]  /*173f0*/  STL.64 [R1+0x640], R24 ;  /* 0x0006401801007387 */ /* 0x0003e20000100a00 */
[----:B--2---:R-:W-:-:S03]  /*17400*/  IMAD.MOV.U32 R7, RZ, RZ, R58 ;  /* 0x000000ffff077224 */ /* 0x004fc600078e003a */
[----:B------:R2:W-:Y:S01]  /*17410*/  STL.64 [R1+0x648], R26 ;  /* 0x0006481a01007387 */ /* 0x0005e20000100a00 */
[----:B------:R-:W-:-:S03]  /*17420*/  IMAD.MOV.U32 R6, RZ, RZ, R59 ;  /* 0x000000ffff067224 */ /* 0x000fc600078e003b */
[----:B-1----:R-:W3:Y:S04]  /*17430*/  LDL.LU.64 R24, [R1+0x960] ;  /* 0x0009600001187983 */ /* 0x002ee80000300a00 */
[----:B--2---:R-:W2:Y:S04]  /*17440*/  LDL.LU.64 R26, [R1+0x968] ;  /* 0x00096800011a7983 */ /* 0x004ea80000300a00 */
[----:B------:R4:W-:Y:S02]  /*17450*/  STL.64 [R1+0x630], R56 ;  /* 0x0006303801007387 */ /* 0x0009e40000100a00 */
[----:B----4-:R-:W-:Y:S02]  /*17460*/  HMMA.1688.F32.TF32 R56, R140, R8, R20 ;  /* 0x000000088c38723c */ /* 0x010fe40000081014 */
[----:B------:R-:W4:Y:S04]  /*17470*/  LDL.LU.64 R20, [R1+0x860] ;  /* 0x0008600001147983 */ /* 0x000f280000300a00 */
[----:B------:R-:W4:Y:S02]  /*17480*/  LDL.LU.64 R22, [R1+0x868] ;  /* 0x0008680001167983 */ /* 0x000f240000300a00 */
[C---:B------:R-:W-:Y:S01]  /*17490*/  HMMA.1688.F32.TF32 R52, R148.reuse, R44, R52 ;  /* 0x0000002c9434723c */ /* 0x040fe20000081034 */
[----:B------:R-:W-:Y:S01]  /*174a0*/  IMAD.MOV.U32 R240, RZ, RZ, R138 ;  /* 0x000000fffff07224 */ /* 0x000fe200078e008a */
[----:B------:R-:W-:Y:S01]  /*174b0*/  MOV R242, R135 ;  /* 0x0000008700f27202 */ /* 0x000fe20000000f00 */
[----:B------:R-:W-:Y:S01]  /*174c0*/  IMAD.MOV.U32 R241, RZ, RZ, R134 ;  /* 0x000000fffff17224 */ /* 0x000fe200078e0086 */
[----:B------:R-:W-:Y:S04]  /*174d0*/  LDS R140, [R2+0x4080] ;  /* 0x00408000028c7984 */ /* 0x000fe80000000800 */
[----:B------:R-:W-:Y:S01]  /*174e0*/  HMMA.1688.F32.TF32 R48, R148, R40, R48 ;  /* 0x000000289430723c */ /* 0x000fe20000081030 */
[----:B------:R-:W-:Y:S01]  /*174f0*/  IMAD.MOV.U32 R243, RZ, RZ, R133 ;  /* 0x000000fffff37224 */ /* 0x000fe200078e0085 */
[----:B------:R-:W-:Y:S01]  /*17500*/  LDS R142, [R2+0x6080] ;  /* 0x00608000028e7984 */ /* 0x000fe20000000800 */
[----:B------:R-:W-:-:S02]  /*17510*/  IMAD.MOV.U32 R191, RZ, RZ, R248 ;  /* 0x000000ffffbf7224 */ /* 0x000fc400078e00f8 */
[----:B------:R-:W-:Y:S01]  /*17520*/  IMAD.MOV.U32 R190, RZ, RZ, R249 ;  /* 0x000000ffffbe7224 */ /* 0x000fe200078e00f9 */
[----:B------:R-:W-:Y:S04]  /*17530*/  LDS R141, [R0+0x4080] ;  /* 0x00408000008d7984 */ /* 0x000fe80000000800 */
[----:B------:R-:W-:Y:S04]  /*17540*/  STL.64 [R1+0x4e0], R56 ;  /* 0x0004e03801007387 */ /* 0x000fe80000100a00 */
[----:B------:R-:W-:Y:S02]  /*17550*/  STL.64 [R1+0x4e8], R58 ;  /* 0x0004e83a01007387 */ /* 0x000fe40000100a00 */
[----:B------:R-:W-:-:S02]  /*17560*/  IMAD.MOV.U32 R5, RZ, RZ, R55 ;  /* 0x000000ffff057224 */ /* 0x000fc400078e0037 */
[----:B------:R-:W-:Y:S04]  /*17570*/  STL.64 [R1+0x7f0], R52 ;  /* 0x0007f03401007387 */ /* 0x000fe80000100a00 */
[----:B------:R-:W-:Y:S02]  /*17580*/  STL [R1+0x7f8], R54 ;  /* 0x0007f83601007387 */ /* 0x000fe40000100800 */
[----:B------:R-:W-:Y:S01]  /*17590*/  IMAD.MOV.U32 R252, RZ, RZ, R51 ;  /* 0x000000fffffc7224 */ /* 0x000fe200078e0033 */
[----:B------:R-:W-:Y:S01]  /*175a0*/  MOV R136, R49 ;  /* 0x0000003100887202 */ /* 0x000fe20000000f00 */
[----:B------:R-:W-:Y:S01]  /*175b0*/  IMAD.MOV.U32 R137, RZ, RZ, R50 ;  /* 0x000000ffff897224 */ /* 0x000fe200078e0032 */
[----:B------:R1:W-:Y:S04]  /*175c0*/  STL [R1+0x20e8], R5 ;  /* 0x0020e80501007387 */ /* 0x0003e80000100800 */
[----:B------:R1:W-:Y:S04]  /*175d0*/  STL [R1+0x7e0], R48 ;  /* 0x0007e03001007387 */ /* 0x0003e80000100800 */
[----:B------:R-:W-:Y:S04]  /*175e0*/  STL [R1+0x20f4], R252 ;  /* 0x0020f4fc01007387 */ /* 0x000fe80000100800 */
[----:B------:R-:W-:Y:S04]  /*175f0*/  STL [R1+0x20f0], R137 ;  /* 0x0020f08901007387 */ /* 0x000fe80000100800 */
[----:B------:R-:W-:Y:S01]  /*17600*/  STL [R1+0x20ec], R136 ;  /* 0x0020ec8801007387 */ /* 0x000fe20000100800 */
[----:B------:R-:W-:Y:S03]  /*17610*/  HMMA.1688.F32.TF32 R60, R152, R8, R60 ;  /* 0x00000008983c723c */ /* 0x000fe6000008103c */
[----:B------:R-:W-:Y:S04]  /*17620*/  LDS R152, [R2+0x4000] ;  /* 0x0040000002987984 */ /* 0x000fe80000000800 */
[----:B------:R-:W-:Y:S04]  /*17630*/  LDS R154, [R2+0x6000] ;  /* 0x00600000029a7984 */ /* 0x000fe80000000800 */
[----:B------:R-:W-:Y:S04]  /*17640*/  LDS R153, [R0+0x4000] ;  /* 0x0040000000997984 */ /* 0x000fe80000000800 */
[----:B------:R-:W1:Y:S01]  /*17650*/  LDS R155, [R0+0x6000] ;  /* 0x00600000009b7984 */ /* 0x000e620000000800 */
[----:B------:R-:W-:Y:S01]  /*17660*/  HMMA.1688.F32.TF32 R236, R168, R36, R80 ;  /* 0x00000024a8ec723c */ /* 0x000fe20000081050 */
[----:B------:R-:W-:-:S02]  /*17670*/  IMAD.MOV.U32 R189, RZ, RZ, R250 ;  /* 0x000000ffffbd7224 */ /* 0x000fc400078e00fa */
[----:B------:R-:W1:Y:S05]  /*17680*/  LDS R143, [R0+0x6080] ;  /* 0x00608000008f7984 */ /* 0x000e6a0000000800 */
[C---:B---3--:R-:W-:Y:S08]  /*17690*/  HMMA.1688.F32.TF32 R28, R148.reuse, R36, R28 ;  /* 0x00000024941c723c */ /* 0x048ff0000008101c */
[----:B--2---:R-:W-:Y:S11]  /*176a0*/  HMMA.1688.F32.TF32 R148, R148, R8, R24 ;  /* 0x000000089494723c */ /* 0x004ff60000081018 */
[----:B------:R-:W-:Y:S05]  /*176b0*/  @!UPT UIADD3 URZ, URZ, URZ, URZ ;  /* 0x0000003f3f3ff290 */ /* 0x000fea000fffe03f */
[----:B-1----:R-:W-:Y:S01]  /*176c0*/  IMAD.MOV.U32 R5, RZ, RZ, R29 ;  /* 0x000000ffff057224 */ /* 0x002fe200078e001d */
[----:B------:R-:W-:Y:S04]  /*176d0*/  STL [R1+0x7d0], R28 ;  /* 0x0007d01c01007387 */ /* 0x000fe80000100800 */
[----:B------:R-:W-:Y:S04]  /*176e0*/  STL.64 [R1+0x7d8], R30 ;  /* 0x0007d81e01007387 */ /* 0x000fe80000100a00 */
[----:B------:R-:W-:Y:S04]  /*176f0*/  STL [R1+0x20f8], R5 ;  /* 0x0020f80501007387 */ /* 0x000fe80000100800 */
[----:B------:R-:W2:Y:S04]  /*17700*/  LDL.LU.64 R56, [R1+0x840] ;  /* 0x0008400001387983 */ /* 0x000ea80000300a00 */
[----:B------:R-:W2:Y:S04]  /*17710*/  LDL.LU.64 R58, [R1+0x848] ;  /* 0x00084800013a7983 */ /* 0x000ea80000300a00 */
[----:B------:R1:W-:Y:S04]  /*17720*/  STL.64 [R1+0x2068], R150 ;  /* 0x0020689601007387 */ /* 0x0003e80000100a00 */
[----:B------:R3:W-:Y:S04]  /*17730*/  STL.64 [R1+0x2060], R148 ;  /* 0x0020609401007387 */ /* 0x0007e80000100a00 */
[----:B------:R-:W2:Y:S04]  /*17740*/  LDL.LU.64 R48, [R1+0x830] ;  /* 0x0008300001307983 */ /* 0x000ea80000300a00 */
[----:B------:R-:W2:Y:S01]  /*17750*/  LDL.LU.64 R50, [R1+0x838] ;  /* 0x0008380001327983 */ /* 0x000ea20000300a00 */
[----:B----4-:R-:W-:Y:S11]  /*17760*/  HMMA.1688.F32.TF32 R20, R144, R44, R20 ;  /* 0x0000002c9014723c */ /* 0x010ff60000081014 */
[----:B------:R-:W-:Y:S11]  /*17770*/  @!UPT UIADD3 URZ, URZ, URZ, URZ ;  /* 0x0000003f3f3ff290 */ /* 0x000ff6000fffe03f */
[----:B------:R-:W-:Y:S02]  /*17780*/  @!UPT UIADD3 URZ, URZ, URZ, URZ ;  /* 0x0000003f3f3ff290 */ /* 0x000fe4000fffe03f */
[----:B-1----:R-:W-:Y:S02]  /*17790*/  IMAD.MOV.U32 R151, RZ, RZ, R20 ;  /* 0x000000ffff977224 */ /* 0x002fe400078e0014 */
[----:B------:R-:W-:Y:S02]  /*177a0*/  IMAD.MOV.U32 R150, RZ, RZ, R21 ;  /* 0x000000ffff967224 */ /* 0x000fe400078e0015 */
[----:B---3--:R-:W-:Y:S01]  /*177b0*/  IMAD.MOV.U32 R149, RZ, RZ, R22 ;  /* 0x000000ffff957224 */ /* 0x008fe200078e0016 */
[----:B------:R-:W3:Y:S01]  /*177c0*/  LDL.LU.64 R20, [R1+0x7a0] ;  /* 0x0007a00001147983 */ /* 0x000ee20000300a00 */
[----:B------:R-:W-:-:S03]  /*177d0*/  IMAD.MOV.U32 R148, RZ, RZ, R23 ;  /* 0x000000ffff947224 */ /* 0x000fc600078e0017 */
[----:B------:R-:W3:Y:S04]  /*177e0*/  LDL.LU.64 R22, [R1+0x7a8] ;  /* 0x0007a80001167983 */ /* 0x000ee80000300a00 */
[----:B------:R-:W4:Y:S04]  /*177f0*/  LDL.LU R138, [R1+0x2308] ;  /* 0x00230800018a7983 */ /* 0x000f280000300800 */
[----:B------:R-:W2:Y:S04]  /*17800*/  LDL.LU R134, [R1+0x2304] ;  /* 0x0023040001867983 */ /* 0x000ea80000300800 */
[----:B------:R-:W3:Y:S04]  /*17810*/  LDL.LU R135, [R1+0x2300] ;  /* 0x0023000001877983 */ /* 0x000ee80000300800 */
[----:B------:R-:W3:Y:S04]  /*17820*/  LDL.LU R24, [R1+0xb00] ;  /* 0x000b000001187983 */ /* 0x000ee80000300800 */
[----:B------:R-:W3:Y:S04]  /*17830*/  LDL.LU R25, [R1+0xb04] ;  /* 0x000b040001197983 */ /* 0x000ee80000300800 */
[----:B------:R-:W3:Y:S01]  /*17840*/  LDL.LU R26, [R1+0xb08] ;  /* 0x000b0800011a7983 */ /* 0x000ee20000300800 */
[----:B------:R-:W-:-:S03]  /*17850*/  IMAD.MOV.U32 R31, RZ, RZ, R139 ;  /* 0x000000ffff1f7224 */ /* 0x000fc600078e008b */
[----:B------:R-:W3:Y:S01]  /*17860*/  LDL.LU R27, [R1+0xb0c] ;  /* 0x000b0c00011b7983 */ /* 0x000ee20000300800 */
[----:B----4-:R-:W-:Y:S02]  /*17870*/  IMAD.MOV.U32 R30, RZ, RZ, R138 ;  /* 0x000000ffff1e7224 */ /* 0x010fe400078e008a */
[----:B--2---:R-:W-:Y:S02]  /*17880*/  IMAD.MOV.U32 R28, RZ, RZ, R134 ;  /* 0x000000ffff1c7224 */ /* 0x004fe400078e0086 */
[----:B------:R-:W2:Y:S01]  /*17890*/  LDL.LU R134, [R1+0x22fc] ;  /* 0x0022fc0001867983 */ /* 0x000ea20000300800 */
[----:B---3--:R-:W-:-:S03]  /*178a0*/  IMAD.MOV.U32 R29, RZ, RZ, R135 ;  /* 0x000000ffff1d7224 */ /* 0x008fc600078e0087 */
[----:B------:R-:W2:Y:S04]  /*178b0*/  LDL.LU R135, [R1+0x22f8] ;  /* 0x0022f80001877983 */ /* 0x000ea80000300800 */
[----:B------:R-:W3:Y:S04]  /*178c0*/  LDL.LU R138, [R1+0x22f4] ;  /* 0x0022f400018a7983 */ /* 0x000ee80000300800 */
[----:B------:R-:W3:Y:S01]  /*178d0*/  LDL.LU R139, [R1+0x22f0] ;  /* 0x0022f000018b7983 */ /* 0x000ee20000300800 */
[----:B------:R-:W-:Y:S01]  /*178e0*/  HMMA.1688.F32.TF32 R20, R144, R8, R20 ;  /* 0x000000089014723c */ /* 0x000fe20000081014 */
[----:B------:R-:W-:-:S02]  /*178f0*/  IMAD.MOV.U32 R52, RZ, RZ, R132 ;  /* 0x000000ffff347224 */ /* 0x000fc400078e0084 */
[----:B------:R-:W-:Y:S02]  /*17900*/  IMAD.MOV.U32 R53, RZ, RZ, R105 ;  /* 0x000000ffff357224 */ /* 0x000fe400078e0069 */
[----:B------:R-:W-:Y:S11]  /*17910*/  IMAD.MOV.U32 R54, RZ, RZ, R104 ;  /* 0x000000ffff367224 */ /* 0x000ff600078e0068 */
[----:B------:R-:W-:Y:S08]  /*17920*/  @!UPT UIADD3 URZ, URZ, URZ, URZ ;  /* 0x0000003f3f3ff290 */ /* 0x000ff0000fffe03f */
[----:B------:R-:W-:Y:S01]  /*17930*/  IMAD.MOV.U32 R133, RZ, RZ, R20 ;  /* 0x000000ffff857224 */ /* 0x000fe200078e0014 */
[----:B------:R-:W-:Y:S01]  /*17940*/  MOV R105, R22 ;  /* 0x0000001600697202 */ /* 0x000fe20000000f00 */
[----:B------:R-:W-:Y:S02]  /*17950*/  IMAD.MOV.U32 R132, RZ, RZ, R21 ;  /* 0x000000ffff847224 */ /* 0x000fe400078e0015 */
[----:B------:R-:W-:Y:S02]  /*17960*/  IMAD.MOV.U32 R104, RZ, RZ, R23 ;  /* 0x000000ffff687224 */ /* 0x000fe400078e0017 */
[----:B------:R-:W-:Y:S01]  /*17970*/  IMAD.MOV.U32 R55, RZ, RZ, R3 ;  /* 0x000000ffff377224 */ /* 0x000fe200078e0003 */
[C---:B------:R-:W-:Y:S01]  /*17980*/  HMMA.1688.F32.TF32 R48, R144.reuse, R36, R48 ;  /* 0x000000249030723c */ /* 0x040fe20000081030 */
[----:B------:R1:W-:Y:S04]  /*17990*/  STL [R1+0x2108], R148 ;  /* 0x0021089401007387 */ /* 0x0003e80000100800 */
[----:B------:R4:W-:Y:S04]  /*179a0*/  STL [R1+0x2104], R150 ;  /* 0x0021049601007387 */ /* 0x0009e80000100800 */
[----:B------:R1:W-:Y:S04]  /*179b0*/  STL [R1+0x2100], R151 ;  /* 0x0021009701007387 */ /* 0x0003e80000100800 */
[----:B------:R1:W-:Y:S01]  /*179c0*/  STL [R1+0x20fc], R149 ;  /* 0x0020fc9501007387 */ /* 0x0003e20000100800 */
[----:B------:R-:W-:Y:S01]  /*179d0*/  HMMA.1688.F32.TF32 R56, R144, R40, R56 ;  /* 0x000000289038723c */ /* 0x000fe20000081038 */
[----:B------:R-:W-:-:S02]  /*179e0*/  IMAD.MOV.U32 R156, RZ, RZ, R60 ;  /* 0x000000ffff9c7224 */ /* 0x000fc400078e003c */
[----:B------:R-:W-:Y:S02]  /*179f0*/  IMAD.MOV.U32 R157, RZ, RZ, R61 ;  /* 0x000000ffff9d7224 */ /* 0x000fe400078e003d */
[----:B------:R-:W-:Y:S02]  /*17a00*/  IMAD.MOV.U32 R158, RZ, RZ, R62 ;  /* 0x000000ffff9e7224 */ /* 0x000fe400078e003e */
[----:B------:R-:W-:Y:S01]  /*17a10*/  IMAD.MOV.U32 R159, RZ, RZ, R63 ;  /* 0x000000ffff9f7224 */ /* 0x000fe200078e003f */
[----:B------:R-:W-:Y:S01]  /*17a20*/  HMMA.1688.F32.TF32 R232, R168, R40, R84 ;  /* 0x00000028a8e8723c */ /* 0x000fe20000081054 */
[----:B------:R-:W-:Y:S02]  /*17a30*/  IMAD.MOV.U32 R147, RZ, RZ, R16 ;  /* 0x000000ffff937224 */ /* 0x000fe400078e0010 */
[----:B------:R-:W-:Y:S02]  /*17a40*/  IMAD.MOV.U32 R146, RZ, RZ, R17 ;  /* 0x000000ffff927224 */ /* 0x000fe400078e0011 */
[----:B------:R-:W-:-:S02]  /*17a50*/  IMAD.MOV.U32 R145, RZ, RZ, R18 ;  /* 0x000000ffff917224 */ /* 0x000fc400078e0012 */
[----:B------:R-:W-:-:S09]  /*17a60*/  IMAD.MOV.U32 R144, RZ, RZ, R19 ;  /* 0x000000ffff907224 */ /* 0x000fd200078e0013 */
[----:B------:R-:W-:Y:S02]  /*17a70*/  IMAD.MOV.U32 R136, RZ, RZ, R59 ;  /* 0x000000ffff887224 */ /* 0x000fe400078e003b */
[----:B------:R-:W-:Y:S02]  /*17a80*/  IMAD.MOV.U32 R137, RZ, RZ, R58 ;  /* 0x000000ffff897224 */ /* 0x000fe400078e003a */
[----:B------:R-:W-:Y:S01]  /*17a90*/  IMAD.MOV.U32 R59, RZ, RZ, R12 ;  /* 0x000000ffff3b7224 */ /* 0x000fe200078e000c */
[----:B------:R-:W-:Y:S01]  /*17aa0*/  MOV R5, R56 ;  /* 0x0000003800057202 */ /* 0x000fe20000000f00 */
[----:B------:R-:W-:Y:S02]  /*17ab0*/  IMAD.MOV.U32 R252, RZ, RZ, R57 ;  /* 0x000000fffffc7224 */ /* 0x000fe400078e0039 */
[----:B------:R-:W-:Y:S01]  /*17ac0*/  IMAD.MOV.U32 R58, RZ, RZ, R13 ;  /* 0x000000ffff3a7224 */ /* 0x000fe200078e000d */
[----:B------:R-:W-:Y:S01]  /*17ad0*/  MOV R56, R15 ;  /* 0x0000000f00387202 */ /* 0x000fe20000000f00 */
[----:B------:R-:W-:-:S02]  /*17ae0*/  IMAD.MOV.U32 R57, RZ, RZ, R14 ;  /* 0x000000ffff397224 */ /* 0x000fc400078e000e */
[----:B-1----:R-:W-:Y:S02]  /*17af0*/  IMAD.MOV.U32 R148, RZ, RZ, R48 ;  /* 0x000000ffff947224 */ /* 0x002fe400078e0030 */
[----:B----4-:R-:W-:Y:S02]  /*17b00*/  IMAD.MOV.U32 R150, RZ, RZ, R49 ;  /* 0x000000ffff967224 */ /* 0x010fe400078e0031 */
[----:B------:R-:W-:Y:S02]  /*17b10*/  IMAD.MOV.U32 R151, RZ, RZ, R50 ;  /* 0x000000ffff977224 */ /* 0x000fe400078e0032 */
[----:B------:R-:W-:Y:S02]  /*17b20*/  IMAD.MOV.U32 R149, RZ, RZ, R51 ;  /* 0x000000ffff957224 */ /* 0x000fe400078e0033 */
[----:B------:R-:W-:Y:S02]  /*17b30*/  IMAD.MOV.U32 R50, RZ, RZ, R35 ;  /* 0x000000ffff327224 */ /* 0x000fe400078e0023 */
[----:B------:R-:W-:Y:S01]  /*17b40*/  IMAD.MOV.U32 R51, RZ, RZ, R34 ;  /* 0x000000ffff337224 */ /* 0x000fe200078e0022 */
[C---:B---3--:R-:W-:Y:S08]  /*17b50*/  HMMA.1688.F32.TF32 R20, R152.reuse, R138, R24 ;  /* 0x0000008a9814723c */ /* 0x048ff00000081018 */
[C---:B--2---:R-:W-:Y:S08]  /*17b60*/  HMMA.1688.F32.TF32 R28, R152.reuse, R134, R28 ;  /* 0x00000086981c723c */ /* 0x044ff0000008101c */
[----:B------:R-:W-:Y:S08]  /*17b70*/  HMMA.1688.F32.TF32 R24, R152, R106, R240 ;  /* 0x0000006a9818723c */ /* 0x000ff000000810f0 */
[----:B------:R-:W-:-:S02]  /*17b80*/  IMAD.MOV.U32 R36, RZ, RZ, R20 ;  /* 0x000000ffff247224 */ /* 0x000fc400078e0014 */
[----:B------:R-:W-:Y:S02]  /*17b90*/  IMAD.MOV.U32 R33, RZ, RZ, R21 ;  /* 0x000000ffff217224 */ /* 0x000fe400078e0015 */
[----:B------:R-:W-:Y:S02]  /*17ba0*/  IMAD.MOV.U32 R32, RZ, RZ, R22 ;  /* 0x000000ffff207224 */ /* 0x000fe400078e0016 */
[----:B------:R-:W-:Y:S02]  /*17bb0*/  IMAD.MOV.U32 R3, RZ, RZ, R23 ;  /* 0x000000ffff037224 */ /* 0x000fe400078e0017 */
[----:B------:R-:W-:Y:S01]  /*17bc0*/  HMMA.1688.F32.TF32 R20, R152, R102, R52 ;  /* 0x000000669814723c */ /* 0x000fe20000081034 */
[----:B------:R-:W-:Y:S04]  /*17bd0*/  STL.64 [R1+0x9c0], R28 ;  /* 0x0009c01c01007387 */ /* 0x000fe80000100a00 */
[----:B------:R-:W-:Y:S04]  /*17be0*/  STL.64 [R1+0x9c8], R30 ;  /* 0x0009c81e01007387 */ /* 0x000fe80000100a00 */
[----:B------:R-:W2:Y:S04]  /*17bf0*/  LDL.LU R240, [R1+0xf0] ;  /* 0x0000f00001f07983 */ /* 0x000ea80000300800 */
[----:B------:R1:W-:Y:S04]  /*17c00*/  STL.64 [R1+0xb10], R24 ;  /* 0x000b101801007387 */ /* 0x0003e80000100a00 */
[----:B------:R3:W-:Y:S06]  /*17c10*/  STL.64 [R1+0xb18], R26 ;  /* 0x000b181a01007387 */ /* 0x0007ec0000100a00 */
[----:B------:R4:W-:Y:S04]  /*17c20*/  STL.64 [R1+0xc00], R20 ;  /* 0x000c001401007387 */ /* 0x0009e80000100a00 */
[----:B------:R1:W-:Y:S04]  /*17c30*/  STL.64 [R1+0xc08], R22 ;  /* 0x000c081601007387 */ /* 0x0003e80000100a00 */
[----:B------:R-:W2:Y:S04]  /*17c40*/  LDL.LU R241, [R1+0xf4] ;  /* 0x0000f40001f17983 */ /* 0x000ea80000300800 */
        /* <DEDUP_REMOVED lines=34> */
[----:B-1----:R-:W2:Y:S04]  /*17e70*/  LDL.LU R24, [R1+0x420] ;  /* 0x0004200001187983 */ /* 0x002ea80000300800 */
[----:B------:R-:W2:Y:S04]  /*17e80*/  LDL.LU R25, [R1+0x424] ;  /* 0x0004240001197983 */ /* 0x000ea80000300800 */
[----:B---3--:R-:W2:Y:S04]  /*17e90*/  LDL.LU R26, [R1+0x428] ;  /* 0x00042800011a7983 */ /* 0x008ea80000300800 */
[----:B------:R-:W2:Y:S04]  /*17ea0*/  LDL.LU R27, [R1+0x42c] ;  /* 0x00042c00011b7983 */ /* 0x000ea80000300800 */
[----:B------:R-:W3:Y:S04]  /*17eb0*/  LDL.LU R28, [R1+0x520] ;  /* 0x00052000011c7983 */ /* 0x000ee80000300800 */
[----:B------:R-:W3:Y:S04]  /*17ec0*/  LDL.LU R29, [R1+0x524] ;  /* 0x00052400011d7983 */ /* 0x000ee80000300800 */
[----:B------:R-:W3:Y:S04]  /*17ed0*/  LDL.LU R30, [R1+0x528] ;  /* 0x00052800011e7983 */ /* 0x000ee80000300800 */
[----:B------:R-:W3:Y:S04]  /*17ee0*/  LDL.LU R31, [R1+0x52c] ;  /* 0x00052c00011f7983 */ /* 0x000ee80000300800 */
[----:B----4-:R-:W4:Y:S04]  /*17ef0*/  LDL.LU R20, [R1+0x300] ;  /* 0x0003000001147983 */ /* 0x010f280000300800 */
[----:B------:R-:W4:Y:S04]  /*17f00*/  LDL.LU R21, [R1+0x304] ;  /* 0x0003040001157983 */ /* 0x000f280000300800 */
[----:B------:R-:W4:Y:S04]  /*17f10*/  LDL.LU R22, [R1+0x308] ;  /* 0x0003080001167983 */ /* 0x000f280000300800 */
[----:B------:R-:W4:Y:S04]  /*17f20*/  LDL.LU R23, [R1+0x30c] ;  /* 0x00030c0001177983 */ /* 0x000f280000300800 */
[----:B------:R-:W2:Y:S04]  /*17f30*/  LDL.LU R48, [R1+0x70] ;  /* 0x0000700001307983 */ /* 0x000ea80000300800 */
[----:B------:R-:W2:Y:S04]  /*17f40*/  LDL.LU R49, [R1+0x74] ;  /* 0x0000740001317983 */ /* 0x000ea80000300800 */
[----:B------:R-:W2:Y:S04]  /*17f50*/  LDL.LU R35, [R1+0x22ec] ;  /* 0x0022ec0001237983 */ /* 0x000ea80000300800 */
[----:B------:R-:W3:Y:S04]  /*17f60*/  LDL.LU R34, [R1+0x22e8] ;  /* 0x0022e80001227983 */ /* 0x000ee80000300800 */
[----:B------:R-:W4:Y:S04]  /*17f70*/  LDL.LU R96, [R1+0xb70] ;  /* 0x000b700001607983 */ /* 0x000f280000300800 */
[----:B------:R-:W4:Y:S04]  /*17f80*/  LDL.LU R97, [R1+0xb74] ;  /* 0x000b740001617983 */ /* 0x000f280000300800 */
[----:B------:R-:W4:Y:S04]  /*17f90*/  LDL.LU R98, [R1+0xb78] ;  /* 0x000b780001627983 */ /* 0x000f280000300800 */
[----:B------:R-:W4:Y:S01]  /*17fa0*/  LDL.LU R99, [R1+0xb7c] ;  /* 0x000b7c0001637983 */ /* 0x000f220000300800 */
[C---:B------:R-:W-:Y:S03]  /*17fb0*/  HMMA.1688.F32.TF32 R172, R168.reuse, R44, R88 ;  /* 0x0000002ca8ac723c */ /* 0x040fe60000081058 */
[----:B------:R-:W4:Y:S04]  /*17fc0*/  LDL.LU R92, [R1+0x980] ;  /* 0x00098000015c7983 */ /* 0x000f280000300800 */
[----:B------:R-:W4:Y:S04]  /*17fd0*/  LDL.LU R93, [R1+0x984] ;  /* 0x00098400015d7983 */ /* 0x000f280000300800 */
[----:B------:R-:W4:Y:S01]  /*17fe0*/  LDL.LU R94, [R1+0x988] ;  /* 0x00098800015e7983 */ /* 0x000f220000300800 */
[----:B------:R-:W-:Y:S03]  /*17ff0*/  HMMA.1688.F32.TF32 R168, R168, R8, R76 ;  /* 0x00000008a8a8723c */ /* 0x000fe6000008104c */
[----:B------:R-:W4:Y:S04]  /*18000*/  LDL.LU R95, [R1+0x98c] ;  /* 0x00098c00015f7983 */ /* 0x000f280000300800 */
[----:B------:R-:W4:Y:S04]  /*18010*/  LDL.LU R88, [R1+0x790] ;  /* 0x0007900001587983 */ /* 0x000f280000300800 */
[----:B------:R-:W4:Y:S04]  /*18020*/  LDL.LU R89, [R1+0x794] ;  /* 0x0007940001597983 */ /* 0x000f280000300800 */
[----:B------:R-:W4:Y:S04]  /*18030*/  LDL.LU R90, [R1+0x798] ;  /* 0x00079800015a7983 */ /* 0x000f280000300800 */
[----:B------:R-:W4:Y:S01]  /*18040*/  LDL.LU R91, [R1+0x79c] ;  /* 0x00079c00015b7983 */ /* 0x000f220000300800 */
[----:B--2---:R-:W-:Y:S01]  /*18050*/  IMAD.MOV.U32 R77, RZ, RZ, R35 ;  /* 0x000000ffff4d7224 */ /* 0x004fe200078e0023 */
[----:B---3--:R-:W-:-:S02]  /*18060*/  MOV R76, R34 ;  /* 0x00000022004c7202 */ /* 0x008fc40000000f00 */
[----:B------:R-:W2:Y:S04]  /*18070*/  LDL.LU R34, [R1+0x22e4] ;  /* 0x0022e40001227983 */ /* 0x000ea80000300800 */
[----:B------:R-:W2:Y:S04]  /*18080*/  LDL.LU R35, [R1+0x22e0] ;  /* 0x0022e00001237983 */ /* 0x000ea80000300800 */
[----:B------:R-:W3:Y:S04]  /*18090*/  LDL.LU R78, [R1+0x318] ;  /* 0x00031800014e7983 */ /* 0x000ee80000300800 */
[----:B------:R-:W3:Y:S04]  /*180a0*/  LDL.LU R79, [R1+0x31c] ;  /* 0x00031c00014f7983 */ /* 0x000ee80000300800 */
[----:B------:R-:W3:Y:S04]  /*180b0*/  LDL.LU R248, [R1+0xe0] ;  /* 0x0000e00001f87983 */ /* 0x000ee80000300800 */
[----:B------:R-:W3:Y:S04]  /*180c0*/  LDL.LU R249, [R1+0xe4] ;  /* 0x0000e40001f97983 */ /* 0x000ee80000300800 */
[----:B------:R-:W3:Y:S01]  /*180d0*/  LDL.LU R250, [R1+0xe8] ;  /* 0x0000e80001fa7983 */ /* 0x000ee20000300800 */
[C---:B--2---:R-:W-:Y:S11]  /*180e0*/  HMMA.1688.F32.TF32 R28, R152.reuse, R34, R28 ;  /* 0x00000022981c723c */ /* 0x044ff6000008101c */
[----:B------:R-:W-:Y:S11]  /*180f0*/  @!UPT UIADD3 URZ, URZ, URZ, URZ ;  /* 0x0000003f3f3ff290 */ /* 0x000ff6000fffe03f */
[----:B------:R-:W-:Y:S01]  /*18100*/  @!UPT UIADD3 URZ, URZ, URZ, URZ ;  /* 0x0000003f3f3ff290 */ /* 0x000fe2000fffe03f */
[----:B------:R-:W-:Y:S04]  /*18110*/  STL.64 [R1+0xd50], R28 ;  /* 0x000d501c01007387 */ /* 0x000fe80000100a00 */
[----:B------:R1:W-:Y:S04]  /*18120*/  STL.64 [R1+0xd58], R30 ;  /* 0x000d581e01007387 */ /* 0x0003e80000100a00 */
[----:B-1----:R-:W2:Y:S04]  /*18130*/  LDL.LU.64 R30, [R1+0x22d8] ;  /* 0x0022d800011e7983 */ /* 0x002ea80000300a00 */
[----:B------:R-:W3:Y:S01]  /*18140*/  LDL.LU.64 R28, [R1+0x22d0] ;  /* 0x0022d000011c7983 */ /* 0x000ee20000300a00 */
[C---:B--2---:R-:W-:Y:S11]  /*18150*/  HMMA.1688.F32.TF32 R24, R152.reuse, R30, R24 ;  /* 0x0000001e9818723c */ /* 0x044ff60000081018 */
[----:B------:R-:W-:Y:S11]  /*18160*/  @!UPT UIADD3 URZ, URZ, URZ, URZ ;  /* 0x0000003f3f3ff290 */ /* 0x000ff6000fffe03f */
[----:B------:R-:W-:Y:S01]  /*18170*/  @!UPT UIADD3 URZ, URZ, URZ, URZ ;  /* 0x0000003f3f3ff290 */ /* 0x000fe2000fffe03f */
[----:B------:R-:W-:Y:S04]  /*18180*/  STL.64 [R1+0xdc0], R24 ;  /* 0x000dc01801007387 */ /* 0x000fe80000100a00 */
[----:B------:R1:W-:Y:S04]  /*18190*/  STL.64 [R1+0xdc8], R26 ;  /* 0x000dc81a01007387 */ /* 0x0003e80000100a00 */
[----:B-1----:R-:W4:Y:S04]  /*181a0*/  LDL.LU.64 R26, [R1+0x22c8] ;  /* 0x0022c800011a7983 */ /* 0x002f280000300a00 */
[----:B------:R-:W2:Y:S01]  /*181b0*/  LDL.LU.64 R24, [R1+0x22c0] ;  /* 0x0022c00001187983 */ /* 0x000ea20000300a00 */
[C---:B----4-:R-:W-:Y:S11]  /*181c0*/  HMMA.1688.F32.TF32 R20, R152.reuse, R26, R20 ;  /* 0x0000001a9814723c */ /* 0x050ff60000081014 */
        /* <DEDUP_REMOVED lines=32> */
[----:B-1----:R-:W4:Y:S02]  /*183d0*/  LDL.LU.64 R50, [R1+0x2278] ;  /* 0x0022780001327983 */ /* 0x002f240000300a00 */
[----:B----4-:R-:W-:Y:S11]  /*183e0*/  HMMA.1688.F32.TF32 R56, R152, R50, R56 ;  /* 0x000000329838723c */ /* 0x010ff60000081038 */
[----:B------:R-:W-:Y:S11]  /*183f0*/  @!UPT UIADD3 URZ, URZ, URZ, URZ ;  /* 0x0000003f3f3ff290 */ /* 0x000ff6000fffe03f */
[----:B------:R-:W-:Y:S01]  /*18400*/  @!UPT UIADD3 URZ, URZ, URZ, URZ ;  /* 0x0000003f3f3ff290 */ /* 0x000fe2000fffe03f */
[----:B------:R-:W-:Y:S04]  /*18410*/  STL.64 [R1+0x1390], R56 ;  /* 0x0013903801007387 */ /* 0x000fe80000100a00 */
[----:B------:R1:W-:Y:S04]  /*18420*/  STL.64 [R1+0x1398], R58 ;  /* 0x0013983a01007387 */ /* 0x0003e80000100a00 */
[----:B-1----:R-:W4:Y:S04]  /*18430*/  LDL.LU.64 R58, [R1+0x2270] ;  /* 0x00227000013a7983 */ /* 0x002f280000300a00 */
[----:B------:R-:W4:Y:S01]  /*18440*/  LDL.LU.64 R56, [R1+0x2268] ;  /* 0x0022680001387983 */ /* 0x000f220000300a00 */
[----:B------:R-:W-:Y:S01]  /*18450*/  HMMA.1688.F32.TF32 R96, R140, R138, R96 ;  /* 0x0000008a8c60723c */ /* 0x000fe20000081060 */
[----:B------:R-:W-:-:S07]  /*18460*/  IMAD.MOV.U32 R188, RZ, RZ, R251 ;  /* 0x000000ffffbc7224 */ /* 0x000fce00078e00fb */
[C---:B------:R-:W-:Y:S08]  /*18470*/  HMMA.1688.F32.TF32 R144, R152.reuse, R42, R144 ;  /* 0x0000002a9890723c */ /* 0x040ff00000081090 */
[----:B------:R-:W-:Y:S08]  /*18480*/  HMMA.1688.F32.TF32 R188, R152, R38, R188 ;  /* 0x0000002698bc723c */ /* 0x000ff000000810bc */
[----:B------:R-:W-:-:S02]  /*18490*/  IMAD.MOV.U32 R44, RZ, RZ, R96 ;  /* 0x000000ffff2c7224 */ /* 0x000fc400078e0060 */
[----:B------:R-:W-:Y:S02]  /*184a0*/  IMAD.MOV.U32 R41, RZ, RZ, R97 ;  /* 0x000000ffff297224 */ /* 0x000fe400078e0061 */
[----:B------:R-:W-:Y:S02]  /*184b0*/  IMAD.MOV.U32 R40, RZ, RZ, R98 ;  /* 0x000000ffff287224 */ /* 0x000fe400078e0062 */
[----:B------:R-:W-:Y:S02]  /*184c0*/  IMAD.MOV.U32 R37, RZ, RZ, R99 ;  /* 0x000000ffff257224 */ /* 0x000fe400078e0063 */
[----:B------:R-:W-:Y:S08]  /*184d0*/  HMMA.1688.F32.TF32 R96, R140, R134, R92 ;  /* 0x000000868c60723c */ /* 0x000ff0000008105c */
[C---:B----4-:R-:W-:Y:S11]  /*184e0*/  HMMA.1688.F32.TF32 R56, R152.reuse, R46, R56 ;  /* 0x0000002e9838723c */ /* 0x050ff60000081038 */
[----:B------:R-:W-:Y:S11]  /*184f0*/  @!UPT UIADD3 URZ, URZ, URZ, URZ ;  /* 0x0000003f3f3ff290 */ /* 0x000ff6000fffe03f */
[----:B------:R-:W-:Y:S01]  /*18500*/  @!UPT UIADD3 URZ, URZ, URZ, URZ ;  /* 0x0000003f3f3ff290 */ /* 0x000fe2000fffe03f */
[----:B------:R-:W-:Y:S04]  /*18510*/  STL.64 [R1+0x1450], R56 ;  /* 0x0014503801007387 */ /* 0x000fe80000100a00 */
[----:B------:R1:W-:Y:S04]  /*18520*/  STL.64 [R1+0x1458], R58 ;  /* 0x0014583a01007387 */ /* 0x0003e80000100a00 */
[----:B-1----:R-:W4:Y:S04]  /*18530*/  LDL.LU.64 R58, [R1+0x2260] ;  /* 0x00226000013a7983 */ /* 0x002f280000300a00 */
[----:B------:R-:W4:Y:S01]  /*18540*/  LDL.LU.64 R56, [R1+0x2258] ;  /* 0x0022580001387983 */ /* 0x000f220000300a00 */
[----:B------:R-:W-:Y:S08]  /*18550*/  HMMA.1688.F32.TF32 R152, R152, R10, R200 ;  /* 0x0000000a9898723c */ /* 0x000ff000000810c8 */
[C---:B------:R-:W-:Y:S08]  /*18560*/  HMMA.1688.F32.TF32 R92, R140.reuse, R106, R88 ;  /* 0x0000006a8c5c723c */ /* 0x040ff00000081058 */
[C---:B------:R-:W-:Y:S08]  /*18570*/  HMMA.1688.F32.TF32 R88, R140.reuse, R102, R192 ;  /* 0x000000668c58723c */ /* 0x040ff000000810c0 */
[C---:B------:R-:W-:Y:S08]  /*18580*/  HMMA.1688.F32.TF32 R84, R140.reuse, R34, R84 ;  /* 0x000000228c54723c */ /* 0x040ff00000081054 */
[C---:B------:R-:W-:Y:S01]  /*18590*/  HMMA.1688.F32.TF32 R80, R140.reuse, R30, R80 ;  /* 0x0000001e8c50723c */ /* 0x040fe20000081050 */
[----:B------:R-:W-:Y:S07]  /*185a0*/  STL.64 [R1+0x1440], R144 ;  /* 0x0014409001007387 */ /* 0x000fee0000100a00 */
[C---:B---3--:R-:W-:Y:S01]  /*185b0*/  HMMA.1688.F32.TF32 R76, R140.reuse, R26, R76 ;  /* 0x0000001a8c4c723c */ /* 0x048fe2000008104c */
[----:B------:R-:W-:Y:S07]  /*185c0*/  STL.64 [R1+0x1448], R146 ;  /* 0x0014489201007387 */ /* 0x000fee0000100a00 */
[----:B------:R-:W-:Y:S01]  /*185d0*/  HMMA.1688.F32.TF32 R60, R140, R22, R60 ;  /* 0x000000168c3c723c */ /* 0x000fe2000008103c */
[----:B------:R-:W-:Y:S04]  /*185e0*/  STL.64 [R1+0x1430], R188 ;  /* 0x001430bc01007387 */ /* 0x000fe80000100a00 */
[----:B------:R-:W-:Y:S04]  /*185f0*/  STL.64 [R1+0x1438], R190 ;  /* 0x001438be01007387 */ /* 0x000fe80000100a00 */
[----:B------:R-:W-:Y:S04]  /*18600*/  STL.64 [R1+0x1420], R152 ;  /* 0x0014209801007387 */ /* 0x000fe80000100a00 */
[----:B------:R-:W-:Y:S04]  /*18610*/  STL.64 [R1+0x1428], R154 ;  /* 0x0014289a01007387 */ /* 0x000fe80000100a00 */
[----:B------:R-:W-:Y:S04]  /*18620*/  STL.64 [R1+0x900], R96 ;  /* 0x0009006001007387 */ /* 0x000fe80000100a00 */
[----:B------:R-:W-:Y:S04]  /*18630*/  STL.64 [R1+0x908], R98 ;  /* 0x0009086201007387 */ /* 0x000fe80000100a00 */
[----:B------:R-:W-:Y:S04]  /*18640*/  STL.64 [R1+0x970], R92 ;  /* 0x0009705c01007387 */ /* 0x000fe80000100a00 */
[----:B------:R-:W-:Y:S01]  /*18650*/  STL.64 [R1+0x978], R94 ;  /* 0x0009785e01007387 */ /* 0x000fe20000100a00 */
[----:B------:R-:W-:-:S03]  /*18660*/  IMAD.MOV.U32 R251, RZ, RZ, R4 ;  /* 0x000000fffffb7224 */ /* 0x000fc600078e0004 */
        /* <DEDUP_REMOVED lines=8> */
[C---:B-1----:R-:W-:Y:S03]  /*186f0*/  HMMA.1688.F32.TF32 R80, R140.reuse, R18, R244 ;  /* 0x000000128c50723c */ /* 0x042fe600000810f4 */
[----:B------:R-:W-:Y:S04]  /*18700*/  STL.64 [R1+0xe30], R60 ;  /* 0x000e303c01007387 */ /* 0x000fe80000100a00 */
[----:B------:R1:W-:Y:S01]  /*18710*/  STL.64 [R1+0xe38], R62 ;  /* 0x000e383e01007387 */ /* 0x0003e20000100a00 */
[C---:B---3--:R-:W-:Y:S03]  /*18720*/  HMMA.1688.F32.TF32 R76, R140.reuse, R14, R240 ;  /* 0x0000000e8c4c723c */ /* 0x048fe600000810f0 */
[----:B------:R-:W-:Y:S04]  /*18730*/  LDS R144, [R2+0x4100] ;  /* 0x0041000002907984 */ /* 0x000fe80000000800 */
[----:B------:R-:W-:Y:S01]  /*18740*/  LDS R146, [R2+0x6100] ;  /* 0x0061000002927984 */ /* 0x000fe20000000800 */
[----:B-1----:R-:W-:Y:S03]  /*18750*/  HMMA.1688.F32.TF32 R60, R140, R54, R248 ;  /* 0x000000368c3c723c */ /* 0x002fe600000810f8 */
[----:B------:R-:W-:Y:S04]  /*18760*/  LDS R145, [R0+0x4100] ;  /* 0x0041000000917984 */ /* 0x000fe80000000800 */
[----:B------:R-:W1:Y:S04]  /*18770*/  LDS R147, [R0+0x6100] ;  /* 0x0061000000937984 */ /* 0x000e680000000800 */
[----:B------:R-:W-:Y:S04]  /*18780*/  STL.64 [R1+0xf40], R80 ;  /* 0x000f405001007387 */ /* 0x000fe80000100a00 */
[----:B------:R-:W-:Y:S08]  /*18790*/  STL.64 [R1+0xf48], R82 ;  /* 0x000f485201007387 */ /* 0x000ff00000100a00 */
[----:B------:R-:W-:Y:S01]  /*187a0*/  STL.64 [R1+0x11c0], R60 ;  /* 0x0011c03c01007387 */ /* 0x000fe20000100a00 */
[----:B------:R-:W-:-:S03]  /*187b0*/  IMAD.MOV.U32 R4, RZ, RZ, R63 ;  /* 0x000000ffff047224 */ /* 0x000fc600078e003f */
[----:B------:R-:W-:Y:S04]  /*187c0*/  STL.64 [R1+0x1070], R76 ;  /* 0x0010704c01007387 */ /* 0x000fe80000100a00 */
[----:B------:R-:W-:Y:S04]  /*187d0*/  STL.64 [R1+0x1078], R78 ;  /* 0x0010784e01007387 */ /* 0x000fe80000100a00 */
[----:B------:R4:W-:Y:S04]  /*187e0*/  STL [R1+0x11c8], R62 ;  /* 0x0011c83e01007387 */ /* 0x0009e80000100800 */
[----:B------:R-:W-:Y:S01]  /*187f0*/  STL [R1+0x1f78], R4 ;  /* 0x001f780401007387 */ /* 0x000fe20000100800 */
[C---:B----4-:R-:W-:Y:S08]  /*18800*/  HMMA.1688.F32.TF32 R60, R140.reuse, R50, R56 ;  /* 0x000000328c3c723c */ /* 0x050ff00000081038 */
[C---:B------:R-:W-:Y:S08]  /*18810*/  HMMA.1688.F32.TF32 R56, R140.reuse, R46, R64 ;  /* 0x0000002e8c38723c */ /* 0x040ff00000081040 */
[C---:B------:R-:W-:Y:S07]  /*18820*/  HMMA.1688.F32.TF32 R64, R140.reuse, R42, R68 ;  /* 0x0000002a8c40723c */ /* 0x040fee0000081044 */
[----:B------:R-:W-:Y:S04]  /*18830*/  STL.64 [R1+0x1280], R60 ;  /* 0x0012803c01007387 */ /* 0x000fe80000100a00 */
[----:B------:R3:W-:Y:S04]  /*18840*/  STL.64 [R1+0x1288], R62 ;  /* 0x0012883e01007387 */ /* 0x0007e80000100a00 */
[----:B------:R-:W-:Y:S04]  /*18850*/  STL.64 [R1+0x13d0], R56 ;  /* 0x0013d03801007387 */ /* 0x000fe80000100a00 */
[----:B------:R4:W-:Y:S01]  /*18860*/  STL.64 [R1+0x13d8], R58 ;  /* 0x0013d83a01007387 */ /* 0x0009e20000100a00 */
[C---:B---3--:R-:W-:Y:S08]  /*18870*/  HMMA.1688.F32.TF32 R60, R140.reuse, R38, R72 ;  /* 0x000000268c3c723c */ /* 0x048ff00000081048 */
[----:B----4-:R-:W-:Y:S01]  /*18880*/  HMMA.1688.F32.TF32 R56, R140, R10, R196 ;  /* 0x0000000a8c38723c */ /* 0x010fe200000810c4 */
[----:B------:R-:W-:Y:S04]  /*18890*/  STL.64 [R1+0x13c0], R64 ;  /* 0x0013c04001007387 */ /* 0x000fe80000100a00 */
[----:B------:R-:W-:Y:S04]  /*188a0*/  STL.64 [R1+0x13c8], R66 ;  /* 0x0013c84201007387 */ /* 0x000fe80000100a00 */
[----:B------:R-:W3:Y:S01]  /*188b0*/  LDL.LU R248, [R1+0x340] ;  /* 0x0003400001f87983 */ /* 0x000ee20000300800 */
[----:B------:R-:W-:-:S02]  /*188c0*/  IMAD.MOV.U32 R68, RZ, RZ, R100 ;  /* 0x000000ffff447224 */ /* 0x000fc400078e0064 */
[----:B------:R-:W-:Y:S01]  /*188d0*/  IMAD.MOV.U32 R69, RZ, RZ, R101 ;  /* 0x000000ffff457224 */ /* 0x000fe200078e0065 */
[----:B------:R-:W-:Y:S04]  /*188e0*/  LDS R64, [R2+0x4180] ;  /* 0x0041800002407984 */ /* 0x000fe80000000800 */
[----:B------:R-:W-:Y:S04]  /*188f0*/  STL.64 [R1+0x13b0], R60 ;  /* 0x0013b03c01007387 */ /* 0x000fe80000100a00 */
[----:B------:R-:W-:Y:S04]  /*18900*/  STL.64 [R1+0x13b8], R62 ;  /* 0x0013b83e01007387 */ /* 0x000fe80000100a00 */
[----:B------:R4:W-:Y:S04]  /*18910*/  STL.64 [R1+0x13a0], R56 ;  /* 0x0013a03801007387 */ /* 0x0009e80000100a00 */
[----:B------:R1:W-:Y:S04]  /*18920*/  STL.64 [R1+0x13a8], R58 ;  /* 0x0013a83a01007387 */ /* 0x0003e80000100a00 */
[----:B------:R-:W3:Y:S04]  /*18930*/  LDL.LU R249, [R1+0x344] ;  /* 0x0003440001f97983 */ /* 0x000ee80000300800 */
[----:B------:R-:W3:Y:S04]  /*18940*/  LDL.LU R250, [R1+0x348] ;  /* 0x0003480001fa7983 */ /* 0x000ee80000300800 */
[----:B------:R-:W3:Y:S04]  /*18950*/  LDL.LU R251, [R1+0x34c] ;  /* 0x00034c0001fb7983 */ /* 0x000ee80000300800 */
[----:B----4-:R-:W4:Y:S04]  /*18960*/  LDL.LU R56, [R1+0x450] ;  /* 0x0004500001387983 */ /* 0x010f280000300800 */
[----:B------:R-:W4:Y:S04]  /*18970*/  LDL.LU R57, [R1+0x454] ;  /* 0x0004540001397983 */ /* 0x000f280000300800 */
[----:B-1----:R-:W4:Y:S04]  /*18980*/  LDL.LU R58, [R1+0x458] ;  /* 0x00045800013a7983 */ /* 0x002f280000300800 */
[----:B------:R-:W4:Y:S04]  /*18990*/  LDL.LU R59, [R1+0x45c] ;  /* 0x00045c00013b7983 */ /* 0x000f280000300800 */
[----:B------:R-:W3:Y:S04]  /*189a0*/  LDL.LU R240, [R1+0x580] ;  /* 0x0005800001f07983 */ /* 0x000ee80000300800 */
        /* <DEDUP_REMOVED lines=21> */
[----:B------:R-:W4:Y:S04]  /*18b00*/  LDL.LU R84, [R1+0x440] ;  /* 0x0004400001547983 */ /* 0x000f280000300800 */
        /* <DEDUP_REMOVED lines=36> */
[----:B------:R-:W4:Y:S01]  /*18d50*/  LDL.LU R75, [R1+0xc8c] ;  /* 0x000c8c00014b7983 */ /* 0x000f220000300800 */
[----:B--2---:R-:W-:-:S03]  /*18d60*/  IMAD.MOV.U32 R71, RZ, RZ, R52 ;  /* 0x000000ffff477224 */ /* 0x004fc600078e0034 */
[----:B------:R-:W2:Y:S04]  /*18d70*/  LDL.LU R152, [R1+0xab0] ;  /* 0x000ab00001987983 */ /* 0x000ea80000300800 */
[----:B------:R-:W2:Y:S04]  /*18d80*/  LDL.LU R153, [R1+0xab4] ;  /* 0x000ab40001997983 */ /* 0x000ea80000300800 */
[----:B------:R-:W2:Y:S04]  /*18d90*/  LDL.LU R154, [R1+0xab8] ;  /* 0x000ab800019a7983 */ /* 0x000ea80000300800 */
[----:B------:R-:W2:Y:S01]  /*18da0*/  LDL.LU R155, [R1+0xabc] ;  /* 0x000abc00019b7983 */ /* 0x000ea20000300800 */
[----:B------:R-:W-:-:S03]  /*18db0*/  MOV R70, R53 ;  /* 0x0000003500467202 */ /* 0x000fc60000000f00 */
[----:B------:R-:W-:Y:S04]  /*18dc0*/  LDS R66, [R2+0x6180] ;  /* 0x0061800002427984 */ /* 0x000fe80000000800 */
[----:B------:R-:W-:Y:S04]  /*18dd0*/  LDS R65, [R0+0x4180] ;  /* 0x0041800000417984 */ /* 0x000fe80000000800 */
[----:B------:R-:W1:Y:S01]  /*18de0*/  LDS R67, [R0+0x6180] ;  /* 0x0061800000437984 */ /* 0x000e620000000800 */
[C---:B---3--:R-:W-:Y:S08]  /*18df0*/  HMMA.1688.F32.TF32 R76, R144.reuse, R22, R76 ;  /* 0x00000016904c723c */ /* 0x048ff0000008104c */
[C---:B----4-:R-:W-:Y:S08]  /*18e00*/  HMMA.1688.F32.TF32 R84, R144.reuse, R30, R84 ;  /* 0x0000001e9054723c */ /* 0x050ff00000081054 */
[C---:B------:R-:W-:Y:S08]  /*18e10*/  HMMA.1688.F32.TF32 R192, R144.reuse, R34, R192 ;  /* 0x0000002290c0723c */ /* 0x040ff000000810c0 */
[C---:B------:R-:W-:Y:S08]  /*18e20*/  HMMA.1688.F32.TF32 R88, R144.reuse, R102, R88 ;  /* 0x000000669058723c */ /* 0x040ff00000081058 */
[C---:B------:R-:W-:Y:S08]  /*18e30*/  HMMA.1688.F32.TF32 R188, R144.reuse, R138, R188 ;  /* 0x0000008a90bc723c */ /* 0x040ff000000810bc */
[C---:B------:R-:W-:Y:S08]  /*18e40*/  HMMA.1688.F32.TF32 R96, R144.reuse, R134, R96 ;  /* 0x000000869060723c */ /* 0x040ff00000081060 */
[----:B------:R-:W-:Y:S08]  /*18e50*/  HMMA.1688.F32.TF32 R92, R144, R106, R92 ;  /* 0x0000006a905c723c */ /* 0x000ff0000008105c */
[----:B------:R-:W-:-:S02]  /*18e60*/  IMAD.MOV.U32 R48, RZ, RZ, R190 ;  /* 0x000000ffff307224 */ /* 0x000fc400078e00be */
[----:B------:R-:W-:Y:S02]  /*18e70*/  IMAD.MOV.U32 R45, RZ, RZ, R191 ;  /* 0x000000ffff2d7224 */ /* 0x000fe400078e00bf */
[----:B------:R-:W-:Y:S01]  /*18e80*/  IMAD.MOV.U32 R52, RZ, RZ, R188 ;  /* 0x000000ffff347224 */ /* 0x000fe200078e00bc */
[----:B------:R-:W3:Y:S01]  /*18e90*/  LDL.LU.64 R190, [R1+0x2248] ;  /* 0x0022480001be7983 */ /* 0x000ee20000300a00 */
[----:B------:R-:W-:-:S03]  /*18ea0*/  IMAD.MOV.U32 R49, RZ, RZ, R189 ;  /* 0x000000ffff317224 */ /* 0x000fc600078e00bd */
[----:B------:R-:W3:Y:S01]  /*18eb0*/  LDL.LU.64 R188, [R1+0x2240] ;  /* 0x0022400001bc7983 */ /* 0x000ee20000300a00 */
[C---:B------:R-:W-:Y:S03]  /*18ec0*/  HMMA.1688.F32.TF32 R80, R144.reuse, R26, R80 ;  /* 0x0000001a9050723c */ /* 0x040fe60000081050 */
[----:B------:R-:W-:Y:S04]  /*18ed0*/  STL.64 [R1+0x7a0], R96 ;  /* 0x0007a06001007387 */ /* 0x000fe80000100a00 */
[----:B------:R4:W-:Y:S04]  /*18ee0*/  STL.64 [R1+0x7a8], R98 ;  /* 0x0007a86201007387 */ /* 0x0009e80000100a00 */
[----:B----4-:R-:W4:Y:S04]  /*18ef0*/  LDL.LU.64 R98, [R1+0x2238] ;  /* 0x0022380001627983 */ /* 0x010f280000300a00 */
[----:B------:R-:W4:Y:S04]  /*18f00*/  LDL.LU.64 R96, [R1+0x2230] ;  /* 0x0022300001607983 */ /* 0x000f280000300a00 */
        /* <DEDUP_REMOVED lines=22> */
[----:B-1----:R-:W3:Y:S04]  /*19070*/  LDL.LU.64 R78, [R1+0x21d8] ;  /* 0x0021d800014e7983 */ /* 0x002ee80000300a00 */
[----:B------:R-:W3:Y:S01]  /*19080*/  LDL.LU.64 R76, [R1+0x21d0] ;  /* 0x0021d000014c7983 */ /* 0x000ee20000300a00 */
[C---:B------:R-:W-:Y:S08]  /*19090*/  HMMA.1688.F32.TF32 R60, R144.reuse, R18, R60 ;  /* 0x00000012903c723c */ /* 0x040ff0000008103c */
[----:B------:R-:W-:Y:S01]  /*190a0*/  HMMA.1688.F32.TF32 R140, R144, R14, R140 ;  /* 0x0000000e908c723c */ /* 0x000fe2000008108c */
[----:B------:R-:W-:-:S02]  /*190b0*/  IMAD.MOV.U32 R198, RZ, RZ, R101 ;  /* 0x000000ffffc67224 */ /* 0x000fc400078e0065 */
[----:B------:R-:W-:-:S07]  /*190c0*/  IMAD.MOV.U32 R199, RZ, RZ, R100 ;  /* 0x000000ffffc77224 */ /* 0x000fce00078e0064 */
[C---:B------:R-:W-:Y:S05]  /*190d0*/  HMMA.1688.F32.TF32 R196, R144.reuse, R54, R196 ;  /* 0x0000003690c4723c */ /* 0x040fea00000810c4 */
[----:B------:R-:W-:Y:S04]  /*190e0*/  STL.64 [R1+0xe20], R60 ;  /* 0x000e203c01007387 */ /* 0x000fe80000100a00 */
[----:B------:R1:W-:Y:S04]  /*190f0*/  STL.64 [R1+0xe28], R62 ;  /* 0x000e283e01007387 */ /* 0x0003e80000100a00 */
[----:B-1----:R-:W4:Y:S04]  /*19100*/  LDL.LU.64 R62, [R1+0x21c8] ;  /* 0x0021c800013e7983 */ /* 0x002f280000300a00 */
[----:B------:R-:W4:Y:S04]  /*19110*/  LDL.LU.64 R60, [R1+0x21c0] ;  /* 0x0021c000013c7983 */ /* 0x000f280000300a00 */
[----:B------:R-:W-:Y:S04]  /*19120*/  STL.64 [R1+0xf70], R140 ;  /* 0x000f708c01007387 */ /* 0x000fe80000100a00 */
[----:B------:R1:W-:Y:S02]  /*19130*/  STL.64 [R1+0xf78], R142 ;  /* 0x000f788e01007387 */ /* 0x0003e40000100a00 */
[----:B-1----:R-:W-:Y:S02]  /*19140*/  HMMA.1688.F32.TF32 R140, R144, R50, R68 ;  /* 0x00000032908c723c */ /* 0x002fe40000081044 */
[----:B------:R-:W-:Y:S04]  /*19150*/  STL.64 [R1+0x10a0], R196 ;  /* 0x0010a0c401007387 */ /* 0x000fe80000100a00 */
[----:B------:R-:W-:Y:S02]  /*19160*/  STL.64 [R1+0x10a8], R198 ;  /* 0x0010a8c601007387 */ /* 0x000fe40000100a00 */
[----:B------:R-:W-:Y:S11]  /*19170*/  HMMA.1688.F32.TF32 R72, R64, R138, R72 ;  /* 0x0000008a4048723c */ /* 0x000ff60000081048 */
[----:B------:R-:W-:Y:S04]  /*19180*/  @!UPT UIADD3 URZ, URZ, URZ, URZ ;  /* 0x0000003f3f3ff290 */ /* 0x000fe8000fffe03f */
[----:B------:R-:W-:Y:S04]  /*19190*/  STL.64 [R1+0x11a0], R140 ;  /* 0x0011a08c01007387 */ /* 0x000fe80000100a00 */
[----:B------:R-:W-:Y:S05]  /*191a0*/  STL.64 [R1+0x11a8], R142 ;  /* 0x0011a88e01007387 */ /* 0x000fea0000100a00 */
[----:B------:R-:W-:Y:S01]  /*191b0*/  IMAD.MOV.U32 R101, RZ, RZ, R73 ;  /* 0x000000ffff657224 */ /* 0x000fe200078e0049 */
[----:B------:R-:W-:Y:S01]  /*191c0*/  MOV R100, R74 ;  /* 0x0000004a00647202 */ /* 0x000fe20000000f00 */
[----:B------:R-:W-:Y:S01]  /*191d0*/  IMAD.MOV.U32 R53, RZ, RZ, R75 ;  /* 0x000000ffff357224 */ /* 0x000fe200078e004b */
[C---:B--2---:R-:W-:Y:S08]  /*191e0*/  HMMA.1688.F32.TF32 R68, R144.reuse, R42, R80 ;  /* 0x0000002a9044723c */ /* 0x044ff00000081050 */
[C---:B---3--:R-:W-:Y:S08]  /*191f0*/  HMMA.1688.F32.TF32 R76, R144.reuse, R46, R76 ;  /* 0x0000002e904c723c */ /* 0x048ff0000008104c */
[C---:B------:R-:W-:Y:S11]  /*19200*/  HMMA.1688.F32.TF32 R80, R144.reuse, R38, R84 ;  /* 0x000000269050723c */ /* 0x040ff60000081054 */
[----:B------:R-:W-:Y:S04]  /*19210*/  @!UPT UIADD3 URZ, URZ, URZ, URZ ;  /* 0x0000003f3f3ff290 */ /* 0x000fe8000fffe03f */
[----:B------:R-:W-:Y:S04]  /*19220*/  STL.64 [R1+0x1330], R76 ;  /* 0x0013304c01007387 */ /* 0x000fe80000100a00 */
[----:B------:R1:W-:Y:S02]  /*19230*/  STL.64 [R1+0x1338], R78 ;  /* 0x0013384e01007387 */ /* 0x0003e40000100a00 */
[----:B-1----:R-:W-:Y:S02]  /*19240*/  HMMA.1688.F32.TF32 R76, R144, R10, R192 ;  /* 0x0000000a904c723c */ /* 0x002fe400000810c0 */
[----:B------:R-:W-:Y:S04]  /*19250*/  STL.64 [R1+0x1320], R68 ;  /* 0x0013204401007387 */ /* 0x000fe80000100a00 */
[----:B------:R-:W-:Y:S04]  /*19260*/  STL.64 [R1+0x1328], R70 ;  /* 0x0013284601007387 */ /* 0x000fe80000100a00 */
[----:B------:R-:W-:Y:S04]  /*19270*/  STL.64 [R1+0x1310], R80 ;  /* 0x0013105001007387 */ /* 0x000fe80000100a00 */
[----:B------:R-:W-:Y:S01]  /*19280*/  STL.64 [R1+0x1318], R82 ;  /* 0x0013185201007387 */ /* 0x000fe20000100a00 */
[----:B------:R-:W-:-:S02]  /*19290*/  IMAD.MOV.U32 R192, RZ, RZ, R72 ;  /* 0x000000ffffc07224 */ /* 0x000fc400078e0048 */
[C---:B------:R-:W-:Y:S01]  /*192a0*/  HMMA.1688.F32.TF32 R72, R64.reuse, R106, R200 ;  /* 0x0000006a4048723c */ /* 0x040fe200000810c8 */
[----:B------:R-:W-:Y:S04]  /*192b0*/  LDS R68, [R2+0x4200] ;  /* 0x0042000002447984 */ /* 0x000fe80000000800 */
[----:B------:R-:W-:Y:S04]  /*192c0*/  LDS R70, [R2+0x6200] ;  /* 0x0062000002467984 */ /* 0x000fe80000000800 */
[----:B------:R-:W-:Y:S04]  /*192d0*/  STL.64 [R1+0x1300], R76 ;  /* 0x0013004c01007387 */ /* 0x000fe80000100a00 */
[----:B------:R1:W-:Y:S01]  /*192e0*/  STL.64 [R1+0x1308], R78 ;  /* 0x0013084e01007387 */ /* 0x0003e20000100a00 */
[C---:B------:R-:W-:Y:S03]  /*192f0*/  HMMA.1688.F32.TF32 R88, R64.reuse, R46, R88 ;  /* 0x0000002e4058723c */ /* 0x040fe60000081058 */
[----:B------:R-:W-:Y:S04]  /*19300*/  LDS R69, [R0+0x4200] ;  /* 0x0042000000457984 */ /* 0x000fe80000000800 */
[----:B------:R-:W2:Y:S01]  /*19310*/  LDS R71, [R0+0x6200] ;  /* 0x0062000000477984 */ /* 0x000ea20000000800 */
[C---:B-1----:R-:W-:Y:S08]  /*19320*/  HMMA.1688.F32.TF32 R76, R64.reuse, R134, R152 ;  /* 0x00000086404c723c */ /* 0x042ff00000081098 */
[C---:B------:R-:W-:Y:S11]  /*19330*/  HMMA.1688.F32.TF32 R80, R64.reuse, R102, R244 ;  /* 0x000000664050723c */ /* 0x040ff600000810f4 */
[----:B------:R-:W-:Y:S04]  /*19340*/  @!UPT UIADD3 URZ, URZ, URZ, URZ ;  /* 0x0000003f3f3ff290 */ /* 0x000fe8000fffe03f */
[----:B------:R-:W-:Y:S04]  /*19350*/  STL.64 [R1+0x570], R76 ;  /* 0x0005704c01007387 */ /* 0x000fe80000100a00 */
[----:B------:R1:W-:Y:S04]  /*19360*/  STL.64 [R1+0x578], R78 ;  /* 0x0005784e01007387 */ /* 0x0003e80000100a00 */
[----:B------:R-:W-:Y:S04]  /*19370*/  STL.64 [R1+0x6f0], R72 ;  /* 0x0006f04801007387 */ /* 0x000fe80000100a00 */
[----:B------:R3:W-:Y:S01]  /*19380*/  STL.64 [R1+0x6f8], R74 ;  /* 0x0006f84a01007387 */ /* 0x0007e20000100a00 */
[C---:B-1----:R-:W-:Y:S08]  /*19390*/  HMMA.1688.F32.TF32 R76, R64.reuse, R34, R240 ;  /* 0x00000022404c723c */ /* 0x042ff000000810f0 */
[C---:B---3--:R-:W-:Y:S08]  /*193a0*/  HMMA.1688.F32.TF32 R72, R64.reuse, R30, R56 ;  /* 0x0000001e4048723c */ /* 0x048ff00000081038 */
[----:B------:R-:W-:Y:S01]  /*193b0*/  HMMA.1688.F32.TF32 R56, R64, R26, R248 ;  /* 0x0000001a4038723c */ /* 0x000fe200000810f8 */
[----:B------:R-:W-:Y:S04]  /*193c0*/  STL.64 [R1+0x710], R80 ;  /* 0x0007105001007387 */ /* 0x000fe80000100a00 */
[----:B------:R-:W-:Y:S04]  /*193d0*/  STL.64 [R1+0x718], R82 ;  /* 0x0007185201007387 */ /* 0x000fe80000100a00 */
[----:B------:R-:W-:Y:S04]  /*193e0*/  STL.64 [R1+0x7b0], R76 ;  /* 0x0007b04c01007387 */ /* 0x000fe80000100a00 */
[----:B------:R-:W-:Y:S04]  /*193f0*/  STL.64 [R1+0x7b8], R78 ;  /* 0x0007b84e01007387 */ /* 0x000fe80000100a00 */
[----:B------:R-:W3:Y:S04]  /*19400*/  LDL.LU R152, [R1+0xb0] ;  /* 0x0000b00001987983 */ /* 0x000ee80000300800 */
[----:B------:R1:W-:Y:S04]  /*19410*/  STL.64 [R1+0x8d0], R72 ;  /* 0x0008d04801007387 */ /* 0x0003e80000100a00 */
[----:B------:R1:W-:Y:S04]  /*19420*/  STL.64 [R1+0x8d8], R74 ;  /* 0x0008d84a01007387 */ /* 0x0003e80000100a00 */
[----:B------:R1:W-:Y:S04]  /*19430*/  STL.64 [R1+0x9a0], R56 ;  /* 0x0009a03801007387 */ /* 0x0003e80000100a00 */
[----:B------:R1:W-:Y:S04]  /*19440*/  STL.64 [R1+0x9a8], R58 ;  /* 0x0009a83a01007387 */ /* 0x0003e80000100a00 */
[----:B------:R-:W3:Y:S04]  /*19450*/  LDL.LU R153, [R1+0xb4] ;  /* 0x0000b40001997983 */ /* 0x000ee80000300800 */
[----:B------:R-:W3:Y:S04]  /*19460*/  LDL.LU R154, [R1+0xb8] ;  /* 0x0000b800019a7983 */ /* 0x000ee80000300800 */
[----:B------:R-:W3:Y:S04]  /*19470*/  LDL.LU R155, [R1+0xbc] ;  /* 0x0000bc00019b7983 */ /* 0x000ee80000300800 */
[----:B-1----:R-:W2:Y:S04]  /*19480*/  LDL.LU R72, [R1+0xc0] ;  /* 0x0000c00001487983 */ /* 0x002ea80000300800 */
        /* <DEDUP_REMOVED lines=39> */
[----:B------:R-:W-:-:S03]  /*19700*/  IMAD.MOV.U32 R200, RZ, RZ, R16 ;  /* 0x000000ffffc87224 */ /* 0x000fc600078e0010 */
[----:B------:R-:W4:Y:S01]  /*19710*/  LDL.LU R140, [R1+0x2a0] ;  /* 0x0002a000018c7983 */ /* 0x000f220000300800 */
[----:B------:R-:W-:-:S03]  /*19720*/  IMAD.MOV.U32 R201, RZ, RZ, R17 ;  /* 0x000000ffffc97224 */ /* 0x000fc600078e0011 */
[----:B------:R-:W4:Y:S01]  /*19730*/  LDL.LU R141, [R1+0x2a4] ;  /* 0x0002a400018d7983 */ /* 0x000f220000300800 */
[----:B------:R-:W-:-:S03]  /*19740*/  IMAD.MOV.U32 R202, RZ, RZ, R25 ;  /* 0x000000ffffca7224 */ /* 0x000fc600078e0019 */
[----:B------:R-:W4:Y:S01]  /*19750*/  LDL.LU R142, [R1+0x2a8] ;  /* 0x0002a800018e7983 */ /* 0x000f220000300800 */
[----:B------:R-:W-:-:S03]  /*19760*/  IMAD.MOV.U32 R203, RZ, RZ, R21 ;  /* 0x000000ffffcb7224 */ /* 0x000fc600078e0015 */
[----:B------:R-:W4:Y:S04]  /*19770*/  LDL.LU R143, [R1+0x2ac] ;  /* 0x0002ac00018f7983 */ /* 0x000f280000300800 */
[----:B------:R-:W4:Y:S04]  /*19780*/  LDL.LU R16, [R1+0x21bc] ;  /* 0x0021bc0001107983 */ /* 0x000f280000300800 */
[----:B------:R-:W4:Y:S04]  /*19790*/  LDL.LU R17, [R1+0x21b8] ;  /* 0x0021b80001117983 */ /* 0x000f280000300800 */
[----:B------:R-:W4:Y:S04]  /*197a0*/  LDL.LU R25, [R1+0x21b4] ;  /* 0x0021b40001197983 */ /* 0x000f280000300800 */
[----:B------:R-:W4:Y:S01]  /*197b0*/  LDL.LU R21, [R1+0x21b0] ;  /* 0x0021b00001157983 */ /* 0x000f220000300800 */
[C---:B--2---:R-:W-:Y:S08]  /*197c0*/  HMMA.1688.F32.TF32 R240, R64.reuse, R18, R240 ;  /* 0x0000001240f0723c */ /* 0x044ff000000810f0 */
[C---:B---3--:R-:W-:Y:S11]  /*197d0*/  HMMA.1688.F32.TF32 R244, R64.reuse, R22, R244 ;  /* 0x0000001640f4723c */ /* 0x048ff600000810f4 */
[----:B------:R-:W-:Y:S11]  /*197e0*/  @!UPT UIADD3 URZ, URZ, URZ, URZ ;  /* 0x0000003f3f3ff290 */ /* 0x000ff6000fffe03f */
[----:B------:R-:W-:Y:S01]  /*197f0*/  @!UPT UIADD3 URZ, URZ, URZ, URZ ;  /* 0x0000003f3f3ff290 */ /* 0x000fe2000fffe03f */
        /* <DEDUP_REMOVED lines=8> */
[C---:B----4-:R-:W-:Y:S08]  /*19880*/  HMMA.1688.F32.TF32 R56, R64.reuse, R14, R56 ;  /* 0x0000000e4038723c */ /* 0x050ff00000081038 */
[C---:B------:R-:W-:Y:S08]  /*19890*/  HMMA.1688.F32.TF32 R248, R64.reuse, R54, R248 ;  /* 0x0000003640f8723c */ /* 0x040ff000000810f8 */
[C---:B------:R-:W-:Y:S07]  /*198a0*/  HMMA.1688.F32.TF32 R92, R64.reuse, R42, R92 ;  /* 0x0000002a405c723c */ /* 0x040fee000008105c */
[----:B------:R-:W-:Y:S01]  /*198b0*/  STL.64 [R1+0xe00], R56 ;  /* 0x000e003801007387 */ /* 0x000fe20000100a00 */
[C---:B------:R-:W-:Y:S03]  /*198c0*/  HMMA.1688.F32.TF32 R96, R64.reuse, R38, R96 ;  /* 0x000000264060723c */ /* 0x040fe60000081060 */
[----:B------:R1:W-:Y:S04]  /*198d0*/  STL.64 [R1+0xe08], R58 ;  /* 0x000e083a01007387 */ /* 0x0003e80000100a00 */
[----:B-1----:R-:W4:Y:S04]  /*198e0*/  LDL.LU.64 R58, [R1+0x2188] ;  /* 0x00218800013a7983 */ /* 0x002f280000300a00 */
[----:B------:R-:W4:Y:S04]  /*198f0*/  LDL.LU.64 R56, [R1+0x2180] ;  /* 0x0021800001387983 */ /* 0x000f280000300a00 */
[----:B------:R-:W-:Y:S04]  /*19900*/  STL.64 [R1+0xf60], R248 ;  /* 0x000f60f801007387 */ /* 0x000fe80000100a00 */
[----:B------:R1:W-:Y:S04]  /*19910*/  STL.64 [R1+0xf68], R250 ;  /* 0x000f68fa01007387 */ /* 0x0003e80000100a00 */
[----:B-1----:R-:W2:Y:S04]  /*19920*/  LDL.LU.64 R250, [R1+0x2178] ;  /* 0x0021780001fa7983 */ /* 0x002ea80000300a00 */
[----:B------:R-:W2:Y:S01]  /*19930*/  LDL.LU.64 R248, [R1+0x2170] ;  /* 0x0021700001f87983 */ /* 0x000ea20000300a00 */
[C---:B---3--:R-:W-:Y:S11]  /*19940*/  HMMA.1688.F32.TF32 R240, R64.reuse, R50, R240 ;  /* 0x0000003240f0723c */ /* 0x048ff600000810f0 */
[----:B------:R-:W-:Y:S11]  /*19950*/  @!UPT UIADD3 URZ, URZ, URZ, URZ ;  /* 0x0000003f3f3ff290 */ /* 0x000ff6000fffe03f */
[----:B------:R-:W-:Y:S01]  /*19960*/  @!UPT UIADD3 URZ, URZ, URZ, URZ ;  /* 0x0000003f3f3ff290 */ /* 0x000fe2000fffe03f */
[----:B------:R-:W-:Y:S04]  /*19970*/  STL.64 [R1+0x1060], R240 ;  /* 0x001060f001007387 */ /* 0x000fe80000100a00 */
[----:B------:R1:W-:Y:S04]  /*19980*/  STL.64 [R1+0x1068], R242 ;  /* 0x001068f201007387 */ /* 0x0003e80000100a00 */
[----:B-1----:R-:W3:Y:S04]  /*19990*/  LDL.LU.64 R242, [R1+0x2168] ;  /* 0x0021680001f27983 */ /* 0x002ee80000300a00 */
[----:B------:R-:W3:Y:S04]  /*199a0*/  LDL.LU.64 R240, [R1+0x2160] ;  /* 0x0021600001f07983 */ /* 0x000ee80000300a00 */
[----:B------:R1:W-:Y:S04]  /*199b0*/  STL.64 [R1+0x1270], R88 ;  /* 0x0012705801007387 */ /* 0x0003e80000100a00 */
[----:B------:R4:W-:Y:S04]  /*199c0*/  STL.64 [R1+0x1278], R90 ;  /* 0x0012785a01007387 */ /* 0x0009e80000100a00 */
[----:B-1----:R-:W2:Y:S04]  /*199d0*/  LDL.LU R88, [R1+0x8f0] ;  /* 0x0008f00001587983 */ /* 0x002ea80000300800 */
[----:B------:R-:W2:Y:S04]  /*199e0*/  LDL.LU R89, [R1+0x8f4] ;  /* 0x0008f40001597983 */ /* 0x000ea80000300800 */
[----:B----4-:R-:W2:Y:S04]  /*199f0*/  LDL.LU R90, [R1+0x8f8] ;  /* 0x0008f800015a7983 */ /* 0x010ea80000300800 */
[----:B------:R-:W2:Y:S04]  /*19a00*/  LDL.LU R91, [R1+0x8fc] ;  /* 0x0008fc00015b7983 */ /* 0x000ea80000300800 */
[----:B------:R1:W-:Y:S04]  /*19a10*/  STL.64 [R1+0x1260], R92 ;  /* 0x0012605c01007387 */ /* 0x0003e80000100a00 */
[----:B------:R4:W-:Y:S04]  /*19a20*/  STL.64 [R1+0x1268], R94 ;  /* 0x0012685e01007387 */ /* 0x0009e80000100a00 */
[----:B-1----:R-:W2:Y:S04]  /*19a30*/  LDL.LU R92, [R1+0xbb0] ;  /* 0x000bb000015c7983 */ /* 0x002ea80000300800 */
[----:B------:R-:W2:Y:S04]  /*19a40*/  LDL.LU R93, [R1+0xbb4] ;  /* 0x000bb400015d7983 */ /* 0x000ea80000300800 */
[----:B----4-:R-:W4:Y:S04]  /*19a50*/  LDL.LU R94, [R1+0xbb8] ;  /* 0x000bb800015e7983 */ /* 0x010f280000300800 */
[----:B------:R-:W4:Y:S04]  /*19a60*/  LDL.LU R95, [R1+0xbbc] ;  /* 0x000bbc00015f7983 */ /* 0x000f280000300800 */
[----:B------:R1:W-:Y:S04]  /*19a70*/  STL.64 [R1+0x1250], R96 ;  /* 0x0012506001007387 */ /* 0x0003e80000100a00 */
[----:B------:R1:W-:Y:S04]  /*19a80*/  STL.64 [R1+0x1258], R98 ;  /* 0x0012586201007387 */ /* 0x0003e80000100a00 */
[----:B-1----:R-:W2:Y:S04]  /*19a90*/  LDL.LU R96, [R1+0xd20] ;  /* 0x000d200001607983 */ /* 0x002ea80000300800 */
[----:B------:R-:W2:Y:S04]  /*19aa0*/  LDL.LU R97, [R1+0xd24] ;  /* 0x000d240001617983 */ /* 0x000ea80000300800 */
[----:B------:R-:W2:Y:S04]  /*19ab0*/  LDL.LU R98, [R1+0xd28] ;  /* 0x000d280001627983 */ /* 0x000ea80000300800 */
[----:B------:R-:W2:Y:S01]  /*19ac0*/  LDL.LU R99, [R1+0xd2c] ;  /* 0x000d2c0001637983 */ /* 0x000ea20000300800 */
[----:B------:R-:W-:Y:S03]  /*19ad0*/  HMMA.1688.F32.TF32 R188, R64, R10, R188 ;  /* 0x0000000a40bc723c */ /* 0x000fe600000810bc */
[----:B------:R-:W-:Y:S04]  /*19ae0*/  LDS R64, [R2+0x4280] ;  /* 0x0042800002407984 */ /* 0x000fe80000000800 */
[----:B------:R-:W-:Y:S04]  /*19af0*/  LDS R66, [R2+0x6280] ;  /* 0x0062800002427984 */ /* 0x000fe80000000800 */
[----:B------:R-:W-:Y:S04]  /*19b00*/  LDS R65, [R0+0x4280] ;  /* 0x0042800000417984 */ /* 0x000fe80000000800 */
[----:B------:R-:W1:Y:S08]  /*19b10*/  LDS R67, [R0+0x6280] ;  /* 0x0062800000437984 */ /* 0x000e700000000800 */
[----:B------:R-:W-:Y:S04]  /*19b20*/  STL.64 [R1+0x1240], R188 ;  /* 0x001240bc01007387 */ /* 0x000fe80000100a00 */
[----:B------:R1:W-:Y:S01]  /*19b30*/  STL.64 [R1+0x1248], R190 ;  /* 0x001248be01007387 */ /* 0x0003e20000100a00 */
[C---:B--2---:R-:W-:Y:S11]  /*19b40*/  HMMA.1688.F32.TF32 R96, R68.reuse, R138, R96 ;  /* 0x0000008a4460723c */ /* 0x044ff60000081060 */
[----:B------:R-:W-:Y:S11]  /*19b50*/  @!UPT UIADD3 URZ, URZ, URZ, URZ ;  /* 0x0000003f3f3ff290 */ /* 0x000ff6000fffe03f */
[----:B------:R-:W-:Y:S02]  /*19b60*/  @!UPT UIADD3 URZ, URZ, URZ, URZ ;  /* 0x0000003f3f3ff290 */ /* 0x000fe4000fffe03f */
[----:B-1----:R-:W-:Y:S02]  /*19b70*/  IMAD.MOV.U32 R191, RZ, RZ, R96 ;  /* 0x000000ffffbf7224 */ /* 0x002fe400078e0060 */
[----:B------:R-:W-:Y:S02]  /*19b80*/  IMAD.MOV.U32 R190, RZ, RZ, R97 ;  /* 0x000000ffffbe7224 */ /* 0x000fe400078e0061 */
[----:B------:R-:W-:Y:S02]  /*19b90*/  IMAD.MOV.U32 R189, RZ, RZ, R98 ;  /* 0x000000ffffbd7224 */ /* 0x000fe400078e0062 */
[----:B------:R-:W-:Y:S01]  /*19ba0*/  IMAD.MOV.U32 R188, RZ, RZ, R99 ;  /* 0x000000ffffbc7224 */ /* 0x000fe200078e0063 */
[----:B------:R-:W-:Y:S01]  /*19bb0*/  STL.64 [R1+0x2078], R190 ;  /* 0x002078be01007387 */ /* 0x000fe20000100a00 */
[C---:B------:R-:W-:Y:S03]  /*19bc0*/  HMMA.1688.F32.TF32 R96, R68.reuse, R106, R88 ;  /* 0x0000006a4460723c */ /* 0x040fe60000081058 */
[----:B------:R4:W-:Y:S05]  /*19bd0*/  STL.64 [R1+0x2070], R188 ;  /* 0x002070bc01007387 */ /* 0x0009ea0000100a00 */
[C---:B------:R-:W-:Y:S08]  /*19be0*/  HMMA.1688.F32.TF32 R88, R68.reuse, R34, R84 ;  /* 0x000000224458723c */ /* 0x040ff00000081054 */
[C---:B----4-:R-:W-:Y:S08]  /*19bf0*/  HMMA.1688.F32.TF32 R188, R68.reuse, R134, R92 ;  /* 0x0000008644bc723c */ /* 0x050ff0000008105c */
[C---:B------:R-:W-:Y:S08]  /*19c00*/  HMMA.1688.F32.TF32 R92, R68.reuse, R102, R144 ;  /* 0x00000066445c723c */ /* 0x040ff00000081090 */
[C---:B------:R-:W-:Y:S08]  /*19c10*/  HMMA.1688.F32.TF32 R84, R68.reuse, R30, R80 ;  /* 0x0000001e4454723c */ /* 0x040ff00000081050 */
[C---:B------:R-:W-:Y:S08]  /*19c20*/  HMMA.1688.F32.TF32 R80, R68.reuse, R26, R76 ;  /* 0x0000001a4450723c */ /* 0x040ff0000008104c */
[C---:B------:R-:W-:Y:S01]  /*19c30*/  HMMA.1688.F32.TF32 R76, R68.reuse, R22, R140 ;  /* 0x00000016444c723c */ /* 0x040fe2000008108c */
        /* <DEDUP_REMOVED lines=15> */
[C---:B--2---:R-:W-:Y:S08]  /*19d30*/  HMMA.1688.F32.TF32 R80, R68.reuse, R14, R72 ;  /* 0x0000000e4450723c */ /* 0x044ff00000081048 */
[C---:B-1----:R-:W-:Y:S08]  /*19d40*/  HMMA.1688.F32.TF32 R76, R68.reuse, R54, R152 ;  /* 0x00000036444c723c */ /* 0x042ff00000081098 */
[C---:B------:R-:W-:Y:S01]  /*19d50*/  HMMA.1688.F32.TF32 R72, R68.reuse, R50, R200 ;  /* 0x000000324448723c */ /* 0x040fe200000810c8 */
        /* <DEDUP_REMOVED lines=11> */
[----:B------:R-:W-:Y:S01]  /*19e10*/  HMMA.1688.F32.TF32 R68, R68, R10, R184 ;  /* 0x0000000a4444723c */ /* 0x000fe200000810b8 */
[----:B------:R-:W-:Y:S04]  /*19e20*/  STL.64 [R1+0x1190], R80 ;  /* 0x0011905001007387 */ /* 0x000fe80000100a00 */
[----:B------:R-:W-:Y:S01]  /*19e30*/  STL.64 [R1+0x1198], R82 ;  /* 0x0011985201007387 */ /* 0x000fe20000100a00 */
[----:B------:R-:W-:-:S03]  /*19e40*/  MOV R200, R24 ;  /* 0x0000001800c87202 */ /* 0x000fc60000000f00 */
[----:B------:R-:W-:Y:S04]  /*19e50*/  STL.64 [R1+0x1180], R76 ;  /* 0x0011804c01007387 */ /* 0x000fe80000100a00 */
[----:B------:R-:W-:Y:S04]  /*19e60*/  STL.64 [R1+0x1188], R78 ;  /* 0x0011884e01007387 */ /* 0x000fe80000100a00 */
[----:B------:R1:W-:Y:S01]  /*19e70*/  STL.64 [R1+0x10f0], R72 ;  /* 0x0010f04801007387 */ /* 0x0003e20000100a00 */
[----:B------:R-:W-:-:S03]  /*19e80*/  IMAD.MOV.U32 R201, RZ, RZ, R20 ;  /* 0x000000ffffc97224 */ /* 0x000fc600078e0014 */
[----:B------:R2:W-:Y:S01]  /*19e90*/  STL.64 [R1+0x10f8], R74 ;  /* 0x0010f84a01007387 */ /* 0x0005e20000100a00 */
[----:B------:R-:W-:-:S03]  /*19ea0*/  IMAD.MOV.U32 R202, RZ, RZ, R29 ;  /* 0x000000ffffca7224 */ /* 0x000fc600078e001d */
[----:B------:R-:W4:Y:S04]  /*19eb0*/  LDL.LU R24, [R1+0x215c] ;  /* 0x00215c0001187983 */ /* 0x000f280000300800 */
[----:B------:R-:W-:Y:S04]  /*19ec0*/  STL.64 [R1+0x10e0], R68 ;  /* 0x0010e04401007387 */ /* 0x000fe80000100a00 */
[----:B------:R-:W-:Y:S04]  /*19ed0*/  STL.64 [R1+0x10e8], R70 ;  /* 0x0010e84601007387 */ /* 0x000fe80000100a00 */
[----:B------:R-:W3:Y:S04]  /*19ee0*/  LDL.LU R20, [R1+0x2158] ;  /* 0x0021580001147983 */ /* 0x000ee80000300800 */
[----:B------:R-:W3:Y:S01]  /*19ef0*/  LDL.LU R29, [R1+0x2154] ;  /* 0x00215400011d7983 */ /* 0x000ee20000300800 */
[----:B------:R-:W-:-:S03]  /*19f00*/  IMAD.MOV.U32 R203, RZ, RZ, R28 ;  /* 0x000000ffffcb7224 */ /* 0x000fc600078e001c */
[----:B------:R-:W3:Y:S01]  /*19f10*/  LDL.LU R28, [R1+0x2150] ;  /* 0x00215000011c7983 */ /* 0x000ee20000300800 */
[----:B-1----:R-:W-:-:S03]  /*19f20*/  IMAD.MOV.U32 R72, RZ, RZ, R21 ;  /* 0x000000ffff487224 */ /* 0x002fc600078e0015 */
[----:B------:R-:W3:Y:S01]  /*19f30*/  LDL.LU R21, [R1+0x214c] ;  /* 0x00214c0001157983 */ /* 0x000ee20000300800 */
[----:B--2---:R-:W-:-:S03]  /*19f40*/  IMAD.MOV.U32 R75, RZ, RZ, R25 ;  /* 0x000000ffff4b7224 */ /* 0x004fc600078e0019 */
[----:B------:R-:W2:Y:S01]  /*19f50*/  LDL.LU R73, [R1+0x94] ;  /* 0x0000940001497983 */ /* 0x000ea20000300800 */
[----:B------:R-:W-:Y:S02]  /*19f60*/  IMAD.MOV.U32 R154, RZ, RZ, R13 ;  /* 0x000000ffff9a7224 */ /* 0x000fe400078e000d */
[----:B------:R-:W-:Y:S01]  /*19f70*/  IMAD.MOV.U32 R155, RZ, RZ, R12 ;  /* 0x000000ffff9b7224 */ /* 0x000fe200078e000c */
[----:B------:R-:W-:Y:S01]  /*19f80*/  LDS R68, [R2+0x4300] ;  /* 0x0043000002447984 */ /* 0x000fe20000000800 */
[----:B------:R-:W-:Y:S02]  /*19f90*/  IMAD.MOV.U32 R152, RZ, RZ, R17 ;  /* 0x000000ffff987224 */ /* 0x000fe400078e0011 */
[----:B------:R-:W-:Y:S01]  /*19fa0*/  IMAD.MOV.U32 R153, RZ, RZ, R16 ;  /* 0x000000ffff997224 */ /* 0x000fe200078e0010 */
[----:B------:R-:W-:Y:S04]  /*19fb0*/  LDS R70, [R2+0x6300] ;  /* 0x0063000002467984 */ /* 0x000fe80000000800 */
[----:B------:R-:W-:Y:S04]  /*19fc0*/  LDS R69, [R0+0x4300] ;  /* 0x0043000000457984 */ /* 0x000fe80000000800 */
[----:B------:R-:W1:Y:S01]  /*19fd0*/  LDS R71, [R0+0x6300] ;  /* 0x0063000000477984 */ /* 0x000e620000000800 */
[----:B----4-:R-:W-:-:S03]  /*19fe0*/  IMAD.MOV.U32 R74, RZ, RZ, R24 ;  /* 0x000000ffff4a7224 */ /* 0x010fc600078e0018 */
[----:B------:R-:W4:Y:S04]  /*19ff0*/  LDL.LU R24, [R1+0x2148] ;  /* 0x0021480001187983 */ /* 0x000f280000300800 */
[----:B------:R-:W2:Y:S01]  /*1a000*/  LDL.LU R25, [R1+0x2144] ;  /* 0x0021440001197983 */ /* 0x000ea20000300800 */
[----:B---3--:R-:W-:-:S03]  /*1a010*/  IMAD.MOV.U32 R196, RZ, RZ, R29 ;  /* 0x000000ffffc47224 */ /* 0x008fc600078e001d */
[----:B------:R-:W3:Y:S01]  /*1a020*/  LDL.LU R29, [R1+0x2140] ;  /* 0x00214000011d7983 */ /* 0x000ee20000300800 */
[----:B------:R-:W-:-:S03]  /*1a030*/  IMAD.MOV.U32 R197, RZ, RZ, R28 ;  /* 0x000000ffffc57224 */ /* 0x000fc600078e001c */
        /* <DEDUP_REMOVED lines=25> */
[----:B---3--:R-:W-:-:S03]  /*1a1d0*/  IMAD.MOV.U32 R140, RZ, RZ, R29 ;  /* 0x000000ffff8c7224 */ /* 0x008fc600078e001d */
[----:B------:R-:W3:Y:S04]  /*1a1e0*/  LDL.LU R29, [R1+0x2138] ;  /* 0x00213800011d7983 */ /* 0x000ee80000300800 */
[----:B------:R-:W3:Y:S04]  /*1a1f0*/  LDL.LU R141, [R1+0x294] ;  /* 0x00029400018d7983 */ /* 0x000ee80000300800 */
[----:B------:R-:W3:Y:S04]  /*1a200*/  LDL.LU R142, [R1+0x298] ;  /* 0x00029800018e7983 */ /* 0x000ee80000300800 */
[----:B------:R-:W3:Y:S04]  /*1a210*/  LDL.LU R143, [R1+0x29c] ;  /* 0x00029c00018f7983 */ /* 0x000ee80000300800 */
[----:B------:R-:W3:Y:S04]  /*1a220*/  LDL.LU R76, [R1+0x360] ;  /* 0x00036000014c7983 */ /* 0x000ee80000300800 */
[----:B------:R-:W3:Y:S01]  /*1a230*/  LDL.LU R77, [R1+0x364] ;  /* 0x00036400014d7983 */ /* 0x000ee20000300800 */
[----:B--2---:R-:W-:Y:S01]  /*1a240*/  HMMA.1688.F32.TF32 R96, R64, R138, R96 ;  /* 0x0000008a4060723c */ /* 0x004fe20000081060 */
[----:B------:R-:W-:-:S07]  /*1a250*/  IMAD.MOV.U32 R79, RZ, RZ, R28 ;  /* 0x000000ffff4f7224 */ /* 0x000fce00078e001c */
[----:B----4-:R-:W-:Y:S11]  /*1a260*/  HMMA.1688.F32.TF32 R92, R64, R134, R92 ;  /* 0x00000086405c723c */ /* 0x010ff6000008105c */
[----:B------:R-:W-:Y:S05]  /*1a270*/  @!UPT UIADD3 URZ, URZ, URZ, URZ ;  /* 0x0000003f3f3ff290 */ /* 0x000fea000fffe03f */
[----:B------:R-:W-:Y:S01]  /*1a280*/  IMAD.MOV.U32 R187, RZ, RZ, R96 ;  /* 0x000000ffffbb7224 */ /* 0x000fe200078e0060 */
[----:B------:R-:W-:Y:S01]  /*1a290*/  MOV R185, R98 ;  /* 0x0000006200b97202 */ /* 0x000fe20000000f00 */
[----:B------:R-:W-:Y:S02]  /*1a2a0*/  IMAD.MOV.U32 R186, RZ, RZ, R97 ;  /* 0x000000ffffba7224 */ /* 0x000fe400078e0061 */
[----:B------:R-:W-:-:S03]  /*1a2b0*/  IMAD.MOV.U32 R184, RZ, RZ, R99 ;  /* 0x000000ffffb87224 */ /* 0x000fc600078e0063 */
[----:B------:R-:W-:Y:S04]  /*1a2c0*/  STL.64 [R1+0x2088], R186 ;  /* 0x002088ba01007387 */ /* 0x000fe80000100a00 */
[----:B------:R-:W-:Y:S04]  /*1a2d0*/  STL.64 [R1+0x2080], R184 ;  /* 0x002080b801007387 */ /* 0x000fe80000100a00 */
[----:B------:R2:W-:Y:S01]  /*1a2e0*/  STL.64 [R1+0x358], R94 ;  /* 0x0003585e01007387 */ /* 0x0005e20000100a00 */
[----:B------:R-:W-:Y:S01]  /*1a2f0*/  IMAD.MOV.U32 R28, RZ, RZ, R92 ;  /* 0x000000ffff1c7224 */ /* 0x000fe200078e005c */
[C---:B------:R-:W-:Y:S08]  /*1a300*/  HMMA.1688.F32.TF32 R80, R64.reuse, R30, R80 ;  /* 0x0000001e4050723c */ /* 0x040ff00000081050 */
[C---:B------:R-:W-:Y:S01]  /*1a310*/  HMMA.1688.F32.TF32 R84, R64.reuse, R34, R84 ;  /* 0x000000224054723c */ /* 0x040fe20000081054 */
[----:B------:R-:W-:Y:S01]  /*1a320*/  IMAD.MOV.U32 R198, RZ, RZ, R21 ;  /* 0x000000ffffc67224 */ /* 0x000fe200078e0015 */
[----:B------:R-:W-:Y:S11]  /*1a330*/  MOV R199, R20 ;  /* 0x0000001400c77202 */ /* 0x000ff60000000f00 */
[----:B------:R-:W-:Y:S03]  /*1a340*/  @!UPT UIADD3 URZ, URZ, URZ, URZ ;  /* 0x0000003f3f3ff290 */ /* 0x000fe6000fffe03f */
[----:B------:R-:W-:Y:S02]  /*1a350*/  IMAD.MOV.U32 R12, RZ, RZ, R80 ;  /* 0x000000ffff0c7224 */ /* 0x000fe400078e0050 */
[----:B------:R-:W-:Y:S02]  /*1a360*/  IMAD.MOV.U32 R13, RZ, RZ, R81 ;  /* 0x000000ffff0d7224 */ /* 0x000fe400078e0051 */
[----:B---3--:R-:W-:Y:S02]  /*1a370*/  IMAD.MOV.U32 R78, RZ, RZ, R29 ;  /* 0x000000ffff4e7224 */ /* 0x008fe400078e001d */
[----:B------:R-:W-:Y:S02]  /*1a380*/  IMAD.MOV.U32 R29, RZ, RZ, R93 ;  /* 0x000000ffff1d7224 */ /* 0x000fe400078e005d */
[C---:B--2---:R-:W-:Y:S08]  /*1a390*/  HMMA.1688.F32.TF32 R92, R64.reuse, R106, R88 ;  /* 0x0000006a405c723c */ /* 0x044ff00000081058 */
[C---:B------:R-:W-:Y:S11]  /*1a3a0*/  HMMA.1688.F32.TF32 R88, R64.reuse, R102, R144 ;  /* 0x000000664058723c */ /* 0x040ff60000081090 */
[----:B------:R-:W-:Y:S04]  /*1a3b0*/  @!UPT UIADD3 URZ, URZ, URZ, URZ ;  /* 0x0000003f3f3ff290 */ /* 0x000fe8000fffe03f */
[----:B------:R-:W-:Y:S04]  /*1a3c0*/  STL.64 [R1+0x460], R92 ;  /* 0x0004605c01007387 */ /* 0x000fe80000100a00 */
[----:B------:R-:W-:Y:S05]  /*1a3d0*/  STL.64 [R1+0x468], R94 ;  /* 0x0004685e01007387 */ /* 0x000fea0000100a00 */
[----:B------:R-:W-:Y:S02]  /*1a3e0*/  IMAD.MOV.U32 R21, RZ, RZ, R89 ;  /* 0x000000ffff157224 */ /* 0x000fe400078e0059 */
[----:B------:R-:W-:Y:S01]  /*1a3f0*/  IMAD.MOV.U32 R20, RZ, RZ, R88 ;  /* 0x000000ffff147224 */ /* 0x000fe200078e0058 */
[----:B------:R-:W-:Y:S04]  /*1a400*/  STL.64 [R1+0x458], R90 ;  /* 0x0004585a01007387 */ /* 0x000fe80000100a00 */
[----:B------:R-:W-:Y:S04]  /*1a410*/  STL [R1+0x200c], R21 ;  /* 0x00200c1501007387 */ /* 0x000fe80000100800 */
[----:B------:R-:W-:Y:S04]  /*1a420*/  STL [R1+0x2008], R20 ;  /* 0x0020081401007387 */ /* 0x000fe80000100800 */
[----:B------:R-:W-:Y:S04]  /*1a430*/  STL.64 [R1+0x510], R84 ;  /* 0x0005105401007387 */ /* 0x000fe80000100a00 */
[----:B------:R-:W-:Y:S04]  /*1a440*/  STL.64 [R1+0x518], R86 ;  /* 0x0005185601007387 */ /* 0x000fe80000100a00 */
[----:B------:R2:W-:Y:S02]  /*1a450*/  STL.64 [R1+0x5e8], R82 ;  /* 0x0005e85201007387 */ /* 0x0005e40000100a00 */
[C---:B--2---:R-:W-:Y:S08]  /*1a460*/  HMMA.1688.F32.TF32 R80, R64.reuse, R26, R76 ;  /* 0x0000001a4050723c */ /* 0x044ff0000008104c */
[C---:B------:R-:W-:Y:S01]  /*1a470*/  HMMA.1688.F32.TF32 R76, R64.reuse, R22, R140 ;  /* 0x00000016404c723c */ /* 0x040fe2000008108c */
[----:B------:R-:W-:Y:S04]  /*1a480*/  STL [R1+0x1f90], R13 ;  /* 0x001f900d01007387 */ /* 0x000fe80000100800 */
[----:B------:R-:W-:Y:S03]  /*1a490*/  STL [R1+0x1f8c], R12 ;  /* 0x001f8c0c01007387 */ /* 0x000fe60000100800 */
[C---:B------:R-:W-:Y:S07]  /*1a4a0*/  HMMA.1688.F32.TF32 R84, R64.reuse, R18, R196 ;  /* 0x000000124054723c */ /* 0x040fee00000810c4 */
[----:B------:R-:W-:Y:S04]  /*1a4b0*/  STL.64 [R1+0x6d0], R80 ;  /* 0x0006d05001007387 */ /* 0x000fe80000100a00 */
[----:B------:R2:W-:Y:S04]  /*1a4c0*/  STL.64 [R1+0x6d8], R82 ;  /* 0x0006d85201007387 */ /* 0x0005e80000100a00 */
[----:B------:R-:W-:Y:S04]  /*1a4d0*/  STL.64 [R1+0x730], R76 ;  /* 0x0007304c01007387 */ /* 0x000fe80000100a00 */
[----:B------:R3:W-:Y:S01]  /*1a4e0*/  STL.64 [R1+0x738], R78 ;  /* 0x0007384e01007387 */ /* 0x0007e20000100a00 */
[C---:B--2---:R-:W-:Y:S08]  /*1a4f0*/  HMMA.1688.F32.TF32 R80, R64.reuse, R14, R72 ;  /* 0x0000000e4050723c */ /* 0x044ff00000081048 */
[C---:B---3--:R-:W-:Y:S01]  /*1a500*/  HMMA.1688.F32.TF32 R76, R64.reuse, R54, R152 ;  /* 0x00000036404c723c */ /* 0x048fe20000081098 */
[----:B------:R-:W-:Y:S04]  /*1a510*/  STL.64 [R1+0x930], R84 ;  /* 0x0009305401007387 */ /* 0x000fe80000100a00 */
[----:B------:R-:W-:Y:S03]  /*1a520*/  STL.64 [R1+0x938], R86 ;  /* 0x0009385601007387 */ /* 0x000fe60000100a00 */
[C---:B------:R-:W-:Y:S07]  /*1a530*/  HMMA.1688.F32.TF32 R72, R64.reuse, R50, R200 ;  /* 0x000000324048723c */ /* 0x040fee00000810c8 */
[----:B------:R-:W-:Y:S04]  /*1a540*/  STL.64 [R1+0x9e0], R80 ;  /* 0x0009e05001007387 */ /* 0x000fe80000100a00 */
[----:B------:R2:W-:Y:S04]  /*1a550*/  STL.64 [R1+0x9e8], R82 ;  /* 0x0009e85201007387 */ /* 0x0005e80000100a00 */
[----:B------:R-:W-:Y:S04]  /*1a560*/  STL.64 [R1+0xbe0], R76 ;  /* 0x000be04c01007387 */ /* 0x000fe80000100a00 */
[----:B------:R3:W-:Y:S01]  /*1a570*/  STL.64 [R1+0xbe8], R78 ;  /* 0x000be84e01007387 */ /* 0x0007e20000100a00 */
[C---:B--2---:R-:W-:Y:S08]  /*1a580*/  HMMA.1688.F32.TF32 R80, R64.reuse, R46, R120 ;  /* 0x0000002e4050723c */ /* 0x044ff00000081078 */
[C---:B---3--:R-:W-:Y:S01]  /*1a590*/  HMMA.1688.F32.TF32 R76, R64.reuse, R42, R124 ;  /* 0x0000002a404c723c */ /* 0x048fe2000008107c */
[----:B------:R2:W-:Y:S04]  /*1a5a0*/  STL.64 [R1+0xc80], R72 ;  /* 0x000c804801007387 */ /* 0x0005e80000100a00 */
[----:B------:R3:W-:Y:S04]  /*1a5b0*/  STL.64 [R1+0xc88], R74 ;  /* 0x000c884a01007387 */ /* 0x0007e80000100a00 */
[----:B--2---:R-:W2:Y:S06]  /*1a5c0*/  LDL.LU R72, [R1+0x560] ;  /* 0x0005600001487983 */ /* 0x004eac0000300800 */
[----:B------:R4:W-:Y:S04]  /*1a5d0*/  STL.64 [R1+0x10d0], R80 ;  /* 0x0010d05001007387 */ /* 0x0009e80000100a00 */
[----:B------:R1:W-:Y:S04]  /*1a5e0*/  STL.64 [R1+0x10d8], R82 ;  /* 0x0010d85201007387 */ /* 0x0003e80000100a00 */
[----:B------:R1:W-:Y:S04]  /*1a5f0*/  STL.64 [R1+0x10c0], R76 ;  /* 0x0010c04c01007387 */ /* 0x0003e80000100a00 */
[----:B------:R1:W-:Y:S04]  /*1a600*/  STL.64 [R1+0x10c8], R78 ;  /* 0x0010c84e01007387 */ /* 0x0003e80000100a00 */
        /* <DEDUP_REMOVED lines=9> */
[----:B-1----:R-:W4:Y:S04]  /*1a6a0*/  LDL.LU R82, [R1+0xc48] ;  /* 0x000c480001527983 */ /* 0x002f280000300800 */
[----:B------:R-:W4:Y:S04]  /*1a6b0*/  LDL.LU R83, [R1+0xc4c] ;  /* 0x000c4c0001537983 */ /* 0x000f280000300800 */
        /* <DEDUP_REMOVED lines=17> */
[----:B------:R-:W2:Y:S01]  /*1a7d0*/  LDL.LU R201, [R1+0x284] ;  /* 0x0002840001c97983 */ /* 0x000ea20000300800 */
[C---:B------:R-:W-:Y:S08]  /*1a7e0*/  HMMA.1688.F32.TF32 R92, R64.reuse, R38, R128 ;  /* 0x00000026405c723c */ /* 0x040ff00000081080 */
[----:B------:R-:W-:Y:S01]  /*1a7f0*/  HMMA.1688.F32.TF32 R88, R64, R10, R204 ;  /* 0x0000000a4058723c */ /* 0x000fe200000810cc */
[----:B------:R-:W-:Y:S01]  /*1a800*/  IMAD.MOV.U32 R202, RZ, RZ, R25 ;  /* 0x000000ffffca7224 */ /* 0x000fe200078e0019 */
[----:B------:R-:W-:Y:S01]  /*1a810*/  LDS R64, [R2+0x4380] ;  /* 0x0043800002407984 */ /* 0x000fe20000000800 */
[----:B------:R-:W-:-:S03]  /*1a820*/  IMAD.MOV.U32 R203, RZ, RZ, R24 ;  /* 0x000000ffffcb7224 */ /* 0x000fc600078e0018 */
[----:B------:R-:W-:Y:S04]  /*1a830*/  LDS R66, [R2+0x6380] ;  /* 0x0063800002427984 */ /* 0x000fe80000000800 */
[----:B------:R-:W-:Y:S04]  /*1a840*/  LDS R65, [R0+0x4380] ;  /* 0x0043800000417984 */ /* 0x000fe80000000800 */
[----:B------:R-:W1:Y:S04]  /*1a850*/  LDS R67, [R0+0x6380] ;  /* 0x0063800000437984 */ /* 0x000e680000000800 */
[----:B------:R-:W-:Y:S04]  /*1a860*/  STL.64 [R1+0x10b0], R92 ;  /* 0x0010b05c01007387 */ /* 0x000fe80000100a00 */
[----:B------:R-:W-:Y:S04]  /*1a870*/  STL.64 [R1+0x10b8], R94 ;  /* 0x0010b85e01007387 */ /* 0x000fe80000100a00 */
[----:B------:R-:W-:Y:S04]  /*1a880*/  STL.64 [R1+0x1090], R88 ;  /* 0x0010905801007387 */ /* 0x000fe80000100a00 */
[----:B------:R3:W-:Y:S02]  /*1a890*/  STL.64 [R1+0x1098], R90 ;  /* 0x0010985a01007387 */ /* 0x0007e40000100a00 */
[C---:B---3--:R-:W-:Y:S08]  /*1a8a0*/  HMMA.1688.F32.TF32 R88, R68.reuse, R138, R196 ;  /* 0x0000008a4458723c */ /* 0x048ff000000810c4 */
[C---:B----4-:R-:W-:Y:S08]  /*1a8b0*/  HMMA.1688.F32.TF32 R80, R68.reuse, R106, R80 ;  /* 0x0000006a4450723c */ /* 0x050ff00000081050 */
[----:B--2---:R-:W-:Y:S08]  /*1a8c0*/  HMMA.1688.F32.TF32 R84, R68, R134, R84 ;  /* 0x000000864454723c */ /* 0x004ff00000081054 */
[----:B------:R-:W-:-:S02]  /*1a8d0*/  IMAD.MOV.U32 R195, RZ, RZ, R89 ;  /* 0x000000ffffc37224 */ /* 0x000fc400078e0059 */
[----:B------:R-:W-:Y:S01]  /*1a8e0*/  IMAD.MOV.U32 R194, RZ, RZ, R90 ;  /* 0x000000ffffc27224 */ /* 0x000fe200078e005a */
[----:B------:R-:W-:Y:S01]  /*1a8f0*/  HMMA.1688.F32.TF32 R76, R68, R102, R76 ;  /* 0x00000066444c723c */ /* 0x000fe2000008104c */
[----:B------:R-:W-:Y:S01]  /*1a900*/  IMAD.MOV.U32 R193, RZ, RZ, R91 ;  /* 0x000000ffffc17224 */ /* 0x000fe200078e005b */
[----:B------:R-:W-:Y:S02]  /*1a910*/  MOV R196, R88 ;  /* 0x0000005800c47202 */ /* 0x000fe40000000f00 */
[----:B------:R-:W-:Y:S04]  /*1a920*/  STL.64 [R1+0x20a0], R194 ;  /* 0x0020a0c201007387 */ /* 0x000fe80000100a00 */
[----:B------:R-:W-:Y:S04]  /*1a930*/  STL.64 [R1+0x2098], R192 ;  /* 0x002098c001007387 */ /* 0x000fe80000100a00 */
[----:B------:R-:W-:Y:S04]  /*1a940*/  STL [R1+0x2090], R196 ;  /* 0x002090c401007387 */ /* 0x000fe80000100800 */
[----:B------:R-:W-:Y:S04]  /*1a950*/  STL.64 [R1+0x308], R86 ;  /* 0x0003085601007387 */ /* 0x000fe80000100a00 */
[----:B------:R-:W-:Y:S04]  /*1a960*/  STL.64 [R1+0x310], R80 ;  /* 0x0003105001007387 */ /* 0x000fe80000100a00 */
[----:B------:R-:W-:Y:S01]  /*1a970*/  STL.64 [R1+0x318], R82 ;  /* 0x0003185201007387 */ /* 0x000fe20000100a00 */
[----:B------:R-:W-:-:S02]  /*1a980*/  IMAD.MOV.U32 R16, RZ, RZ, R76 ;  /* 0x000000ffff107224 */ /* 0x000fc400078e004c */
[----:B------:R-:W-:Y:S01]  /*1a990*/  IMAD.MOV.U32 R17, RZ, RZ, R77 ;  /* 0x000000ffff117224 */ /* 0x000fe200078e004d */
[----:B------:R2:W-:Y:S01]  /*1a9a0*/  STL.64 [R1+0x338], R78 ;  /* 0x0003384e01007387 */ /* 0x0005e20000100a00 */
[C---:B------:R-:W-:Y:S08]  /*1a9b0*/  HMMA.1688.F32.TF32 R72, R68.reuse, R30, R72 ;  /* 0x0000001e4448723c */ /* 0x040ff00000081048 */
[----:B--2---:R-:W-:Y:S01]  /*1a9c0*/  HMMA.1688.F32.TF32 R76, R68, R34, R140 ;  /* 0x00000022444c723c */ /* 0x004fe2000008108c */
[----:B------:R-:W-:Y:S04]  /*1a9d0*/  STL [R1+0x1fbc], R17 ;  /* 0x001fbc1101007387 */ /* 0x000fe80000100800 */
[----:B------:R-:W-:Y:S11]  /*1a9e0*/  STL [R1+0x1fb8], R16 ;  /* 0x001fb81001007387 */ /* 0x000ff60000100800 */
[----:B------:R-:W-:-:S02]  /*1a9f0*/  IMAD.MOV.U32 R8, RZ, RZ, R72 ;  /* 0x000000ffff087224 */ /* 0x000fc400078e0048 */
[----:B------:R-:W-:-:S05]  /*1aa00*/  IMAD.MOV.U32 R9, RZ, RZ, R73 ;  /* 0x000000ffff097224 */ /* 0x000fca00078e0049 */
[----:B------:R-:W-:Y:S04]  /*1aa10*/  STL.64 [R1+0x340], R76 ;  /* 0x0003404c01007387 */ /* 0x000fe80000100a00 */
[----:B------:R2:W-:Y:S04]  /*1aa20*/  STL.64 [R1+0x348], R78 ;  /* 0x0003484e01007387 */ /* 0x0005e80000100a00 */
[----:B------:R3:W-:Y:S01]  /*1aa30*/  STL.64 [R1+0x4a8], R74 ;  /* 0x0004a84a01007387 */ /* 0x0007e20000100a00 */
[C---:B--2---:R-:W-:Y:S08]  /*1aa40*/  HMMA.1688.F32.TF32 R76, R68.reuse, R26, R152 ;  /* 0x0000001a444c723c */ /* 0x044ff00000081098 */
[----:B---3--:R-:W-:Y:S01]  /*1aa50*/  HMMA.1688.F32.TF32 R72, R68, R22, R200 ;  /* 0x000000164448723c */ /* 0x008fe200000810c8 */
[----:B------:R-:W-:Y:S04]  /*1aa60*/  STL [R1+0x1f88], R9 ;  /* 0x001f880901007387 */ /* 0x000fe80000100800 */
[----:B------:R-:W-:Y:S04]  /*1aa70*/  STL [R1+0x1f84], R8 ;  /* 0x001f840801007387 */ /* 0x000fe80000100800 */
[----:B------:R-:W2:Y:S06]  /*1aa80*/  LDL.LU R152, [R1+0x3e0] ;  /* 0x0003e00001987983 */ /* 0x000eac0000300800 */
[----:B------:R-:W-:Y:S04]  /*1aa90*/  STL.64 [R1+0x590], R76 ;  /* 0x0005904c01007387 */ /* 0x000fe80000100a00 */
[----:B------:R-:W-:Y:S04]  /*1aaa0*/  STL.64 [R1+0x598], R78 ;  /* 0x0005984e01007387 */ /* 0x000fe80000100a00 */
[----:B------:R3:W-:Y:S04]  /*1aab0*/  STL.64 [R1+0x690], R72 ;  /* 0x0006904801007387 */ /* 0x0007e80000100a00 */
[----:B------:R4:W-:Y:S04]  /*1aac0*/  STL.64 [R1+0x698], R74 ;  /* 0x0006984a01007387 */ /* 0x0009e80000100a00 */
[----:B------:R-:W2:Y:S04]  /*1aad0*/  LDL.LU R153, [R1+0x3e4] ;  /* 0x0003e40001997983 */ /* 0x000ea80000300800 */
[----:B------:R-:W2:Y:S04]  /*1aae0*/  LDL.LU R154, [R1+0x3e8] ;  /* 0x0003e800019a7983 */ /* 0x000ea80000300800 */
[----:B------:R-:W2:Y:S04]  /*1aaf0*/  LDL.LU R155, [R1+0x3ec] ;  /* 0x0003ec00019b7983 */ /* 0x000ea80000300800 */
[----:B------:R-:W2:Y:S04]  /*1ab00*/  LDL.LU R92, [R1] ;  /* 0x00000000015c7983 */ /* 0x000ea80000300800 */
[----:B------:R-:W2:Y:S04]  /*1ab10*/  LDL.LU R93, [R1+0x4] ;  /* 0x00000400015d7983 */ /* 0x000ea80000300800 */
[----:B------:R-:W2:Y:S04]  /*1ab20*/  LDL.LU R94, [R1+0x8] ;  /* 0x00000800015e7983 */ /* 0x000ea80000300800 */
[----:B------:R-:W2:Y:S04]  /*1ab30*/  LDL.LU R95, [R1+0xc] ;  /* 0x00000c00015f7983 */ /* 0x000ea80000300800 */
[----:B------:R-:W2:Y:S04]  /*1ab40*/  LDL.LU R96, [R1+0x1a0] ;  /* 0x0001a00001607983 */ /* 0x000ea80000300800 */
[----:B------:R-:W2:Y:S04]  /*1ab50*/  LDL.LU R97, [R1+0x1a4] ;  /* 0x0001a40001617983 */ /* 0x000ea80000300800 */
[----:B------:R-:W2:Y:S04]  /*1ab60*/  LDL.LU R98, [R1+0x1a8] ;  /* 0x0001a80001627983 */ /* 0x000ea80000300800 */
[----:B------:R-:W2:Y:S04]  /*1ab70*/  LDL.LU R99, [R1+0x1ac] ;  /* 0x0001ac0001637983 */ /* 0x000ea80000300800 */
[----:B---3--:R-:W3:Y:S04]  /*1ab80*/  LDL.LU R72, [R1+0x540] ;  /* 0x0005400001487983 */ /* 0x008ee80000300800 */
[----:B------:R-:W3:Y:S04]  /*1ab90*/  LDL.LU R73, [R1+0x544] ;  /* 0x0005440001497983 */ /* 0x000ee80000300800 */
[----:B----4-:R-:W3:Y:S04]  /*1aba0*/  LDL.LU R74, [R1+0x548] ;  /* 0x00054800014a7983 */ /* 0x010ee80000300800 */
[----:B------:R-:W3:Y:S04]  /*1abb0*/  LDL.LU R75, [R1+0x54c] ;  /* 0x00054c00014b7983 */ /* 0x000ee80000300800 */
[----:B------:R-:W4:Y:S04]  /*1abc0*/  LDL.LU R140, [R1+0x680] ;  /* 0x00068000018c7983 */ /* 0x000f280000300800 */
[----:B------:R-:W4:Y:S04]  /*1abd0*/  LDL.LU R141, [R1+0x684] ;  /* 0x00068400018d7983 */ /* 0x000f280000300800 */
[----:B------:R-:W4:Y:S04]  /*1abe0*/  LDL.LU R142, [R1+0x688] ;  /* 0x00068800018e7983 */ /* 0x000f280000300800 */
[----:B------:R-:W4:Y:S04]  /*1abf0*/  LDL.LU R143, [R1+0x68c] ;  /* 0x00068c00018f7983 */ /* 0x000f280000300800 */
[----:B------:R-:W3:Y:S04]  /*1ac00*/  LDL.LU R88, [R1+0xfd0] ;  /* 0x000fd00001587983 */ /* 0x000ee80000300800 */
[----:B------:R-:W3:Y:S04]  /*1ac10*/  LDL.LU R89, [R1+0xfd4] ;  /* 0x000fd40001597983 */ /* 0x000ee80000300800 */
[----:B------:R-:W3:Y:S04]  /*1ac20*/  LDL.LU R90, [R1+0xfd8] ;  /* 0x000fd800015a7983 */ /* 0x000ee80000300800 */
[----:B------:R-:W3:Y:S01]  /*1ac30*/  LDL.LU R91, [R1+0xfdc] ;  /* 0x000fdc00015b7983 */ /* 0x000ee20000300800 */
[----:B------:R-:W-:-:S02]  /*1ac40*/  IMAD.MOV.U32 R24, RZ, RZ, R84 ;  /* 0x000000ffff187224 */ /* 0x000fc400078e0054 */
[----:B------:R-:W-:Y:S01]  /*1ac50*/  IMAD.MOV.U32 R25, RZ, RZ, R85 ;  /* 0x000000ffff197224 */ /* 0x000fe200078e0055 */
        /* <DEDUP_REMOVED lines=20> */
[-C--:B------:R-:W-:Y:S08]  /*1ada0*/  HMMA.1688.F32.TF32 R108, R68, R54.reuse, R248 ;  /* 0x00000036446c723c */ /* 0x080ff000000810f8 */
[----:B-1----:R-:W-:Y:S08]  /*1adb0*/  HMMA.1688.F32.TF32 R56, R64, R54, R56 ;  /* 0x000000364038723c */ /* 0x002ff00000081038 */
[C---:B--2---:R-:W-:Y:S08]  /*1adc0*/  HMMA.1688.F32.TF32 R92, R68.reuse, R14, R92 ;  /* 0x0000000e445c723c */ /* 0x044ff0000008105c */
[C---:B------:R-:W-:Y:S11]  /*1add0*/  HMMA.1688.F32.TF32 R96, R68.reuse, R18, R96 ;  /* 0x000000124460723c */ /* 0x040ff60000081060 */
[----:B------:R-:W-:Y:S11]  /*1ade0*/  @!UPT UIADD3 URZ, URZ, URZ, URZ ;  /* 0x0000003f3f3ff290 */ /* 0x000ff6000fffe03f */
[----:B------:R-:W-:Y:S01]  /*1adf0*/  @!UPT UIADD3 URZ, URZ, URZ, URZ ;  /* 0x0000003f3f3ff290 */ /* 0x000fe2000fffe03f */
[----:B------:R-:W-:Y:S04]  /*1ae00*/  STL.64 [R1+0x770], R96 ;  /* 0x0007706001007387 */ /* 0x000fe80000100a00 */
[----:B------:R1:W-:Y:S04]  /*1ae10*/  STL.64 [R1+0x778], R98 ;  /* 0x0007786201007387 */ /* 0x0003e80000100a00 */
[----:B------:R-:W-:Y:S04]  /*1ae20*/  STL.64 [R1+0x920], R92 ;  /* 0x0009205c01007387 */ /* 0x000fe80000100a00 */
[----:B------:R2:W-:Y:S01]  /*1ae30*/  STL.64 [R1+0x928], R94 ;  /* 0x0009285e01007387 */ /* 0x0005e20000100a00 */
[C---:B-1----:R-:W-:Y:S08]  /*1ae40*/  HMMA.1688.F32.TF32 R96, R68.reuse, R50, R244 ;  /* 0x000000324460723c */ /* 0x042ff000000810f4 */
[----:B--2---:R-:W-:Y:S08]  /*1ae50*/  HMMA.1688.F32.TF32 R92, R68, R46, R180 ;  /* 0x0000002e445c723c */ /* 0x004ff000000810b4 */
[----:B---3--:R-:W-:Y:S01]  /*1ae60*/  HMMA.1688.F32.TF32 R88, R64, R138, R88 ;  /* 0x0000008a4058723c */ /* 0x008fe20000081058 */
[----:B------:R-:W-:Y:S04]  /*1ae70*/  STL.64 [R1+0xa10], R108 ;  /* 0x000a106c01007387 */ /* 0x000fe80000100a00 */
[----:B------:R1:W-:Y:S04]  /*1ae80*/  STL.64 [R1+0xa18], R110 ;  /* 0x000a186e01007387 */ /* 0x0003e80000100a00 */
[----:B------:R-:W-:Y:S04]  /*1ae90*/  STL.64 [R1+0xba0], R96 ;  /* 0x000ba06001007387 */ /* 0x000fe80000100a00 */
[----:B------:R2:W-:Y:S01]  /*1aea0*/  STL.64 [R1+0xba8], R98 ;  /* 0x000ba86201007387 */ /* 0x0005e20000100a00 */
[C---:B-1----:R-:W-:Y:S03]  /*1aeb0*/  HMMA.1688.F32.TF32 R108, R68.reuse, R42, R208 ;  /* 0x0000002a446c723c */ /* 0x042fe600000810d0 */
[----:B------:R-:W-:Y:S04]  /*1aec0*/  STL.64 [R1+0xfc0], R92 ;  /* 0x000fc05c01007387 */ /* 0x000fe80000100a00 */
[----:B------:R1:W-:Y:S01]  /*1aed0*/  STL.64 [R1+0xfc8], R94 ;  /* 0x000fc85e01007387 */ /* 0x0003e20000100a00 */
[----:B--2---:R-:W-:Y:S02]  /*1aee0*/  HMMA.1688.F32.TF32 R96, R68, R38, R212 ;  /* 0x000000264460723c */ /* 0x004fe400000810d4 */
[----:B------:R-:W-:Y:S01]  /*1aef0*/  MOV R183, R88 ;  /* 0x0000005800b77202 */ /* 0x000fe20000000f00 */
[----:B------:R-:W-:-:S02]  /*1af00*/  IMAD.MOV.U32 R182, RZ, RZ, R89 ;  /* 0x000000ffffb67224 */ /* 0x000fc400078e0059 */
[----:B------:R-:W-:Y:S02]  /*1af10*/  IMAD.MOV.U32 R181, RZ, RZ, R90 ;  /* 0x000000ffffb57224 */ /* 0x000fe400078e005a */
[----:B------:R-:W-:Y:S01]  /*1af20*/  IMAD.MOV.U32 R180, RZ, RZ, R91 ;  /* 0x000000ffffb47224 */ /* 0x000fe200078e005b */
[----:B-1----:R-:W-:Y:S01]  /*1af30*/  HMMA.1688.F32.TF32 R92, R68, R10, R216 ;  /* 0x0000000a445c723c */ /* 0x002fe200000810d8 */
[----:B------:R-:W-:Y:S04]  /*1af40*/  LDS R68, [R2+0x4400] ;  /* 0x0044000002447984 */ /* 0x000fe80000000800 */
[----:B------:R-:W-:Y:S03]  /*1af50*/  LDS R70, [R2+0x6400] ;  /* 0x0064000002467984 */ /* 0x000fe60000000800 */
[C---:B----4-:R-:W-:Y:S08]  /*1af60*/  HMMA.1688.F32.TF32 R88, R64.reuse, R134, R144 ;  /* 0x000000864058723c */ /* 0x050ff00000081090 */
        /* <DEDUP_REMOVED lines=10> */
[----:B------:R1:W-:Y:S01]  /*1b010*/  STL.64 [R1+0x1d8], R90 ;  /* 0x0001d85a01007387 */ /* 0x0003e20000100a00 */
[----:B------:R-:W-:-:S02]  /*1b020*/  IMAD.MOV.U32 R17, RZ, RZ, R86 ;  /* 0x000000ffff117224 */ /* 0x000fc400078e0056 */
[----:B------:R-:W-:Y:S01]  /*1b030*/  IMAD.MOV.U32 R16, RZ, RZ, R87 ;  /* 0x000000ffff107224 */ /* 0x000fe200078e0057 */
[----:B------:R2:W-:Y:S04]  /*1b040*/  STL.64 [R1+0x1c0], R84 ;  /* 0x0001c05401007387 */ /* 0x0005e80000100a00 */
[----:B------:R-:W-:Y:S01]  /*1b050*/  LDS R69, [R0+0x4400] ;  /* 0x0044000000457984 */ /* 0x000fe20000000800 */
[C---:B-1----:R-:W-:Y:S03]  /*1b060*/  HMMA.1688.F32.TF32 R88, R64.reuse, R102, R80 ;  /* 0x000000664058723c */ /* 0x042fe60000081050 */
[----:B------:R-:W1:Y:S05]  /*1b070*/  LDS R71, [R0+0x6400] ;  /* 0x0064000000477984 */ /* 0x000e6a0000000800 */
[C---:B------:R-:W-:Y:S08]  /*1b080*/  HMMA.1688.F32.TF32 R80, R64.reuse, R34, R76 ;  /* 0x000000224050723c */ /* 0x040ff0000008104c */
[C---:B--2---:R-:W-:Y:S08]  /*1b090*/  HMMA.1688.F32.TF32 R84, R64.reuse, R30, R140 ;  /* 0x0000001e4054723c */ /* 0x044ff0000008108c */
[C---:B------:R-:W-:Y:S01]  /*1b0a0*/  HMMA.1688.F32.TF32 R76, R64.reuse, R26, R72 ;  /* 0x0000001a404c723c */ /* 0x040fe20000081048 */
[----:B------:R-:W-:Y:S04]  /*1b0b0*/  STL [R1+0x1fc4], R16 ;  /* 0x001fc41001007387 */ /* 0x000fe80000100800 */
[----:B------:R-:W-:Y:S04]  /*1b0c0*/  STL [R1+0x1fc0], R17 ;  /* 0x001fc01101007387 */ /* 0x000fe80000100800 */
[----:B------:R-:W-:Y:S04]  /*1b0d0*/  STL.64 [R1+0x250], R88 ;  /* 0x0002505801007387 */ /* 0x000fe80000100a00 */
[----:B------:R-:W-:Y:S04]  /*1b0e0*/  STL.64 [R1+0x258], R90 ;  /* 0x0002585a01007387 */ /* 0x000fe80000100a00 */
[----:B------:R-:W-:Y:S01]  /*1b0f0*/  STL.64 [R1+0x240], R80 ;  /* 0x0002405001007387 */ /* 0x000fe20000100a00 */
[C---:B------:R-:W-:Y:S03]  /*1b100*/  HMMA.1688.F32.TF32 R72, R64.reuse, R18, R200 ;  /* 0x000000124048723c */ /* 0x040fe600000810c8 */
[----:B------:R2:W-:Y:S04]  /*1b110*/  STL.64 [R1+0x248], R82 ;  /* 0x0002485201007387 */ /* 0x0005e80000100a00 */
[----:B------:R-:W-:Y:S04]  /*1b120*/  STL.64 [R1+0x260], R84 ;  /* 0x0002605401007387 */ /* 0x000fe80000100a00 */
[----:B------:R-:W-:Y:S01]  /*1b130*/  STL.64 [R1+0x268], R86 ;  /* 0x0002685601007387 */ /* 0x000fe20000100a00 */
[C---:B--2---:R-:W-:Y:S03]  /*1b140*/  HMMA.1688.F32.TF32 R80, R64.reuse, R22, R152 ;  /* 0x000000164050723c */ /* 0x044fe60000081098 */
[----:B------:R-:W-:Y:S04]  /*1b150*/  STL.64 [R1+0x280], R76 ;  /* 0x0002804c01007387 */ /* 0x000fe80000100a00 */
[----:B------:R2:W-:Y:S02]  /*1b160*/  STL.64 [R1+0x288], R78 ;  /* 0x0002884e01007387 */ /* 0x0005e40000100a00 */
[C---:B--2---:R-:W-:Y:S11]  /*1b170*/  HMMA.1688.F32.TF32 R76, R64.reuse, R14, R240 ;  /* 0x0000000e404c723c */ /* 0x044ff600000810f0 */
[----:B------:R-:W-:Y:S03]  /*1b180*/  @!UPT UIADD3 URZ, URZ, URZ, URZ ;  /* 0x0000003f3f3ff290 */ /* 0x000fe6000fffe03f */
[----:B------:R-:W-:Y:S04]  /*1b190*/  STL.64 [R1+0x580], R80 ;  /* 0x0005805001007387 */ /* 0x000fe80000100a00 */
[----:B------:R-:W-:Y:S04]  /*1b1a0*/  STL.64 [R1+0x588], R82 ;  /* 0x0005885201007387 */ /* 0x000fe80000100a00 */
[----:B------:R-:W-:Y:S04]  /*1b1b0*/  STL.64 [R1+0x600], R72 ;  /* 0x0006004801007387 */ /* 0x000fe80000100a00 */
[----:B------:R2:W-:Y:S04]  /*1b1c0*/  STL.64 [R1+0x608], R74 ;  /* 0x0006084a01007387 */ /* 0x0005e80000100a00 */
[----:B------:R-:W-:Y:S04]  /*1b1d0*/  STL.64 [R1+0x760], R76 ;  /* 0x0007604c01007387 */ /* 0x000fe80000100a00 */
[----:B------:R-:W-:Y:S01]  /*1b1e0*/  STL.64 [R1+0x768], R78 ;  /* 0x0007684e01007387 */ /* 0x000fe20000100a00 */
[C---:B--2---:R-:W-:Y:S03]  /*1b1f0*/  HMMA.1688.F32.TF32 R72, R64.reuse, R50, R60 ;  /* 0x000000324048723c */ /* 0x044fe6000008103c */
[----:B------:R-:W-:Y:S04]  /*1b200*/  STL.64 [R1+0x940], R56 ;  /* 0x0009403801007387 */ /* 0x000fe80000100a00 */
[----:B------:R2:W-:Y:S01]  /*1b210*/  STL.64 [R1+0x948], R58 ;  /* 0x0009483a01007387 */ /* 0x0005e20000100a00 */
[C---:B------:R-:W-:Y:S08]  /*1b220*/  HMMA.1688.F32.TF32 R60, R64.reuse, R46, R176 ;  /* 0x0000002e403c723c */ /* 0x040ff000000810b0 */
[C---:B--2---:R-:W-:Y:S07]  /*1b230*/  HMMA.1688.F32.TF32 R56, R64.reuse, R42, R220 ;  /* 0x0000002a4038723c */ /* 0x044fee00000810dc */
[----:B------:R2:W-:Y:S04]  /*1b240*/  STL.64 [R1+0x9f0], R72 ;  /* 0x0009f04801007387 */ /* 0x0005e80000100a00 */
[----:B------:R3:W-:Y:S04]  /*1b250*/  STL.64 [R1+0x9f8], R74 ;  /* 0x0009f84a01007387 */ /* 0x0007e80000100a00 */
[----:B------:R-:W4:Y:S04]  /*1b260*/  LDL.LU R152, [R1+0x230] ;  /* 0x0002300001987983 */ /* 0x000f280000300800 */
[----:B------:R-:W-:Y:S04]  /*1b270*/  STL.64 [R1+0xe70], R60 ;  /* 0x000e703c01007387 */ /* 0x000fe80000100a00 */
[----:B------:R-:W-:Y:S04]  /*1b280*/  STL.64 [R1+0xe78], R62 ;  /* 0x000e783e01007387 */ /* 0x000fe80000100a00 */
[----:B------:R-:W-:Y:S04]  /*1b290*/  STL.64 [R1+0xe60], R56 ;  /* 0x000e603801007387 */ /* 0x000fe80000100a00 */
[----:B------:R1:W-:Y:S04]  /*1b2a0*/  STL.64 [R1+0xe68], R58 ;  /* 0x000e683a01007387 */ /* 0x0003e80000100a00 */
[----:B------:R-:W4:Y:S04]  /*1b2b0*/  LDL.LU R153, [R1+0x234] ;  /* 0x0002340001997983 */ /* 0x000f280000300800 */
[----:B------:R-:W4:Y:S04]  /*1b2c0*/  LDL.LU R154, [R1+0x238] ;  /* 0x00023800019a7983 */ /* 0x000f280000300800 */
[----:B------:R-:W4:Y:S04]  /*1b2d0*/  LDL.LU R155, [R1+0x23c] ;  /* 0x00023c00019b7983 */ /* 0x000f280000300800 */
[----:B--2---:R-:W2:Y:S04]  /*1b2e0*/  LDL.LU R72, [R1+0x380] ;  /* 0x0003800001487983 */ /* 0x004ea80000300800 */
[----:B------:R-:W2:Y:S04]  /*1b2f0*/  LDL.LU R73, [R1+0x384] ;  /* 0x0003840001497983 */ /* 0x000ea80000300800 */
[----:B---3--:R-:W2:Y:S04]  /*1b300*/  LDL.LU R74, [R1+0x388] ;  /* 0x00038800014a7983 */ /* 0x008ea80000300800 */
[----:B------:R-:W2:Y:S04]  /*1b310*/  LDL.LU R75, [R1+0x38c] ;  /* 0x00038c00014b7983 */ /* 0x000ea80000300800 */
[----:B------:R-:W3:Y:S04]  /*1b320*/  LDL.LU R80, [R1+0x810] ;  /* 0x0008100001507983 */ /* 0x000ee80000300800 */
[----:B------:R-:W3:Y:S04]  /*1b330*/  LDL.LU R81, [R1+0x814] ;  /* 0x0008140001517983 */ /* 0x000ee80000300800 */
[----:B------:R-:W3:Y:S04]  /*1b340*/  LDL.LU R82, [R1+0x818] ;  /* 0x0008180001527983 */ /* 0x000ee80000300800 */
[----:B------:R-:W3:Y:S04]  /*1b350*/  LDL.LU R83, [R1+0x81c] ;  /* 0x00081c0001537983 */ /* 0x000ee80000300800 */
        /* <DEDUP_REMOVED lines=32> */
[C---:B------:R-:W-:Y:S03]  /*1b560*/  HMMA.1688.F32.TF32 R108, R64.reuse, R38, R224 ;  /* 0x00000026406c723c */ /* 0x040fe600000810e0 */
[----:B------:R-:W-:Y:S04]  /*1b570*/  LDS R60, [R2+0x4480] ;  /* 0x00448000023c7984 */ /* 0x000fe80000000800 */
[----:B------:R-:W-:Y:S01]  /*1b580*/  LDS R62, [R2+0x6480] ;  /* 0x00648000023e7984 */ /* 0x000fe20000000800 */
[----:B-1----:R-:W-:Y:S03]  /*1b590*/  HMMA.1688.F32.TF32 R56, R64, R10, R228 ;  /* 0x0000000a4038723c */ /* 0x002fe600000810e4 */
[----:B------:R-:W-:Y:S04]  /*1b5a0*/  LDS R61, [R0+0x4480] ;  /* 0x00448000003d7984 */ /* 0x000fe80000000800 */
[----:B------:R-:W1:Y:S08]  /*1b5b0*/  LDS R63, [R0+0x6480] ;  /* 0x00648000003f7984 */ /* 0x000e700000000800 */
[----:B------:R-:W-:Y:S04]  /*1b5c0*/  STL.64 [R1+0xe50], R108 ;  /* 0x000e506c01007387 */ /* 0x000fe80000100a00 */
[----:B------:R-:W-:Y:S04]  /*1b5d0*/  STL.64 [R1+0xe58], R110 ;  /* 0x000e586e01007387 */ /* 0x000fe80000100a00 */
[----:B------:R-:W-:Y:S04]  /*1b5e0*/  STL.64 [R1+0xe40], R56 ;  /* 0x000e403801007387 */ /* 0x000fe80000100a00 */
[----:B------:R2:W-:Y:S02]  /*1b5f0*/  STL.64 [R1+0xe48], R58 ;  /* 0x000e483a01007387 */ /* 0x0005e40000100a00 */
[C---:B--2---:R-:W-:Y:S11]  /*1b600*/  HMMA.1688.F32.TF32 R56, R68.reuse, R138, R96 ;  /* 0x0000008a4438723c */ /* 0x044ff60000081060 */
[----:B------:R-:W-:Y:S11]  /*1b610*/  @!UPT UIADD3 URZ, URZ, URZ, URZ ;  /* 0x0000003f3f3ff290 */ /* 0x000ff6000fffe03f */
[----:B------:R-:W-:Y:S02]  /*1b620*/  @!UPT UIADD3 URZ, URZ, URZ, URZ ;  /* 0x0000003f3f3ff290 */ /* 0x000fe4000fffe03f */
[----:B------:R-:W-:Y:S02]  /*1b630*/  IMAD.MOV.U32 R179, RZ, RZ, R56 ;  /* 0x000000ffffb37224 */ /* 0x000fe400078e0038 */
[----:B------:R-:W-:Y:S02]  /*1b640*/  IMAD.MOV.U32 R178, RZ, RZ, R57 ;  /* 0x000000ffffb27224 */ /* 0x000fe400078e0039 */
[----:B------:R-:W-:Y:S02]  /*1b650*/  IMAD.MOV.U32 R177, RZ, RZ, R58 ;  /* 0x000000ffffb17224 */ /* 0x000fe400078e003a */
[----:B------:R-:W-:Y:S02]  /*1b660*/  IMAD.MOV.U32 R176, RZ, RZ, R59 ;  /* 0x000000ffffb07224 */ /* 0x000fe400078e003b */
[C---:B---3--:R-:W-:Y:S01]  /*1b670*/  HMMA.1688.F32.TF32 R56, R68.reuse, R134, R92 ;  /* 0x000000864438723c */ /* 0x048fe2000008105c */
[----:B------:R-:W-:Y:S04]  /*1b680*/  STL.64 [R1+0x20c0], R178 ;  /* 0x0020c0b201007387 */ /* 0x000fe80000100a00 */
[----:B------:R-:W-:Y:S11]  /*1b690*/  STL.64 [R1+0x20b8], R176 ;  /* 0x0020b8b001007387 */ /* 0x000ff60000100a00 */
[----:B------:R-:W-:Y:S07]  /*1b6a0*/  @!UPT UIADD3 URZ, URZ, URZ, URZ ;  /* 0x0000003f3f3ff290 */ /* 0x000fee000fffe03f */
[----:B------:R2:W-:Y:S01]  /*1b6b0*/  STL.64 [R1+0x100], R56 ;  /* 0x0001003801007387 */ /* 0x0005e20000100a00 */
[----:B------:R-:W-:Y:S01]  /*1b6c0*/  MOV R21, R58 ;  /* 0x0000003a00157202 */ /* 0x000fe20000000f00 */
[----:B------:R-:W-:Y:S02]  /*1b6d0*/  IMAD.MOV.U32 R20, RZ, RZ, R59 ;  /* 0x000000ffff147224 */ /* 0x000fe400078e003b */
[C---:B--2---:R-:W-:Y:S08]  /*1b6e0*/  HMMA.1688.F32.TF32 R56, R68.reuse, R106, R88 ;  /* 0x0000006a4438723c */ /* 0x044ff00000081058 */
[C---:B----4-:R-:W-:Y:S08]  /*1b6f0*/  HMMA.1688.F32.TF32 R88, R68.reuse, R102, R144 ;  /* 0x000000664458723c */ /* 0x050ff00000081090 */
[----:B------:R-:W-:Y:S07]  /*1b700*/  HMMA.1688.F32.TF32 R64, R68, R34, R84 ;  /* 0x000000224440723c */ /* 0x000fee0000081054 */
[----:B------:R2:W-:Y:S01]  /*1b710*/  STL.64 [R1+0xf0], R56 ;  /* 0x0000f03801007387 */ /* 0x0005e20000100a00 */
[----:B------:R-:W-:-:S02]  /*1b720*/  IMAD.MOV.U32 R16, RZ, RZ, R58 ;  /* 0x000000ffff107224 */ /* 0x000fc400078e003a */
[----:B------:R-:W-:Y:S02]  /*1b730*/  IMAD.MOV.U32 R17, RZ, RZ, R59 ;  /* 0x000000ffff117224 */ /* 0x000fe400078e003b */
[C---:B--2---:R-:W-:Y:S03]  /*1b740*/  HMMA.1688.F32.TF32 R56, R68.reuse, R30, R80 ;  /* 0x0000001e4438723c */ /* 0x044fe60000081050 */
[----:B------:R-:W-:Y:S04]  /*1b750*/  STL.64 [R1+0x180], R88 ;  /* 0x0001805801007387 */ /* 0x000fe80000100a00 */
[----:B------:R-:W-:Y:S04]  /*1b760*/  STL.64 [R1+0x188], R90 ;  /* 0x0001885a01007387 */ /* 0x000fe80000100a00 */
[----:B------:R-:W-:Y:S04]  /*1b770*/  STL.64 [R1+0x170], R64 ;  /* 0x0001704001007387 */ /* 0x000fe80000100a00 */
[----:B------:R2:W-:Y:S08]  /*1b780*/  STL.64 [R1+0x178], R66 ;  /* 0x0001784201007387 */ /* 0x0005f00000100a00 */
[----:B------:R3:W-:Y:S01]  /*1b790*/  STL.64 [R1+0x1a0], R56 ;  /* 0x0001a03801007387 */ /* 0x0007e20000100a00 */
[----:B------:R-:W-:Y:S01]  /*1b7a0*/  IMAD.MOV.U32 R9, RZ, RZ, R58 ;  /* 0x000000ffff097224 */ /* 0x000fe200078e003a */
[----:B--2---:R-:W-:Y:S01]  /*1b7b0*/  HMMA.1688.F32.TF32 R64, R68, R26, R76 ;  /* 0x0000001a4440723c */ /* 0x004fe2000008104c */
[----:B------:R-:W-:-:S07]  /*1b7c0*/  IMAD.MOV.U32 R8, RZ, RZ, R59 ;  /* 0x000000ffff087224 */ /* 0x000fce00078e003b */
[C---:B---3--:R-:W-:Y:S01]  /*1b7d0*/  HMMA.1688.F32.TF32 R56, R68.reuse, R22, R140 ;  /* 0x000000164438723c */ /* 0x048fe2000008108c */
        /* <DEDUP_REMOVED lines=11> */
[----:B------:R-:W4:Y:S06]  /*1b890*/  LDL.LU R152, [R1+0x490] ;  /* 0x0004900001987983 */ /* 0x000f2c0000300800 */
[----:B------:R-:W-:Y:S04]  /*1b8a0*/  STL.64 [R1+0x680], R64 ;  /* 0x0006804001007387 */ /* 0x000fe80000100a00 */
[----:B------:R-:W-:Y:S04]  /*1b8b0*/  STL.64 [R1+0x688], R66 ;  /* 0x0006884201007387 */ /* 0x000fe80000100a00 */
[----:B------:R-:W-:Y:S04]  /*1b8c0*/  STL.64 [R1+0x750], R56 ;  /* 0x0007503801007387 */ /* 0x000fe80000100a00 */
[----:B------:R1:W-:Y:S04]  /*1b8d0*/  STL.64 [R1+0x758], R58 ;  /* 0x0007583a01007387 */ /* 0x0003e80000100a00 */
        /* <DEDUP_REMOVED lines=42> */
[----:B------:R-:W2:Y:S01]  /*1bb80*/  LDL.LU R203, [R1+0x3fc] ;  /* 0x0003fc0001cb7983 */ /* 0x000ea20000300800 */
[C---:B-1----:R-:W-:Y:S08]  /*1bb90*/  HMMA.1688.F32.TF32 R56, R68.reuse, R46, R172 ;  /* 0x0000002e4438723c */ /* 0x042ff000000810ac */
[C---:B----4-:R-:W-:Y:S08]  /*1bba0*/  HMMA.1688.F32.TF32 R64, R68.reuse, R50, R96 ;  /* 0x000000324440723c */ /* 0x050ff00000081060 */
[C---:B------:R-:W-:Y:S11]  /*1bbb0*/  HMMA.1688.F32.TF32 R96, R68.reuse, R42, R232 ;  /* 0x0000002a4460723c */ /* 0x040ff600000810e8 */
[----:B------:R-:W-:Y:S04]  /*1bbc0*/  @!UPT UIADD3 URZ, URZ, URZ, URZ ;  /* 0x0000003f3f3ff290 */ /* 0x000fe8000fffe03f */
[----:B------:R-:W-:Y:S04]  /*1bbd0*/  STL.64 [R1+0x950], R64 ;  /* 0x0009504001007387 */ /* 0x000fe80000100a00 */
[----:B------:R1:W-:Y:S04]  /*1bbe0*/  STL.64 [R1+0x958], R66 ;  /* 0x0009584201007387 */ /* 0x0003e80000100a00 */
[----:B------:R-:W-:Y:S04]  /*1bbf0*/  STL.64 [R1+0xda0], R56 ;  /* 0x000da03801007387 */ /* 0x000fe80000100a00 */
[----:B------:R4:W-:Y:S01]  /*1bc00*/  STL.64 [R1+0xda8], R58 ;  /* 0x000da83a01007387 */ /* 0x0009e20000100a00 */
[C---:B-1----:R-:W-:Y:S08]  /*1bc10*/  HMMA.1688.F32.TF32 R64, R68.reuse, R38, R236 ;  /* 0x000000264440723c */ /* 0x042ff000000810ec */
[----:B----4-:R-:W-:Y:S01]  /*1bc20*/  HMMA.1688.F32.TF32 R56, R68, R10, R168 ;  /* 0x0000000a4438723c */ /* 0x010fe200000810a8 */
[----:B------:R-:W-:Y:S04]  /*1bc30*/  STL.64 [R1+0xd90], R96 ;  /* 0x000d906001007387 */ /* 0x000fe80000100a00 */
[----:B------:R-:W-:Y:S03]  /*1bc40*/  STL.64 [R1+0xd98], R98 ;  /* 0x000d986201007387 */ /* 0x000fe60000100a00 */
[C---:B------:R-:W-:Y:S01]  /*1bc50*/  HMMA.1688.F32.TF32 R108, R60.reuse, R138, R92 ;  /* 0x0000008a3c6c723c */ /* 0x040fe2000008105c */
[----:B------:R-:W-:Y:S04]  /*1bc60*/  LDS R68, [R2+0x4500] ;  /* 0x0045000002447984 */ /* 0x000fe80000000800 */
[----:B------:R-:W-:Y:S04]  /*1bc70*/  LDS R70, [R2+0x6500] ;  /* 0x0065000002467984 */ /* 0x000fe80000000800 */
[----:B------:R-:W-:Y:S01]  /*1bc80*/  STL.64 [R1+0xd80], R64 ;  /* 0x000d804001007387 */ /* 0x000fe20000100a00 */
[C---:B------:R-:W-:Y:S03]  /*1bc90*/  HMMA.1688.F32.TF32 R208, R60.reuse, R134, R88 ;  /* 0x000000863cd0723c */ /* 0x040fe60000081058 */
[----:B------:R-:W-:Y:S04]  /*1bca0*/  STL.64 [R1+0xd88], R66 ;  /* 0x000d884201007387 */ /* 0x000fe80000100a00 */
[----:B------:R-:W-:Y:S04]  /*1bcb0*/  STL.64 [R1+0xd60], R56 ;  /* 0x000d603801007387 */ /* 0x000fe80000100a00 */
[----:B------:R1:W-:Y:S01]  /*1bcc0*/  STL.64 [R1+0xd68], R58 ;  /* 0x000d683a01007387 */ /* 0x0003e20000100a00 */
[C---:B------:R-:W-:Y:S03]  /*1bcd0*/  HMMA.1688.F32.TF32 R84, R60.reuse, R102, R84 ;  /* 0x000000663c54723c */ /* 0x040fe60000081054 */
[----:B------:R-:W-:Y:S04]  /*1bce0*/  LDS R69, [R0+0x4500] ;  /* 0x0045000000457984 */ /* 0x000fe80000000800 */
[----:B------:R-:W4:Y:S01]  /*1bcf0*/  LDS R71, [R0+0x6500] ;  /* 0x0065000000477984 */ /* 0x000f220000000800 */
[C---:B-1----:R-:W-:Y:S03]  /*1bd00*/  HMMA.1688.F32.TF32 R56, R60.reuse, R106, R144 ;  /* 0x0000006a3c38723c */ /* 0x042fe60000081090 */
[----:B------:R-:W-:Y:S04]  /*1bd10*/  STL.64 [R1+0x2018], R110 ;  /* 0x0020186e01007387 */ /* 0x000fe80000100a00 */
[----:B------:R-:W-:Y:S04]  /*1bd20*/  STL.64 [R1+0x2010], R108 ;  /* 0x0020106c01007387 */ /* 0x000fe80000100a00 */
[----:B------:R-:W-:Y:S01]  /*1bd30*/  STL.64 [R1+0x1fd0], R210 ;  /* 0x001fd0d201007387 */ /* 0x000fe20000100a00 */
[C---:B------:R-:W-:Y:S03]  /*1bd40*/  HMMA.1688.F32.TF32 R64, R60.reuse, R34, R80 ;  /* 0x000000223c40723c */ /* 0x040fe60000081050 */
[----:B------:R-:W-:Y:S08]  /*1bd50*/  STL.64 [R1+0x1fc8], R208 ;  /* 0x001fc8d001007387 */ /* 0x000ff00000100a00 */
[----:B------:R-:W-:Y:S04]  /*1bd60*/  STL.64 [R1+0x1fe0], R58 ;  /* 0x001fe03a01007387 */ /* 0x000fe80000100a00 */
[----:B------:R1:W-:Y:S02]  /*1bd70*/  STL.64 [R1+0x1fd8], R56 ;  /* 0x001fd83801007387 */ /* 0x0003e40000100a00 */
[----:B-1----:R-:W-:Y:S02]  /*1bd80*/  HMMA.1688.F32.TF32 R56, R60, R30, R76 ;  /* 0x0000001e3c38723c */ /* 0x002fe4000008104c */
[----:B------:R-:W-:Y:S04]  /*1bd90*/  STL.64 [R1+0x10], R84 ;  /* 0x0000105401007387 */ /* 0x000fe80000100a00 */
[----:B------:R-:W-:Y:S04]  /*1bda0*/  STL.64 [R1+0x18], R86 ;  /* 0x0000185601007387 */ /* 0x000fe80000100a00 */
[----:B------:R-:W-:Y:S04]  /*1bdb0*/  STL.64 [R1], R64 ;  /* 0x0000004001007387 */ /* 0x000fe80000100a00 */
[----:B------:R-:W-:Y:S09]  /*1bdc0*/  STL.64 [R1+0x8], R66 ;  /* 0x0000084201007387 */ /* 0x000ff20000100a00 */
[----:B------:R3:W-:Y:S01]  /*1bdd0*/  STL [R1+0xec], R59 ;  /* 0x0000ec3b01007387 */ /* 0x0007e20000100800 */
[----:B------:R-:W-:-:S02]  /*1bde0*/  IMAD.MOV.U32 R9, RZ, RZ, R56 ;  /* 0x000000ffff097224 */ /* 0x000fc400078e0038 */
[----:B------:R-:W-:Y:S02]  /*1bdf0*/  IMAD.MOV.U32 R13, RZ, RZ, R57 ;  /* 0x000000ffff0d7224 */ /* 0x000fe400078e0039 */
[----:B------:R-:W-:Y:S02]  /*1be00*/  IMAD.MOV.U32 R12, RZ, RZ, R58 ;  /* 0x000000ffff0c7224 */ /* 0x000fe400078e003a */
[C---:B---3--:R-:W-:Y:S01]  /*1be10*/  HMMA.1688.F32.TF32 R56, R60.reuse, R26, R140 ;  /* 0x0000001a3c38723c */ /* 0x048fe2000008108c */
[----:B------:R-:W-:Y:S04]  /*1be20*/  STL [R1+0x1fa4], R9 ;  /* 0x001fa40901007387 */ /* 0x000fe80000100800 */
[----:B------:R-:W-:Y:S03]  /*1be30*/  STL [R1+0x1fa0], R13 ;  /* 0x001fa00d01007387 */ /* 0x000fe60000100800 */
[C---:B--2---:R-:W-:Y:S01]  /*1be40*/  HMMA.1688.F32.TF32 R72, R60.reuse, R22, R72 ;  /* 0x000000163c48723c */ /* 0x044fe20000081048 */
[----:B------:R-:W-:Y:S07]  /*1be50*/  STL [R1+0x1f9c], R12 ;  /* 0x001f9c0c01007387 */ /* 0x000fee0000100800 */
[C---:B------:R-:W-:Y:S07]  /*1be60*/  HMMA.1688.F32.TF32 R64, R60.reuse, R18, R152 ;  /* 0x000000123c40723c */ /* 0x040fee0000081098 */
[----:B------:R-:W-:Y:S04]  /*1be70*/  STL.64 [R1+0xd0], R56 ;  /* 0x0000d03801007387 */ /* 0x000fe80000100a00 */
[----:B------:R1:W-:Y:S02]  /*1be80*/  STL.64 [R1+0xd8], R58 ;  /* 0x0000d83a01007387 */ /* 0x0003e40000100a00 */
[C---:B-1----:R-:W-:Y:S02]  /*1be90*/  HMMA.1688.F32.TF32 R56, R60.reuse, R14, R200 ;  /* 0x0000000e3c38723c */ /* 0x042fe400000810c8 */
[----:B------:R1:W-:Y:S04]  /*1bea0*/  STL.64 [R1+0x160], R72 ;  /* 0x0001604801007387 */ /* 0x0003e80000100a00 */
[----:B------:R2:W-:Y:S04]  /*1beb0*/  STL.64 [R1+0x168], R74 ;  /* 0x0001684a01007387 */ /* 0x0005e80000100a00 */
[----:B------:R-:W3:Y:S04]  /*1bec0*/  LDL.LU R152, [R1+0x5a0] ;  /* 0x0005a00001987983 */ /* 0x000ee80000300800 */
[----:B------:R-:W-:Y:S04]  /*1bed0*/  STL.64 [R1+0x400], R64 ;  /* 0x0004004001007387 */ /* 0x000fe80000100a00 */
[----:B------:R1:W-:Y:S05]  /*1bee0*/  STL.64 [R1+0x408], R66 ;  /* 0x0004084201007387 */ /* 0x0003ea0000100a00 */
[----:B------:R-:W-:Y:S04]  /*1bef0*/  STL.64 [R1+0x5b0], R56 ;  /* 0x0005b03801007387 */ /* 0x000fe80000100a00 */
[----:B------:R1:W-:Y:S04]  /*1bf00*/  STL.64 [R1+0x5b8], R58 ;  /* 0x0005b83a01007387 */ /* 0x0003e80000100a00 */
        /* <DEDUP_REMOVED lines=15> */
[----:B-1----:R-:W3:Y:S04]  /*1c000*/  LDL.LU R72, [R1+0x1e0] ;  /* 0x0001e00001487983 */ /* 0x002ee80000300800 */
[----:B------:R-:W3:Y:S04]  /*1c010*/  LDL.LU R73, [R1+0x1e4] ;  /* 0x0001e40001497983 */ /* 0x000ee80000300800 */
[----:B--2---:R-:W3:Y:S04]  /*1c020*/  LDL.LU R74, [R1+0x1e8] ;  /* 0x0001e800014a7983 */ /* 0x004ee80000300800 */
        /* <DEDUP_REMOVED lines=45> */
[C---:B--2---:R-:W-:Y:S08]  /*1c300*/  HMMA.1688.F32.TF32 R64, R60.reuse, R50, R184 ;  /* 0x000000323c40723c */ /* 0x044ff000000810b8 */
[C---:B---3--:R-:W-:Y:S08]  /*1c310*/  HMMA.1688.F32.TF32 R108, R60.reuse, R54, R120 ;  /* 0x000000363c6c723c */ /* 0x048ff00000081078 */
[C---:B----4-:R-:W-:Y:S11]  /*1c320*/  HMMA.1688.F32.TF32 R56, R60.reuse, R46, R116 ;  /* 0x0000002e3c38723c */ /* 0x050ff60000081074 */
[----:B------:R-:W-:Y:S04]  /*1c330*/  @!UPT UIADD3 URZ, URZ, URZ, URZ ;  /* 0x0000003f3f3ff290 */ /* 0x000fe8000fffe03f */
[----:B------:R-:W-:Y:S04]  /*1c340*/  STL.64 [R1+0x660], R108 ;  /* 0x0006606c01007387 */ /* 0x000fe80000100a00 */
[----:B------:R1:W-:Y:S04]  /*1c350*/  STL.64 [R1+0x668], R110 ;  /* 0x0006686e01007387 */ /* 0x0003e80000100a00 */
[----:B------:R-:W-:Y:S04]  /*1c360*/  STL.64 [R1+0x790], R64 ;  /* 0x0007904001007387 */ /* 0x000fe80000100a00 */
[----:B------:R2:W-:Y:S01]  /*1c370*/  STL.64 [R1+0x798], R66 ;  /* 0x0007984201007387 */ /* 0x0005e20000100a00 */
[C---:B-1----:R-:W-:Y:S08]  /*1c380*/  HMMA.1688.F32.TF32 R108, R60.reuse, R42, R112 ;  /* 0x0000002a3c6c723c */ /* 0x042ff00000081070 */
[----:B--2---:R-:W-:Y:S01]  /*1c390*/  HMMA.1688.F32.TF32 R64, R60, R38, R72 ;  /* 0x000000263c40723c */ /* 0x004fe20000081048 */
[----:B------:R-:W-:Y:S04]  /*1c3a0*/  STL.64 [R1+0xce0], R56 ;  /* 0x000ce03801007387 */ /* 0x000fe80000100a00 */
[----:B------:R1:W-:Y:S03]  /*1c3b0*/  STL.64 [R1+0xce8], R58 ;  /* 0x000ce83a01007387 */ /* 0x0003e60000100a00 */
[----:B------:R-:W-:Y:S01]  /*1c3c0*/  HMMA.1688.F32.TF32 R116, R68, R138, R188 ;  /* 0x0000008a4474723c */ /* 0x000fe200000810bc */
[----:B------:R-:W-:Y:S04]  /*1c3d0*/  LDS R72, [R2+0x4580] ;  /* 0x0045800002487984 */ /* 0x000fe80000000800 */
[----:B------:R-:W-:Y:S03]  /*1c3e0*/  LDS R74, [R2+0x6580] ;  /* 0x00658000024a7984 */ /* 0x000fe60000000800 */
[----:B-1----:R-:W-:Y:S01]  /*1c3f0*/  HMMA.1688.F32.TF32 R56, R60, R10, R164 ;  /* 0x0000000a3c38723c */ /* 0x002fe200000810a4 */
[----:B------:R-:W-:Y:S04]  /*1c400*/  STL.64 [R1+0xcd0], R108 ;  /* 0x000cd06c01007387 */ /* 0x000fe80000100a00 */
[----:B------:R-:W-:Y:S03]  /*1c410*/  STL.64 [R1+0xcd8], R110 ;  /* 0x000cd86e01007387 */ /* 0x000fe60000100a00 */
[C---:B------:R-:W-:Y:S01]  /*1c420*/  HMMA.1688.F32.TF32 R60, R68.reuse, R134, R96 ;  /* 0x00000086443c723c */ /* 0x040fe20000081060 */
[----:B------:R-:W-:Y:S04]  /*1c430*/  STL.64 [R1+0xc90], R64 ;  /* 0x000c904001007387 */ /* 0x000fe80000100a00 */
[----:B------:R1:W-:Y:S03]  /*1c440*/  STL.64 [R1+0xc98], R66 ;  /* 0x000c984201007387 */ /* 0x0003e60000100a00 */
[C---:B------:R-:W-:Y:S01]  /*1c450*/  HMMA.1688.F32.TF32 R248, R68.reuse, R102, R88 ;  /* 0x0000006644f8723c */ /* 0x040fe20000081058 */
[----:B------:R-:W-:Y:S04]  /*1c460*/  LDS R73, [R0+0x4580] ;  /* 0x0045800000497984 */ /* 0x000fe80000000800 */
[----:B------:R-:W2:Y:S03]  /*1c470*/  LDS R75, [R0+0x6580] ;  /* 0x00658000004b7984 */ /* 0x000ea60000000800 */
[C---:B-1----:R-:W-:Y:S01]  /*1c480*/  HMMA.1688.F32.TF32 R64, R68.reuse, R106, R92 ;  /* 0x0000006a4440723c */ /* 0x042fe2000008105c */
[----:B------:R-:W-:Y:S04]  /*1c490*/  STL.64 [R1+0xc70], R56 ;  /* 0x000c703801007387 */ /* 0x000fe80000100a00 */
[----:B------:R1:W-:Y:S04]  /*1c4a0*/  STL.64 [R1+0xc78], R58 ;  /* 0x000c783a01007387 */ /* 0x0003e80000100a00 */
[----:B------:R-:W-:Y:S01]  /*1c4b0*/  STL.64 [R1+0x2028], R118 ;  /* 0x0020287601007387 */ /* 0x000fe20000100a00 */
[C---:B------:R-:W-:Y:S03]  /*1c4c0*/  HMMA.1688.F32.TF32 R244, R68.reuse, R34, R144 ;  /* 0x0000002244f4723c */ /* 0x040fe60000081090 */
[----:B------:R-:W-:Y:S04]  /*1c4d0*/  STL.64 [R1+0x2020], R116 ;  /* 0x0020207401007387 */ /* 0x000fe80000100a00 */
[----:B------:R-:W-:Y:S04]  /*1c4e0*/  STL.64 [R1+0x1ff0], R62 ;  /* 0x001ff03e01007387 */ /* 0x000fe80000100a00 */
[----:B------:R3:W-:Y:S04]  /*1c4f0*/  STL.64 [R1+0x1fe8], R60 ;  /* 0x001fe83c01007387 */ /* 0x0007e80000100a00 */
[----:B------:R-:W-:Y:S04]  /*1c500*/  STL.64 [R1+0x2000], R66 ;  /* 0x0020004201007387 */ /* 0x000fe80000100a00 */
[----:B------:R4:W-:Y:S01]  /*1c510*/  STL.64 [R1+0x1ff8], R64 ;  /* 0x001ff84001007387 */ /* 0x0009e20000100a00 */
[C---:B-1----:R-:W-:Y:S03]  /*1c520*/  HMMA.1688.F32.TF32 R56, R68.reuse, R22, R76 ;  /* 0x000000164438723c */ /* 0x042fe6000008104c */
[----:B------:R-:W-:Y:S04]  /*1c530*/  LDS R164, [R2+0x4780] ;  /* 0x0047800002a47984 */ /* 0x000fe80000000800 */
[----:B------:R-:W-:Y:S01]  /*1c540*/  LDS R166, [R2+0x6780] ;  /* 0x0067800002a67984 */ /* 0x000fe20000000800 */
[C---:B---3--:R-:W-:Y:S03]  /*1c550*/  HMMA.1688.F32.TF32 R60, R68.reuse, R26, R80 ;  /* 0x0000001a443c723c */ /* 0x048fe60000081050 */
[----:B------:R-:W-:Y:S04]  /*1c560*/  LDS R165, [R0+0x4780] ;  /* 0x0047800000a57984 */ /* 0x000fe80000000800 */
[----:B------:R-:W-:Y:S01]  /*1c570*/  LDS R167, [R0+0x6780] ;  /* 0x0067800000a77984 */ /* 0x000fe20000000800 */
[C---:B----4-:R-:W-:Y:S03]  /*1c580*/  HMMA.1688.F32.TF32 R64, R68.reuse, R30, R84 ;  /* 0x0000001e4440723c */ /* 0x050fe60000081054 */
[----:B------:R-:W-:Y:S04]  /*1c590*/  STL.64 [R1+0x2038], R250 ;  /* 0x002038fa01007387 */ /* 0x000fe80000100a00 */
[----:B------:R-:W-:Y:S04]  /*1c5a0*/  STL.64 [R1+0x2030], R248 ;  /* 0x002030f801007387 */ /* 0x000fe80000100a00 */
[----:B------:R-:W-:Y:S04]  /*1c5b0*/  STL.64 [R1+0x2048], R246 ;  /* 0x002048f601007387 */ /* 0x000fe80000100a00 */
[----:B------:R-:W-:Y:S08]  /*1c5c0*/  STL.64 [R1+0x2040], R244 ;  /* 0x002040f401007387 */ /* 0x000ff00000100a00 */
[----:B------:R-:W-:Y:S04]  /*1c5d0*/  STL.64 [R1+0xc0], R64 ;  /* 0x0000c04001007387 */ /* 0x000fe80000100a00 */
[----:B------:R1:W-:Y:S04]  /*1c5e0*/  STL.64 [R1+0xc8], R66 ;  /* 0x0000c84201007387 */ /* 0x0003e80000100a00 */
[----:B------:R-:W-:Y:S04]  /*1c5f0*/  STL.64 [R1+0xb0], R60 ;  /* 0x0000b03c01007387 */ /* 0x000fe80000100a00 */
[----:B------:R3:W-:Y:S01]  /*1c600*/  STL.64 [R1+0xb8], R62 ;  /* 0x0000b83e01007387 */ /* 0x0007e20000100a00 */
[C---:B-1----:R-:W-:Y:S03]  /*1c610*/  HMMA.1688.F32.TF32 R64, R68.reuse, R18, R140 ;  /* 0x000000124440723c */ /* 0x042fe6000008108c */
[----:B------:R-:W-:Y:S04]  /*1c620*/  STL.64 [R1+0x150], R56 ;  /* 0x0001503801007387 */ /* 0x000fe80000100a00 */
[----:B------:R1:W-:Y:S01]  /*1c630*/  STL.64 [R1+0x158], R58 ;  /* 0x0001583a01007387 */ /* 0x0003e20000100a00 */
[C---:B---3--:R-:W-:Y:S08]  /*1c640*/  HMMA.1688.F32.TF32 R60, R68.reuse, R14, R152 ;  /* 0x0000000e443c723c */ /* 0x048ff00000081098 */
[----:B-1----:R-:W-:Y:S07]  /*1c650*/  HMMA.1688.F32.TF32 R56, R68, R54, R200 ;  /* 0x000000364438723c */ /* 0x002fee00000810c8 */
[----:B------:R-:W-:Y:S04]  /*1c660*/  STL.64 [R1+0x2a0], R64 ;  /* 0x0002a04001007387 */ /* 0x000fe80000100a00 */
[----:B------:R-:W-:Y:S04]  /*1c670*/  STL.64 [R1+0x2a8], R66 ;  /* 0x0002a84201007387 */ /* 0x000fe80000100a00 */
[----:B------:R-:W3:Y:S04]  /*1c680*/  LDL.LU R152, [R1+0x3a0] ;  /* 0x0003a00001987983 */ /* 0x000ee80000300800 */
[----:B------:R-:W-:Y:S04]  /*1c690*/  STL.64 [R1+0x4c0], R60 ;  /* 0x0004c03c01007387 */ /* 0x000fe80000100a00 */
[----:B------:R-:W-:Y:S04]  /*1c6a0*/  STL.64 [R1+0x4c8], R62 ;  /* 0x0004c83e01007387 */ /* 0x000fe80000100a00 */
[----:B------:R-:W-:Y:S04]  /*1c6b0*/  STL.64 [R1+0x5d0], R56 ;  /* 0x0005d03801007387 */ /* 0x000fe80000100a00 */
[----:B------:R1:W-:Y:S04]  /*1c6c0*/  STL.64 [R1+0x5d8], R58 ;  /* 0x0005d83a01007387 */ /* 0x0003e80000100a00 */
[----:B------:R-:W3:Y:S04]  /*1c6d0*/  LDL.LU R153, [R1+0x3a4] ;  /* 0x0003a40001997983 */ /* 0x000ee80000300800 */
[----:B------:R-:W3:Y:S04]  /*1c6e0*/  LDL.LU R154, [R1+0x3a8] ;  /* 0x0003a800019a7983 */ /* 0x000ee80000300800 */
[----:B------:R-:W3:Y:S04]  /*1c6f0*/  LDL.LU R155, [R1+0x3ac] ;  /* 0x0003ac00019b7983 */ /* 0x000ee80000300800 */
[----:B------:R-:W4:Y:S04]  /*1c700*/  LDL.LU R140, [R1+0x3d0] ;  /* 0x0003d000018c7983 */ /* 0x000f280000300800 */
[----:B------:R-:W4:Y:S04]  /*1c710*/  LDL.LU R141, [R1+0x3d4] ;  /* 0x0003d400018d7983 */ /* 0x000f280000300800 */
[----:B------:R-:W4:Y:S04]  /*1c720*/  LDL.LU R142, [R1+0x3d8] ;  /* 0x0003d800018e7983 */ /* 0x000f280000300800 */
        /* <DEDUP_REMOVED lines=25> */
[----:B------:R-:W1:Y:S04]  /*1c8c0*/  LDL.LU R204, [R1+0x2d0] ;  /* 0x0002d00001cc7983 */ /* 0x000e680000300800 */
[----:B------:R-:W1:Y:S04]  /*1c8d0*/  LDL.LU R205, [R1+0x2d4] ;  /* 0x0002d40001cd7983 */ /* 0x000e680000300800 */
[----:B------:R-:W1:Y:S04]  /*1c8e0*/  LDL.LU R206, [R1+0x2d8] ;  /* 0x0002d80001ce7983 */ /* 0x000e680000300800 */
[----:B------:R-:W1:Y:S04]  /*1c8f0*/  LDL.LU R207, [R1+0x2dc] ;  /* 0x0002dc0001cf7983 */ /* 0x000e680000300800 */
        /* <DEDUP_REMOVED lines=30> */
[----:B------:R-:W-:-:S03]  /*1cae0*/  MOV R201, R162 ;  /* 0x000000a200c97202 */ /* 0x000fc60000000f00 */
[----:B------:R-:W4:Y:S01]  /*1caf0*/  LDL.LU R85, [R1+0x704] ;  /* 0x0007040001557983 */ /* 0x000f220000300800 */
[----:B------:R-:W-:-:S03]  /*1cb00*/  IMAD.MOV.U32 R202, RZ, RZ, R163 ;  /* 0x000000ffffca7224 */ /* 0x000fc600078e00a3 */
[----:B------:R-:W4:Y:S04]  /*1cb10*/  LDL.LU R86, [R1+0x708] ;  /* 0x0007080001567983 */ /* 0x000f280000300800 */
[----:B------:R-:W4:Y:S04]  /*1cb20*/  LDL.LU R87, [R1+0x70c] ;  /* 0x00070c0001577983 */ /* 0x000f280000300800 */
[----:B------:R-:W4:Y:S04]  /*1cb30*/  LDL.LU R161, [R1+0x2134] ;  /* 0x0021340001a17983 */ /* 0x000f280000300800 */
[----:B------:R-:W4:Y:S04]  /*1cb40*/  LDL.LU R162, [R1+0x2130] ;  /* 0x0021300001a27983 */ /* 0x000f280000300800 */
[----:B------:R-:W4:Y:S04]  /*1cb50*/  LDL.LU R163, [R1+0x212c] ;  /* 0x00212c0001a37983 */ /* 0x000f280000300800 */
[----:B------:R-:W4:Y:S01]  /*1cb60*/  LDL.LU R203, [R1+0x39c] ;  /* 0x00039c0001cb7983 */ /* 0x000f220000300800 */
[C---:B-1----:R-:W-:Y:S08]  /*1cb70*/  HMMA.1688.F32.TF32 R56, R68.reuse, R46, R204 ;  /* 0x0000002e4438723c */ /* 0x042ff000000810cc */
[C---:B--2---:R-:W-:Y:S08]  /*1cb80*/  HMMA.1688.F32.TF32 R60, R68.reuse, R50, R192 ;  /* 0x00000032443c723c */ /* 0x044ff000000810c0 */
[C---:B---3--:R-:W-:Y:S11]  /*1cb90*/  HMMA.1688.F32.TF32 R64, R68.reuse, R42, R128 ;  /* 0x0000002a4440723c */ /* 0x048ff60000081080 */
[----:B------:R-:W-:Y:S04]  /*1cba0*/  @!UPT UIADD3 URZ, URZ, URZ, URZ ;  /* 0x0000003f3f3ff290 */ /* 0x000fe8000fffe03f */
[----:B------:R-:W-:Y:S04]  /*1cbb0*/  STL.64 [R1+0x6b0], R60 ;  /* 0x0006b03c01007387 */ /* 0x000fe80000100a00 */
[----:B------:R1:W-:Y:S04]  /*1cbc0*/  STL.64 [R1+0x6b8], R62 ;  /* 0x0006b83e01007387 */ /* 0x0003e80000100a00 */
[----:B------:R-:W-:Y:S04]  /*1cbd0*/  STL.64 [R1+0xbd0], R56 ;  /* 0x000bd03801007387 */ /* 0x000fe80000100a00 */
[----:B------:R2:W-:Y:S01]  /*1cbe0*/  STL.64 [R1+0xbd8], R58 ;  /* 0x000bd83a01007387 */ /* 0x0005e20000100a00 */
[----:B-1----:R-:W-:Y:S03]  /*1cbf0*/  HMMA.1688.F32.TF32 R60, R68, R38, R80 ;  /* 0x00000026443c723c */ /* 0x002fe60000081050 */
[----:B------:R-:W-:Y:S04]  /*1cc00*/  STL.64 [R1+0xbc0], R64 ;  /* 0x000bc04001007387 */ /* 0x000fe80000100a00 */
[----:B------:R-:W-:Y:S01]  /*1cc10*/  STL.64 [R1+0xbc8], R66 ;  /* 0x000bc84201007387 */ /* 0x000fe20000100a00 */
[C---:B----4-:R-:W-:Y:S03]  /*1cc20*/  HMMA.1688.F32.TF32 R112, R72.reuse, R138, R112 ;  /* 0x0000008a4870723c */ /* 0x050fe60000081070 */
[----:B------:R-:W-:Y:S04]  /*1cc30*/  LDS R80, [R2+0x4600] ;  /* 0x0046000002507984 */ /* 0x000fe80000000800 */
[----:B------:R-:W-:Y:S01]  /*1cc40*/  LDS R82, [R2+0x6600] ;  /* 0x0066000002527984 */ /* 0x000fe20000000800 */
[----:B------:R-:W-:Y:S03]  /*1cc50*/  HMMA.1688.F32.TF32 R88, R72, R134, R88 ;  /* 0x000000864858723c */ /* 0x000fe60000081058 */
[----:B------:R-:W-:Y:S04]  /*1cc60*/  LDS R81, [R0+0x4600] ;  /* 0x0046000000517984 */ /* 0x000fe80000000800 */
[----:B------:R-:W1:Y:S04]  /*1cc70*/  LDS R83, [R0+0x6600] ;  /* 0x0066000000537984 */ /* 0x000e680000000800 */
[----:B------:R-:W-:Y:S04]  /*1cc80*/  STL.64 [R1+0xbb0], R60 ;  /* 0x000bb03c01007387 */ /* 0x000fe80000100a00 */
[----:B------:R-:W-:Y:S01]  /*1cc90*/  STL.64 [R1+0xbb8], R62 ;  /* 0x000bb83e01007387 */ /* 0x000fe20000100a00 */
[----:B--2---:R-:W-:Y:S11]  /*1cca0*/  HMMA.1688.F32.TF32 R56, R68, R10, R160 ;  /* 0x0000000a4438723c */ /* 0x004ff600000810a0 */
[----:B------:R-:W-:Y:S11]  /*1ccb0*/  @!UPT UIADD3 URZ, URZ, URZ, URZ ;  /* 0x0000003f3f3ff290 */ /* 0x000ff6000fffe03f */
[----:B------:R-:W-:Y:S01]  /*1ccc0*/  @!UPT UIADD3 URZ, URZ, URZ, URZ ;  /* 0x0000003f3f3ff290 */ /* 0x000fe2000fffe03f */
[----:B------:R-:W-:Y:S04]  /*1ccd0*/  STL.64 [R1+0xb60], R56 ;  /* 0x000b603801007387 */ /* 0x000fe80000100a00 */
[----:B------:R2:W-:Y:S02]  /*1cce0*/  STL.64 [R1+0xb68], R58 ;  /* 0x000b683a01007387 */ /* 0x0005e40000100a00 */
[C---:B--2---:R-:W-:Y:S02]  /*1ccf0*/  HMMA.1688.F32.TF32 R56, R72.reuse, R30, R188 ;  /* 0x0000001e4838723c */ /* 0x044fe400000810bc */
[----:B------:R-:W-:Y:S04]  /*1cd00*/  STL.64 [R1+0x2058], R114 ;  /* 0x0020587201007387 */ /* 0x000fe80000100a00 */
[----:B------:R-:W-:Y:S04]  /*1cd10*/  STL.64 [R1+0x2050], R112 ;  /* 0x0020507001007387 */ /* 0x000fe80000100a00 */
[----:B------:R-:W-:Y:S01]  /*1cd20*/  STL.64 [R1+0x20d0], R90 ;  /* 0x0020d05a01007387 */ /* 0x000fe20000100a00 */
[----:B------:R-:W-:Y:S03]  /*1cd30*/  HMMA.1688.F32.TF32 R60, R72, R26, R96 ;  /* 0x0000001a483c723c */ /* 0x000fe60000081060 */
[----:B------:R-:W-:Y:S09]  /*1cd40*/  STL.64 [R1+0x20c8], R88 ;  /* 0x0020c85801007387 */ /* 0x000ff20000100a00 */
[----:B------:R-:W-:Y:S01]  /*1cd50*/  STL [R1+0xa4], R57 ;  /* 0x0000a43901007387 */ /* 0x000fe20000100800 */
[----:B------:R-:W-:-:S02]  /*1cd60*/  IMAD.MOV.U32 R12, RZ, RZ, R56 ;  /* 0x000000ffff0c7224 */ /* 0x000fc400078e0038 */
[----:B------:R-:W-:Y:S01]  /*1cd70*/  IMAD.MOV.U32 R8, RZ, RZ, R59 ;  /* 0x000000ffff087224 */ /* 0x000fe200078e003b */
[----:B------:R2:W-:Y:S02]  /*1cd80*/  STL [R1+0xa8], R58 ;  /* 0x0000a83a01007387 */ /* 0x0005e40000100800 */
[C---:B--2---:R-:W-:Y:S02]  /*1cd90*/  HMMA.1688.F32.TF32 R56, R72.reuse, R22, R92 ;  /* 0x000000164838723c */ /* 0x044fe4000008105c */
[----:B------:R-:W-:Y:S04]  /*1cda0*/  STL [R1+0x1fac], R12 ;  /* 0x001fac0c01007387 */ /* 0x000fe80000100800 */
[----:B------:R-:W-:Y:S02]  /*1cdb0*/  STL [R1+0x1fa8], R8 ;  /* 0x001fa80801007387 */ /* 0x000fe40000100800 */
[C---:B------:R-:W-:Y:S02]  /*1cdc0*/  HMMA.1688.F32.TF32 R64, R72.reuse, R18, R144 ;  /* 0x000000124840723c */ /* 0x040fe40000081090 */
[----:B------:R-:W-:Y:S04]  /*1cdd0*/  STL.64 [R1+0x90], R60 ;  /* 0x0000903c01007387 */ /* 0x000fe80000100a00 */
[----:B------:R2:W-:Y:S02]  /*1cde0*/  STL.64 [R1+0x98], R62 ;  /* 0x0000983e01007387 */ /* 0x0005e40000100a00 */
[C---:B------:R-:W-:Y:S02]  /*1cdf0*/  HMMA.1688.F32.TF32 R236, R72.reuse, R34, R184 ;  /* 0x0000002248ec723c */ /* 0x040fe400000810b8 */
[----:B------:R-:W-:Y:S04]  /*1ce00*/  LDS R92, [R2+0x4680] ;  /* 0x00468000025c7984 */ /* 0x000fe80000000800 */
[----:B------:R-:W-:Y:S02]  /*1ce10*/  LDS R94, [R2+0x6680] ;  /* 0x00668000025e7984 */ /* 0x000fe40000000800 */
[C---:B--2---:R-:W-:Y:S02]  /*1ce20*/  HMMA.1688.F32.TF32 R60, R72.reuse, R14, R84 ;  /* 0x0000000e483c723c */ /* 0x044fe40000081054 */
[----:B------:R-:W-:Y:S04]  /*1ce30*/  STL.64 [R1+0x140], R56 ;  /* 0x0001403801007387 */ /* 0x000fe80000100a00 */
[----:B------:R2:W-:Y:S02]  /*1ce40*/  STL.64 [R1+0x148], R58 ;  /* 0x0001483a01007387 */ /* 0x0005e40000100a00 */
[C---:B------:R-:W-:Y:S02]  /*1ce50*/  HMMA.1688.F32.TF32 R68, R72.reuse, R106, R124 ;  /* 0x0000006a4844723c */ /* 0x040fe4000008107c */
[----:B------:R-:W-:Y:S04]  /*1ce60*/  LDS R93, [R0+0x4680] ;  /* 0x00468000005d7984 */ /* 0x000fe80000000800 */
[----:B------:R-:W3:Y:S02]  /*1ce70*/  LDS R95, [R0+0x6680] ;  /* 0x00668000005f7984 */ /* 0x000ee40000000800 */
[C---:B--2---:R-:W-:Y:S02]  /*1ce80*/  HMMA.1688.F32.TF32 R56, R72.reuse, R54, R76 ;  /* 0x000000364838723c */ /* 0x044fe4000008104c */
[----:B------:R-:W-:Y:S04]  /*1ce90*/  STL.64 [R1+0x290], R64 ;  /* 0x0002904001007387 */ /* 0x000fe80000100a00 */
[----:B------:R2:W-:Y:S04]  /*1cea0*/  STL.64 [R1+0x298], R66 ;  /* 0x0002984201007387 */ /* 0x0005e80000100a00 */
[----:B------:R-:W-:Y:S04]  /*1ceb0*/  STL.64 [R1+0x3f0], R60 ;  /* 0x0003f03c01007387 */ /* 0x000fe80000100a00 */
[----:B------:R4:W-:Y:S01]  /*1cec0*/  STL.64 [R1+0x3f8], R62 ;  /* 0x0003f83e01007387 */ /* 0x0009e20000100a00 */
[C---:B--2---:R-:W-:Y:S08]  /*1ced0*/  HMMA.1688.F32.TF32 R64, R72.reuse, R50, R140 ;  /* 0x000000324840723c */ /* 0x044ff0000008108c */
[----:B------:R-:W-:Y:S01]  /*1cee0*/  STL.64 [R1+0x500], R56 ;  /* 0x0005003801007387 */ /* 0x000fe20000100a00 */
[C---:B----4-:R-:W-:Y:S03]  /*1cef0*/  HMMA.1688.F32.TF32 R60, R72.reuse, R46, R152 ;  /* 0x0000002e483c723c */ /* 0x050fe60000081098 */
[----:B------:R2:W-:Y:S05]  /*1cf00*/  STL.64 [R1+0x508], R58 ;  /* 0x0005083a01007387 */ /* 0x0005ea0000100a00 */
[C---:B--2---:R-:W-:Y:S06]  /*1cf10*/  HMMA.1688.F32.TF32 R56, R72.reuse, R42, R200 ;  /* 0x0000002a4838723c */ /* 0x044fec00000810c8 */
[----:B------:R-:W-:Y:S04]  /*1cf20*/  STL.64 [R1+0x5f0], R64 ;  /* 0x0005f04001007387 */ /* 0x000fe80000100a00 */
[----:B------:R-:W-:Y:S04]  /*1cf30*/  STL.64 [R1+0x5f8], R66 ;  /* 0x0005f84201007387 */ /* 0x000fe80000100a00 */
[----:B------:R-:W2:Y:S04]  /*1cf40*/  LDL.LU R140, [R1+0x480] ;  /* 0x00048000018c7983 */ /* 0x000ea80000300800 */
[----:B------:R-:W-:Y:S04]  /*1cf50*/  STL.64 [R1+0xb50], R60 ;  /* 0x000b503c01007387 */ /* 0x000fe80000100a00 */
[----:B------:R-:W-:Y:S04]  /*1cf60*/  STL.64 [R1+0xb58], R62 ;  /* 0x000b583e01007387 */ /* 0x000fe80000100a00 */
[----:B------:R-:W-:Y:S04]  /*1cf70*/  STL.64 [R1+0xb40], R56 ;  /* 0x000b403801007387 */ /* 0x000fe80000100a00 */
        /* <DEDUP_REMOVED lines=36> */
[----:B------:R-:W2:Y:S04]  /*1d1c0*/  LDL.LU R76, [R1+0x12c0] ;  /* 0x0012c000014c7983 */ /* 0x000ea80000300800 */
[----:B------:R-:W2:Y:S04]  /*1d1d0*/  LDL.LU R77, [R1+0x12c4] ;  /* 0x0012c400014d7983 */ /* 0x000ea80000300800 */
[----:B------:R-:W2:Y:S04]  /*1d1e0*/  LDL.LU R78, [R1+0x12c8] ;  /* 0x0012c800014e7983 */ /* 0x000ea80000300800 */
[----:B------:R-:W2:Y:S01]  /*1d1f0*/  LDL.LU R79, [R1+0x12cc] ;  /* 0x0012cc00014f7983 */ /* 0x000ea20000300800 */
[----:B------:R-:W-:Y:S03]  /*1d200*/  HMMA.1688.F32.TF32 R240, R72, R102, R120 ;  /* 0x0000006648f0723c */ /* 0x000fe60000081078 */
        /* <DEDUP_REMOVED lines=20> */
[----:B------:R-:W-:-:S03]  /*1d350*/  IMAD.MOV.U32 R152, RZ, RZ, R156 ;  /* 0x000000ffff987224 */ /* 0x000fc600078e009c */
[----:B------:R-:W2:Y:S01]  /*1d360*/  LDL.LU R96, [R1+0x6c0] ;  /* 0x0006c00001607983 */ /* 0x000ea20000300800 */
[----:B------:R-:W-:-:S03]  /*1d370*/  IMAD.MOV.U32 R153, RZ, RZ, R157 ;  /* 0x000000ffff997224 */ /* 0x000fc600078e009d */
[----:B------:R-:W2:Y:S01]  /*1d380*/  LDL.LU R97, [R1+0x6c4] ;  /* 0x0006c40001617983 */ /* 0x000ea20000300800 */
[----:B------:R-:W-:-:S03]  /*1d390*/  IMAD.MOV.U32 R154, RZ, RZ, R158 ;  /* 0x000000ffff9a7224 */ /* 0x000fc600078e009e */
[----:B------:R-:W2:Y:S01]  /*1d3a0*/  LDL.LU R98, [R1+0x6c8] ;  /* 0x0006c80001627983 */ /* 0x000ea20000300800 */
[----:B------:R-:W-:-:S03]  /*1d3b0*/  IMAD.MOV.U32 R155, RZ, RZ, R159 ;  /* 0x000000ffff9b7224 */ /* 0x000fc600078e009f */
[----:B------:R-:W2:Y:S04]  /*1d3c0*/  LDL.LU R99, [R1+0x6cc] ;  /* 0x0006cc0001637983 */ /* 0x000ea80000300800 */
[----:B------:R-:W2:Y:S04]  /*1d3d0*/  LDL.LU R156, [R1+0x2128] ;  /* 0x00212800019c7983 */ /* 0x000ea80000300800 */
[----:B------:R-:W2:Y:S04]  /*1d3e0*/  LDL.LU R157, [R1+0x2124] ;  /* 0x00212400019d7983 */ /* 0x000ea80000300800 */
[----:B------:R-:W2:Y:S04]  /*1d3f0*/  LDL.LU R158, [R1+0x2120] ;  /* 0x00212000019e7983 */ /* 0x000ea80000300800 */
[----:B------:R-:W2:Y:S01]  /*1d400*/  LDL.LU R159, [R1+0x211c] ;  /* 0x00211c00019f7983 */ /* 0x000ea20000300800 */
[----:B----4-:R-:W-:Y:S03]  /*1d410*/  HMMA.1688.F32.TF32 R56, R72, R38, R200 ;  /* 0x000000264838723c */ /* 0x010fe600000810c8 */
[----:B------:R-:W3:Y:S11]  /*1d420*/  LDL.LU R200, [R1+0x1460] ;  /* 0x0014600001c87983 */ /* 0x000ef60000300800 */
[----:B------:R-:W-:Y:S09]  /*1d430*/  @!UPT UIADD3 URZ, URZ, URZ, URZ ;  /* 0x0000003f3f3ff290 */ /* 0x000ff2000fffe03f */
[----:B------:R-:W-:Y:S04]  /*1d440*/  STL.64 [R1+0xb30], R56 ;  /* 0x000b303801007387 */ /* 0x000fe80000100a00 */
[----:B------:R2:W-:Y:S04]  /*1d450*/  STL.64 [R1+0xb38], R58 ;  /* 0x000b383a01007387 */ /* 0x0005e80000100a00 */
[----:B------:R-:W3:Y:S04]  /*1d460*/  LDL.LU R201, [R1+0x1464] ;  /* 0x0014640001c97983 */ /* 0x000ee80000300800 */
[----:B------:R-:W3:Y:S04]  /*1d470*/  LDL.LU R202, [R1+0x1468] ;  /* 0x0014680001ca7983 */ /* 0x000ee80000300800 */
[----:B------:R-:W3:Y:S01]  /*1d480*/  LDL.LU R203, [R1+0x146c] ;  /* 0x00146c0001cb7983 */ /* 0x000ee20000300800 */
[----:B-1----:R-:W-:Y:S08]  /*1d490*/  HMMA.1688.F32.TF32 R60, R80, R18, R124 ;  /* 0x00000012503c723c */ /* 0x002ff0000008107c */
[----:B--2---:R-:W-:Y:S11]  /*1d4a0*/  HMMA.1688.F32.TF32 R56, R72, R10, R156 ;  /* 0x0000000a4838723c */ /* 0x004ff6000008109c */
[----:B------:R-:W-:Y:S11]  /*1d4b0*/  @!UPT UIADD3 URZ, URZ, URZ, URZ ;  /* 0x0000003f3f3ff290 */ /* 0x000ff6000fffe03f */
[----:B------:R-:W-:Y:S01]  /*1d4c0*/  @!UPT UIADD3 URZ, URZ, URZ, URZ ;  /* 0x0000003f3f3ff290 */ /* 0x000fe2000fffe03f */
[----:B------:R-:W-:Y:S04]  /*1d4d0*/  STL.64 [R1+0xb20], R56 ;  /* 0x000b203801007387 */ /* 0x000fe80000100a00 */
[----:B------:R1:W-:Y:S02]  /*1d4e0*/  STL.64 [R1+0xb28], R58 ;  /* 0x000b283a01007387 */ /* 0x0003e40000100a00 */
[C---:B-1----:R-:W-:Y:S11]  /*1d4f0*/  HMMA.1688.F32.TF32 R56, R80.reuse, R30, R192 ;  /* 0x0000001e5038723c */ /* 0x042ff600000810c0 */
[----:B------:R-:W-:Y:S11]  /*1d500*/  @!UPT UIADD3 URZ, URZ, URZ, URZ ;  /* 0x0000003f3f3ff290 */ /* 0x000ff6000fffe03f */
[----:B------:R-:W-:Y:S01]  /*1d510*/  @!UPT UIADD3 URZ, URZ, URZ, URZ ;  /* 0x0000003f3f3ff290 */ /* 0x000fe2000fffe03f */
[----:B------:R1:W-:Y:S01]  /*1d520*/  STL [R1+0x80], R56 ;  /* 0x0000803801007387 */ /* 0x0003e20000100800 */
[----:B------:R-:W-:Y:S01]  /*1d530*/  IMAD.MOV.U32 R8, RZ, RZ, R57 ;  /* 0x000000ffff087224 */ /* 0x000fe200078e0039 */
[----:B------:R-:W-:Y:S01]  /*1d540*/  MOV R13, R59 ;  /* 0x0000003b000d7202 */ /* 0x000fe20000000f00 */
[----:B------:R-:W-:Y:S02]  /*1d550*/  IMAD.MOV.U32 R9, RZ, RZ, R58 ;  /* 0x000000ffff097224 */ /* 0x000fe400078e003a */
[C---:B-1----:R-:W-:Y:S03]  /*1d560*/  HMMA.1688.F32.TF32 R56, R80.reuse, R26, R204 ;  /* 0x0000001a5038723c */ /* 0x042fe600000810cc */
[----:B------:R-:W-:Y:S04]  /*1d570*/  STL [R1+0x1fb4], R9 ;  /* 0x001fb40901007387 */ /* 0x000fe80000100800 */
[----:B------:R-:W-:Y:S01]  /*1d580*/  STL [R1+0x1fb0], R13 ;  /* 0x001fb00d01007387 */ /* 0x000fe20000100800 */
[C---:B------:R-:W-:Y:S03]  /*1d590*/  HMMA.1688.F32.TF32 R64, R80.reuse, R22, R128 ;  /* 0x000000165040723c */ /* 0x040fe60000081080 */
[----:B------:R-:W-:Y:S04]  /*1d5a0*/  LDS R128, [R2+0x4700] ;  /* 0x0047000002807984 */ /* 0x000fe80000000800 */
[----:B------:R-:W-:Y:S01]  /*1d5b0*/  LDS R130, [R2+0x6700] ;  /* 0x0067000002827984 */ /* 0x000fe20000000800 */
[C---:B------:R-:W-:Y:S03]  /*1d5c0*/  HMMA.1688.F32.TF32 R228, R80.reuse, R34, R196 ;  /* 0x0000002250e4723c */ /* 0x040fe600000810c4 */
[----:B------:R-:W-:Y:S04]  /*1d5d0*/  LDS R129, [R0+0x4700] ;  /* 0x0047000000817984 */ /* 0x000fe80000000800 */
[----:B------:R-:W1:Y:S04]  /*1d5e0*/  LDS R131, [R0+0x6700] ;  /* 0x0067000000837984 */ /* 0x000e680000000800 */
[----:B------:R-:W-:Y:S04]  /*1d5f0*/  STL.64 [R1+0x70], R56 ;  /* 0x0000703801007387 */ /* 0x000fe80000100a00 */
[----:B------:R2:W-:Y:S02]  /*1d600*/  STL.64 [R1+0x78], R58 ;  /* 0x0000783a01007387 */ /* 0x0005e40000100a00 */
        /* <DEDUP_REMOVED lines=11> */
[----:B------:R2:W-:Y:S05]  /*1d6c0*/  STL.64 [R1+0x498], R66 ;  /* 0x0004984201007387 */ /* 0x0005ea0000100a00 */
[----:B------:R-:W-:Y:S04]  /*1d6d0*/  STL.64 [R1+0x5a0], R60 ;  /* 0x0005a03c01007387 */ /* 0x000fe80000100a00 */
[----:B------:R4:W-:Y:S01]  /*1d6e0*/  STL.64 [R1+0x5a8], R62 ;  /* 0x0005a83e01007387 */ /* 0x0009e20000100a00 */
[C---:B--2---:R-:W-:Y:S03]  /*1d6f0*/  HMMA.1688.F32.TF32 R64, R80.reuse, R42, R84 ;  /* 0x0000002a5040723c */ /* 0x044fe60000081054 */
[----:B------:R-:W-:Y:S05]  /*1d700*/  STL.64 [R1+0xaf0], R56 ;  /* 0x000af03801007387 */ /* 0x000fea0000100a00 */
[C---:B----4-:R-:W-:Y:S01]  /*1d710*/  HMMA.1688.F32.TF32 R60, R80.reuse, R38, R140 ;  /* 0x00000026503c723c */ /* 0x050fe2000008108c */
[----:B------:R2:W-:Y:S07]  /*1d720*/  STL.64 [R1+0xaf8], R58 ;  /* 0x000af83a01007387 */ /* 0x0005ee0000100a00 */
[----:B--2---:R-:W-:Y:S07]  /*1d730*/  HMMA.1688.F32.TF32 R56, R80, R10, R152 ;  /* 0x0000000a5038723c */ /* 0x004fee0000081098 */
[----:B------:R-:W-:Y:S04]  /*1d740*/  STL.64 [R1+0xae0], R64 ;  /* 0x000ae04001007387 */ /* 0x000fe80000100a00 */
[----:B------:R-:W-:Y:S04]  /*1d750*/  STL.64 [R1+0xae8], R66 ;  /* 0x000ae84201007387 */ /* 0x000fe80000100a00 */
        /* <DEDUP_REMOVED lines=76> */
[----:B------:R-:W4:Y:S04]  /*1dc20*/  LDL.LU R192, [R1+0x650] ;  /* 0x0006500001c07983 */ /* 0x000f280000300800 */
[----:B------:R-:W4:Y:S01]  /*1dc30*/  LDL.LU R193, [R1+0x654] ;  /* 0x0006540001c17983 */ /* 0x000f220000300800 */
[----:B--2---:R-:W-:-:S02]  /*1dc40*/  IMAD.MOV.U32 R195, RZ, RZ, R7 ;  /* 0x000000ffffc37224 */ /* 0x004fc400078e0007 */
[----:B---3--:R-:W-:Y:S02]  /*1dc50*/  IMAD.MOV.U32 R194, RZ, RZ, R6 ;  /* 0x000000ffffc27224 */ /* 0x008fe400078e0006 */
[----:B------:R-:W2:Y:S04]  /*1dc60*/  LDL.LU R6, [R1+0x2110] ;  /* 0x0021100001067983 */ /* 0x000ea80000300800 */
[----:B------:R-:W3:Y:S01]  /*1dc70*/  LDL.LU R7, [R1+0x210c] ;  /* 0x00210c0001077983 */ /* 0x000ee20000300800 */
[C---:B------:R-:W-:Y:S03]  /*1dc80*/  HMMA.1688.F32.TF32 R124, R92.reuse, R138, R200 ;  /* 0x0000008a5c7c723c */ /* 0x040fe600000810c8 */
[----:B------:R-:W3:Y:S04]  /*1dc90*/  LDL.LU R140, [R1+0x14a0] ;  /* 0x0014a000018c7983 */ /* 0x000ee80000300800 */
[----:B------:R-:W3:Y:S04]  /*1dca0*/  LDL.LU R141, [R1+0x14a4] ;  /* 0x0014a400018d7983 */ /* 0x000ee80000300800 */
[----:B------:R-:W3:Y:S04]  /*1dcb0*/  LDL.LU R142, [R1+0x14a8] ;  /* 0x0014a800018e7983 */ /* 0x000ee80000300800 */
[----:B------:R-:W3:Y:S04]  /*1dcc0*/  LDL.LU R143, [R1+0x14ac] ;  /* 0x0014ac00018f7983 */ /* 0x000ee80000300800 */
[----:B------:R-:W3:Y:S04]  /*1dcd0*/  LDL.LU R200, [R1+0x12e0] ;  /* 0x0012e00001c87983 */ /* 0x000ee80000300800 */
[----:B------:R-:W3:Y:S01]  /*1dce0*/  LDL.LU R201, [R1+0x12e4] ;  /* 0x0012e40001c97983 */ /* 0x000ee20000300800 */
[C---:B----4-:R-:W-:Y:S08]  /*1dcf0*/  HMMA.1688.F32.TF32 R56, R92.reuse, R30, R168 ;  /* 0x0000001e5c38723c */ /* 0x050ff000000810a8 */
[C---:B------:R-:W-:Y:S11]  /*1dd00*/  HMMA.1688.F32.TF32 R60, R92.reuse, R22, R176 ;  /* 0x000000165c3c723c */ /* 0x040ff600000810b0 */
[----:B------:R-:W-:Y:S04]  /*1dd10*/  @!UPT UIADD3 URZ, URZ, URZ, URZ ;  /* 0x0000003f3f3ff290 */ /* 0x000fe8000fffe03f */
[----:B------:R4:W-:Y:S01]  /*1dd20*/  STL [R1+0x6c], R59 ;  /* 0x00006c3b01007387 */ /* 0x0009e20000100800 */
[----:B------:R-:W-:Y:S02]  /*1dd30*/  IMAD.MOV.U32 R9, RZ, RZ, R56 ;  /* 0x000000ffff097224 */ /* 0x000fe400078e0038 */
[----:B------:R-:W-:Y:S02]  /*1dd40*/  IMAD.MOV.U32 R13, RZ, RZ, R57 ;  /* 0x000000ffff0d7224 */ /* 0x000fe400078e0039 */
[----:B------:R-:W-:Y:S01]  /*1dd50*/  IMAD.MOV.U32 R12, RZ, RZ, R58 ;  /* 0x000000ffff0c7224 */ /* 0x000fe200078e003a */
[C---:B------:R-:W-:Y:S08]  /*1dd60*/  HMMA.1688.F32.TF32 R64, R92.reuse, R26, R172 ;  /* 0x0000001a5c40723c */ /* 0x040ff000000810ac */
[C---:B----4-:R-:W-:Y:S11]  /*1dd70*/  HMMA.1688.F32.TF32 R56, R92.reuse, R18, R180 ;  /* 0x000000125c38723c */ /* 0x050ff600000810b4 */
[----:B------:R-:W-:Y:S04]  /*1dd80*/  @!UPT UIADD3 URZ, URZ, URZ, URZ ;  /* 0x0000003f3f3ff290 */ /* 0x000fe8000fffe03f */
[----:B------:R-:W-:Y:S04]  /*1dd90*/  STL.64 [R1+0x50], R64 ;  /* 0x0000504001007387 */ /* 0x000fe80000100a00 */
[----:B------:R4:W-:Y:S04]  /*1dda0*/  STL.64 [R1+0x58], R66 ;  /* 0x0000584201007387 */ /* 0x0009e80000100a00 */
[----:B------:R-:W-:Y:S04]  /*1ddb0*/  STL.64 [R1+0x120], R60 ;  /* 0x0001203c01007387 */ /* 0x000fe80000100a00 */
[----:B------:R1:W-:Y:S04]  /*1ddc0*/  STL.64 [R1+0x128], R62 ;  /* 0x0001283e01007387 */ /* 0x0003e80000100a00 */
[----:B------:R2:W-:Y:S01]  /*1ddd0*/  STL.64 [R1+0x210], R56 ;  /* 0x0002103801007387 */ /* 0x0005e20000100a00 */
[C---:B----4-:R-:W-:Y:S08]  /*1dde0*/  HMMA.1688.F32.TF32 R64, R92.reuse, R54, R212 ;  /* 0x000000365c40723c */ /* 0x050ff000000810d4 */
[----:B-1----:R-:W-:Y:S01]  /*1ddf0*/  HMMA.1688.F32.TF32 R60, R92, R50, R196 ;  /* 0x000000325c3c723c */ /* 0x002fe200000810c4 */
[----:B------:R-:W-:-:S02]  /*1de00*/  IMAD.MOV.U32 R172, RZ, RZ, R5 ;  /* 0x000000ffffac7224 */ /* 0x000fc400078e0005 */
[----:B--2---:R-:W-:Y:S02]  /*1de10*/  IMAD.MOV.U32 R203, RZ, RZ, R6 ;  /* 0x000000ffffcb7224 */ /* 0x004fe400078e0006 */
[----:B------:R-:W-:Y:S02]  /*1de20*/  IMAD.MOV.U32 R6, RZ, RZ, R59 ;  /* 0x000000ffff067224 */ /* 0x000fe400078e003b */
[----:B---3--:R-:W-:Y:S01]  /*1de30*/  IMAD.MOV.U32 R202, RZ, RZ, R7 ;  /* 0x000000ffffca7224 */ /* 0x008fe200078e0007 */
[----:B------:R-:W-:Y:S02]  /*1de40*/  MOV R7, R58 ;  /* 0x0000003a00077202 */ /* 0x000fe40000000f00 */
[C---:B------:R-:W-:Y:S01]  /*1de50*/  HMMA.1688.F32.TF32 R56, R92.reuse, R14, R216 ;  /* 0x0000000e5c38723c */ /* 0x040fe200000810d8 */
[----:B------:R-:W-:Y:S04]  /*1de60*/  STL [R1+0x1f80], R6 ;  /* 0x001f800601007387 */ /* 0x000fe80000100800 */
[----:B------:R-:W-:Y:S11]  /*1de70*/  STL [R1+0x1f7c], R7 ;  /* 0x001f7c0701007387 */ /* 0x000ff60000100800 */
[----:B------:R-:W-:Y:S07]  /*1de80*/  @!UPT UIADD3 URZ, URZ, URZ, URZ ;  /* 0x0000003f3f3ff290 */ /* 0x000fee000fffe03f */
[----:B------:R-:W-:Y:S04]  /*1de90*/  STL.64 [R1+0x3c0], R56 ;  /* 0x0003c03801007387 */ /* 0x000fe80000100a00 */
[----:B------:R1:W-:Y:S02]  /*1dea0*/  STL.64 [R1+0x3c8], R58 ;  /* 0x0003c83a01007387 */ /* 0x0003e40000100a00 */
[C---:B-1----:R-:W-:Y:S02]  /*1deb0*/  HMMA.1688.F32.TF32 R56, R92.reuse, R46, R192 ;  /* 0x0000002e5c38723c */ /* 0x042fe400000810c0 */
[----:B------:R-:W-:Y:S04]  /*1dec0*/  STL.64 [R1+0x430], R64 ;  /* 0x0004304001007387 */ /* 0x000fe80000100a00 */
[----:B------:R1:W-:Y:S04]  /*1ded0*/  STL.64 [R1+0x438], R66 ;  /* 0x0004384201007387 */ /* 0x0003e80000100a00 */
[----:B------:R-:W-:Y:S04]  /*1dee0*/  STL.64 [R1+0x4f0], R60 ;  /* 0x0004f03c01007387 */ /* 0x000fe80000100a00 */
[----:B------:R2:W-:Y:S01]  /*1def0*/  STL.64 [R1+0x4f8], R62 ;  /* 0x0004f83e01007387 */ /* 0x0005e20000100a00 */
[C---:B-1----:R-:W-:Y:S08]  /*1df00*/  HMMA.1688.F32.TF32 R64, R92.reuse, R42, R204 ;  /* 0x0000002a5c40723c */ /* 0x042ff000000810cc */
[----:B------:R-:W-:Y:S01]  /*1df10*/  STL.64 [R1+0xa90], R56 ;  /* 0x000a903801007387 */ /* 0x000fe20000100a00 */
[C---:B--2---:R-:W-:Y:S03]  /*1df20*/  HMMA.1688.F32.TF32 R60, R92.reuse, R38, R184 ;  /* 0x000000265c3c723c */ /* 0x044fe600000810b8 */
[----:B------:R1:W-:Y:S05]  /*1df30*/  STL.64 [R1+0xa98], R58 ;  /* 0x000a983a01007387 */ /* 0x0003ea0000100a00 */
[----:B-1----:R-:W-:Y:S06]  /*1df40*/  HMMA.1688.F32.TF32 R56, R92, R10, R188 ;  /* 0x0000000a5c38723c */ /* 0x002fec00000810bc */
[----:B------:R-:W-:Y:S04]  /*1df50*/  STL.64 [R1+0xa80], R64 ;  /* 0x000a804001007387 */ /* 0x000fe80000100a00 */
[----:B------:R-:W-:Y:S01]  /*1df60*/  STL.64 [R1+0xa88], R66 ;  /* 0x000a884201007387 */ /* 0x000fe20000100a00 */
[----:B------:R-:W-:-:S04]  /*1df70*/  IMAD.MOV.U32 R204, RZ, RZ, R148 ;  /* 0x000000ffffcc7224 */ /* 0x000fc800078e0094 */
[----:B------:R-:W-:Y:S01]  /*1df80*/  STL.64 [R1+0xa70], R60 ;  /* 0x000a703c01007387 */ /* 0x000fe20000100a00 */
[----:B------:R-:W-:-:S03]  /*1df90*/  IMAD.MOV.U32 R205, RZ, RZ, R150 ;  /* 0x000000ffffcd7224 */ /* 0x000fc600078e0096 */
[----:B------:R-:W-:Y:S01]  /*1dfa0*/  STL.64 [R1+0xa78], R62 ;  /* 0x000a783e01007387 */ /* 0x000fe20000100a00 */
[----:B------:R-:W-:Y:S02]  /*1dfb0*/  IMAD.MOV.U32 R206, RZ, RZ, R151 ;  /* 0x000000ffffce7224 */ /* 0x000fe400078e0097 */
[----:B------:R-:W-:Y:S01]  /*1dfc0*/  IMAD.MOV.U32 R207, RZ, RZ, R149 ;  /* 0x000000ffffcf7224 */ /* 0x000fe200078e0095 */
[----:B------:R1:W-:Y:S04]  /*1dfd0*/  STL.64 [R1+0xa60], R56 ;  /* 0x000a603801007387 */ /* 0x0003e80000100a00 */
[----:B------:R2:W-:Y:S04]  /*1dfe0*/  STL.64 [R1+0xa68], R58 ;  /* 0x000a683a01007387 */ /* 0x0005e80000100a00 */
[----:B------:R-:W3:Y:S04]  /*1dff0*/  LDL.LU R148, [R1+0x2108] ;  /* 0x0021080001947983 */ /* 0x000ee80000300800 */
[----:B------:R-:W4:Y:S04]  /*1e000*/  LDL.LU R150, [R1+0x2104] ;  /* 0x0021040001967983 */ /* 0x000f280000300800 */
[----:B------:R-:W3:Y:S04]  /*1e010*/  LDL.LU R151, [R1+0x2100] ;  /* 0x0021000001977983 */ /* 0x000ee80000300800 */
[----:B------:R-:W3:Y:S04]  /*1e020*/  LDL.LU R149, [R1+0x20fc] ;  /* 0x0020fc0001957983 */ /* 0x000ee80000300800 */
[----:B------:R-:W3:Y:S01]  /*1e030*/  LDL.LU R5, [R1+0x20f8] ;  /* 0x0020f80001057983 */ /* 0x000ee20000300800 */
[----:B------:R-:W-:-:S02]  /*1e040*/  IMAD.MOV.U32 R173, RZ, RZ, R252 ;  /* 0x000000ffffad7224 */ /* 0x000fc400078e00fc */
[----:B------:R-:W-:Y:S01]  /*1e050*/  IMAD.MOV.U32 R174, RZ, RZ, R137 ;  /* 0x000000ffffae7224 */ /* 0x000fe200078e0089 */
[----:B------:R-:W4:Y:S01]  /*1e060*/  LDL.LU R252, [R1+0x20f4] ;  /* 0x0020f40001fc7983 */ /* 0x000f220000300800 */
[----:B------:R-:W-:-:S03]  /*1e070*/  IMAD.MOV.U32 R175, RZ, RZ, R136 ;  /* 0x000000ffffaf7224 */ /* 0x000fc600078e0088 */
[----:B------:R-:W4:Y:S04]  /*1e080*/  LDL.LU R137, [R1+0x20f0] ;  /* 0x0020f00001897983 */ /* 0x000f280000300800 */
[----:B------:R-:W4:Y:S04]  /*1e090*/  LDL.LU R136, [R1+0x20ec] ;  /* 0x0020ec0001887983 */ /* 0x000f280000300800 */
[----:B------:R-:W4:Y:S04]  /*1e0a0*/  LDL.LU R208, [R1+0xe80] ;  /* 0x000e800001d07983 */ /* 0x000f280000300800 */
[----:B------:R-:W4:Y:S04]  /*1e0b0*/  LDL.LU R209, [R1+0xe84] ;  /* 0x000e840001d17983 */ /* 0x000f280000300800 */
[----:B------:R-:W4:Y:S04]  /*1e0c0*/  LDL.LU R210, [R1+0xe88] ;  /* 0x000e880001d27983 */ /* 0x000f280000300800 */
[----:B------:R-:W4:Y:S04]  /*1e0d0*/  LDL.LU R211, [R1+0xe8c] ;  /* 0x000e8c0001d37983 */ /* 0x000f280000300800 */
[----:B-1----:R-:W4:Y:S04]  /*1e0e0*/  LDL.LU R56, [R1+0xf30] ;  /* 0x000f300001387983 */ /* 0x002f280000300800 */
[----:B------:R-:W4:Y:S04]  /*1e0f0*/  LDL.LU R57, [R1+0xf34] ;  /* 0x000f340001397983 */ /* 0x000f280000300800 */
[----:B--2---:R-:W2:Y:S04]  /*1e100*/  LDL.LU R58, [R1+0xf38] ;  /* 0x000f3800013a7983 */ /* 0x004ea80000300800 */
        /* <DEDUP_REMOVED lines=14> */
[C---:B------:R-:W-:Y:S03]  /*1e1f0*/  HMMA.1688.F32.TF32 R120, R80.reuse, R138, R120 ;  /* 0x0000008a5078723c */ /* 0x040fe60000081078 */
[----:B------:R-:W2:Y:S04]  /*1e200*/  LDL.LU R245, [R1+0x13f4] ;  /* 0x0013f40001f57983 */ /* 0x000ea80000300800 */
[----:B------:R-:W2:Y:S01]  /*1e210*/  LDL.LU R246, [R1+0x13f8] ;  /* 0x0013f80001f67983 */ /* 0x000ea20000300800 */
[----:B------:R-:W-:Y:S03]  /*1e220*/  HMMA.1688.F32.TF32 R76, R80, R106, R76 ;  /* 0x0000006a504c723c */ /* 0x000fe6000008104c */
[----:B------:R-:W2:Y:S04]  /*1e230*/  LDL.LU R247, [R1+0x13fc] ;  /* 0x0013fc0001f77983 */ /* 0x000ea80000300800 */
[----:B------:R-:W2:Y:S01]  /*1e240*/  LDL.LU R160, [R1+0x1470] ;  /* 0x0014700001a07983 */ /* 0x000ea20000300800 */
[C---:B------:R-:W-:Y:S03]  /*1e250*/  HMMA.1688.F32.TF32 R80, R92.reuse, R134, R108 ;  /* 0x000000865c50723c */ /* 0x040fe6000008106c */
[----:B------:R-:W2:Y:S04]  /*1e260*/  LDL.LU R161, [R1+0x1474] ;  /* 0x0014740001a17983 */ /* 0x000ea80000300800 */
[----:B------:R-:W2:Y:S01]  /*1e270*/  LDL.LU R162, [R1+0x1478] ;  /* 0x0014780001a27983 */ /* 0x000ea20000300800 */
[C---:B------:R-:W-:Y:S03]  /*1e280*/  HMMA.1688.F32.TF32 R84, R92.reuse, R106, R84 ;  /* 0x0000006a5c54723c */ /* 0x040fe60000081054 */
[----:B------:R-:W2:Y:S05]  /*1e290*/  LDL.LU R163, [R1+0x147c] ;  /* 0x00147c0001a37983 */ /* 0x000eaa0000300800 */
[C---:B------:R-:W-:Y:S08]  /*1e2a0*/  HMMA.1688.F32.TF32 R224, R92.reuse, R102, R224 ;  /* 0x000000665ce0723c */ /* 0x040ff000000810e0 */
[----:B------:R-:W-:Y:S08]  /*1e2b0*/  HMMA.1688.F32.TF32 R220, R92, R34, R220 ;  /* 0x000000225cdc723c */ /* 0x000ff000000810dc */
[C---:B------:R-:W-:Y:S08]  /*1e2c0*/  HMMA.1688.F32.TF32 R92, R128.reuse, R134, R96 ;  /* 0x00000086805c723c */ /* 0x040ff00000081060 */
[----:B------:R-:W-:Y:S01]  /*1e2d0*/  HMMA.1688.F32.TF32 R96, R128, R106, R144 ;  /* 0x0000006a8060723c */ /* 0x000fe20000081090 */
[----:B------:R-:W2:Y:S04]  /*1e2e0*/  LDL.LU R144, [R1+0x14b0] ;  /* 0x0014b00001907983 */ /* 0x000ea80000300800 */
[----:B------:R-:W2:Y:S04]  /*1e2f0*/  LDL.LU R145, [R1+0x14b4] ;  /* 0x0014b40001917983 */ /* 0x000ea80000300800 */
[----:B------:R-:W2:Y:S04]  /*1e300*/  LDL.LU R146, [R1+0x14b8] ;  /* 0x0014b80001927983 */ /* 0x000ea80000300800 */
[----:B------:R-:W2:Y:S04]  /*1e310*/  LDL.LU R147, [R1+0x14bc] ;  /* 0x0014bc0001937983 */ /* 0x000ea80000300800 */
[----:B------:R-:W2:Y:S01]  /*1e320*/  LDL.LU R156, [R1+0x7d0] ;  /* 0x0007d000019c7983 */ /* 0x000ea20000300800 */
[----:B---3--:R-:W-:-:S03]  /*1e330*/  IMAD.MOV.U32 R157, RZ, RZ, R5 ;  /* 0x000000ffff9d7224 */ /* 0x008fc600078e0005 */
        /* <DEDUP_REMOVED lines=27> */
[----:B------:R-:W-:-:S02]  /*1e4f0*/  IMAD.MOV.U32 R170, RZ, RZ, R149 ;  /* 0x000000ffffaa7224 */ /* 0x000fc400078e0095 */
[----:B------:R-:W-:Y:S01]  /*1e500*/  IMAD.MOV.U32 R171, RZ, RZ, R148 ;  /* 0x000000ffffab7224 */ /* 0x000fe200078e0094 */
[----:B------:R-:W-:Y:S01]  /*1e510*/  MOV R168, R151 ;  /* 0x0000009700a87202 */ /* 0x000fe20000000f00 */
[----:B----4-:R-:W-:Y:S02]  /*1e520*/  IMAD.MOV.U32 R169, RZ, RZ, R150 ;  /* 0x000000ffffa97224 */ /* 0x010fe400078e0096 */
[----:B------:R-:W-:Y:S02]  /*1e530*/  IMAD.MOV.U32 R149, RZ, RZ, R136 ;  /* 0x000000ffff957224 */ /* 0x000fe400078e0088 */
[----:B------:R-:W-:Y:S02]  /*1e540*/  IMAD.MOV.U32 R150, RZ, RZ, R137 ;  /* 0x000000ffff967224 */ /* 0x000fe400078e0089 */
[----:B------:R-:W-:Y:S02]  /*1e550*/  IMAD.MOV.U32 R151, RZ, RZ, R252 ;  /* 0x000000ffff977224 */ /* 0x000fe400078e00fc */
[----:B---3--:R-:W-:-:S02]  /*1e560*/  IMAD.MOV.U32 R191, RZ, RZ, R5 ;  /* 0x000000ffffbf7224 */ /* 0x008fc400078e0005 */
        /* <DEDUP_REMOVED lines=16> */
[----:B------:R-:W4:Y:S01]  /*1e670*/  LDL.LU R152, [R1+0x1360] ;  /* 0x0013600001987983 */ /* 0x000f220000300800 */
[C---:B--2---:R-:W-:Y:S03]  /*1e680*/  HMMA.1688.F32.TF32 R196, R128.reuse, R54, R196 ;  /* 0x0000003680c4723c */ /* 0x044fe600000810c4 */
[----:B------:R-:W2:Y:S04]  /*1e690*/  LDL.LU R153, [R1+0x1364] ;  /* 0x0013640001997983 */ /* 0x000ea80000300800 */
[----:B------:R-:W2:Y:S01]  /*1e6a0*/  LDL.LU R154, [R1+0x1368] ;  /* 0x00136800019a7983 */ /* 0x000ea20000300800 */
[C---:B------:R-:W-:Y:S03]  /*1e6b0*/  HMMA.1688.F32.TF32 R180, R128.reuse, R18, R180 ;  /* 0x0000001280b4723c */ /* 0x040fe600000810b4 */
        /* <DEDUP_REMOVED lines=8> */
[C---:B------:R-:W-:Y:S08]  /*1e740*/  HMMA.1688.F32.TF32 R88, R128.reuse, R30, R88 ;  /* 0x0000001e8058723c */ /* 0x040ff00000081058 */
[C---:B------:R-:W-:Y:S08]  /*1e750*/  HMMA.1688.F32.TF32 R188, R128.reuse, R46, R188 ;  /* 0x0000002e80bc723c */ /* 0x040ff000000810bc */
[C---:B------:R-:W-:Y:S08]  /*1e760*/  HMMA.1688.F32.TF32 R156, R128.reuse, R38, R156 ;  /* 0x00000026809c723c */ /* 0x040ff0000008109c */
[C---:B---3--:R-:W-:Y:S08]  /*1e770*/  HMMA.1688.F32.TF32 R4, R128.reuse, R22, R4 ;  /* 0x000000168004723c */ /* 0x048ff00000081004 */
[C---:B----4-:R-:W-:Y:S08]  /*1e780*/  HMMA.1688.F32.TF32 R192, R128.reuse, R14, R192 ;  /* 0x0000000e80c0723c */ /* 0x050ff000000810c0 */
[----:B------:R-:W-:Y:S01]  /*1e790*/  HMMA.1688.F32.TF32 R148, R128, R42, R148 ;  /* 0x0000002a8094723c */ /* 0x000fe20000081094 */
[----:B------:R-:W-:-:S02]  /*1e7a0*/  IMAD.MOV.U32 R109, RZ, RZ, R252 ;  /* 0x000000ffff6d7224 */ /* 0x000fc400078e00fc */
[----:B------:R-:W3:Y:S04]  /*1e7b0*/  LDL.LU R252, [R1+0x20d8] ;  /* 0x0020d80001fc7983 */ /* 0x000ee80000300800 */
[----:B------:R-:W-:Y:S04]  /*1e7c0*/  STL.64 [R1+0x40], R88 ;  /* 0x0000405801007387 */ /* 0x000fe80000100a00 */
[----:B------:R1:W-:Y:S04]  /*1e7d0*/  STL.64 [R1+0x48], R90 ;  /* 0x0000485a01007387 */ /* 0x0003e80000100a00 */
[----:B-1----:R-:W4:Y:S04]  /*1e7e0*/  LDL.LU.64 R90, [R1+0x20d0] ;  /* 0x0020d000015a7983 */ /* 0x002f280000300a00 */
[----:B------:R-:W4:Y:S04]  /*1e7f0*/  LDL.LU.64 R88, [R1+0x20c8] ;  /* 0x0020c80001587983 */ /* 0x000f280000300a00 */
[----:B------:R-:W-:Y:S04]  /*1e800*/  STL.64 [R1+0x30], R176 ;  /* 0x000030b001007387 */ /* 0x000fe80000100a00 */
[----:B------:R1:W-:Y:S04]  /*1e810*/  STL.64 [R1+0x38], R178 ;  /* 0x000038b201007387 */ /* 0x0003e80000100a00 */
[----:B-1----:R-:W3:Y:S04]  /*1e820*/  LDL.LU.64 R178, [R1+0x20c0] ;  /* 0x0020c00001b27983 */ /* 0x002ee80000300a00 */
[----:B------:R-:W3:Y:S04]  /*1e830*/  LDL.LU.64 R176, [R1+0x20b8] ;  /* 0x0020b80001b07983 */ /* 0x000ee80000300a00 */
[----:B------:R-:W-:Y:S04]  /*1e840*/  STL.64 [R1+0x110], R4 ;  /* 0x0001100401007387 */ /* 0x000fe80000100a00 */
[----:B------:R1:W-:Y:S04]  /*1e850*/  STL.64 [R1+0x118], R6 ;  /* 0x0001180601007387 */ /* 0x0003e80000100a00 */
[----:B------:R2:W-:Y:S01]  /*1e860*/  STL.64 [R1+0x200], R180 ;  /* 0x000200b401007387 */ /* 0x0005e20000100a00 */
[----:B-1----:R-:W-:-:S02]  /*1e870*/  IMAD.MOV.U32 R6, RZ, RZ, R182 ;  /* 0x000000ffff067224 */ /* 0x002fc400078e00b6 */
[----:B------:R-:W-:Y:S02]  /*1e880*/  IMAD.MOV.U32 R7, RZ, RZ, R183 ;  /* 0x000000ffff077224 */ /* 0x000fe400078e00b7 */
[----:B------:R-:W3:Y:S04]  /*1e890*/  LDL.LU.64 R182, [R1+0x20b0] ;  /* 0x0020b00001b67983 */ /* 0x000ee80000300a00 */
[----:B--2---:R-:W2:Y:S04]  /*1e8a0*/  LDL.LU.64 R180, [R1+0x20a8] ;  /* 0x0020a80001b47983 */ /* 0x004ea80000300a00 */
[----:B------:R-:W-:Y:S04]  /*1e8b0*/  STL.64 [R1+0x3a0], R192 ;  /* 0x0003a0c001007387 */ /* 0x000fe80000100a00 */
[----:B------:R1:W-:Y:S04]  /*1e8c0*/  STL.64 [R1+0x3a8], R194 ;  /* 0x0003a8c201007387 */ /* 0x0003e80000100a00 */
[----:B-1----:R-:W2:Y:S04]  /*1e8d0*/  LDL.LU.64 R194, [R1+0x20a0] ;  /* 0x0020a00001c27983 */ /* 0x002ea80000300a00 */
[----:B------:R-:W2:Y:S04]  /*1e8e0*/  LDL.LU.64 R192, [R1+0x2098] ;  /* 0x0020980001c07983 */ /* 0x000ea80000300a00 */
[----:B------:R1:W-:Y:S04]  /*1e8f0*/  STL.64 [R1+0x410], R196 ;  /* 0x000410c401007387 */ /* 0x0003e80000100a00 */
[----:B------:R-:W-:Y:S01]  /*1e900*/  STL.64 [R1+0x418], R198 ;  /* 0x000418c601007387 */ /* 0x000fe20000100a00 */
[C---:B------:R-:W-:Y:S01]  /*1e910*/  HMMA.1688.F32.TF32 R140, R128.reuse, R138, R140 ;  /* 0x0000008a808c723c */ /* 0x040fe2000008108c */
[----:B------:R-:W-:Y:S01]  /*1e920*/  MOV R110, R137 ;  /* 0x00000089006e7202 */ /* 0x000fe20000000f00 */
[----:B------:R-:W-:Y:S01]  /*1e930*/  IMAD.MOV.U32 R111, RZ, RZ, R136 ;  /* 0x000000ffff6f7224 */ /* 0x000fe200078e0088 */
[----:B------:R-:W-:Y:S04]  /*1e940*/  LDS R198, [R2+0xa680] ;  /* 0x00a6800002c67984 */ /* 0x000fe80000000800 */
[----:B-1----:R-:W2:Y:S04]  /*1e950*/  LDL.LU R196, [R1+0x2090] ;  /* 0x0020900001c47983 */ /* 0x002ea80000300800 */
[----:B------:R-:W-:Y:S04]  /*1e960*/  STL.64 [R1+0x4e0], R184 ;  /* 0x0004e0b801007387 */ /* 0x000fe80000100a00 */
[----:B------:R1:W-:Y:S01]  /*1e970*/  STL.64 [R1+0x4e8], R186 ;  /* 0x0004e8ba01007387 */ /* 0x0003e20000100a00 */
[----:B------:R-:W-:Y:S03]  /*1e980*/  HMMA.1688.F32.TF32 R212, R128, R34, R200 ;  /* 0x0000002280d4723c */ /* 0x000fe600000810c8 */
[----:B------:R-:W-:Y:S04]  /*1e990*/  LDS R197, [R0+0x8680] ;  /* 0x0086800000c57984 */ /* 0x000fe80000000800 */
[----:B------:R-:W-:Y:S04]  /*1e9a0*/  LDS R199, [R0+0xa680] ;  /* 0x00a6800000c77984 */ /* 0x000fe80000000800 */
        /* <DEDUP_REMOVED lines=12> */
[----:B------:R-:W3:Y:S01]  /*1ea70*/  LDL R5, [R1+0x1b08] ;  /* 0x001b080001057983 */ /* 0x000ee20000100800 */
[C---:B------:R-:W-:Y:S08]  /*1ea80*/  HMMA.1688.F32.TF32 R56, R164.reuse, R14, R56 ;  /* 0x0000000ea438723c */ /* 0x040ff00000081038 */
[C---:B-1----:R-:W-:Y:S08]  /*1ea90*/  HMMA.1688.F32.TF32 R156, R164.reuse, R26, R64 ;  /* 0x0000001aa49c723c */ /* 0x042ff00000081040 */
[C---:B------:R-:W-:Y:S08]  /*1eaa0*/  HMMA.1688.F32.TF32 R144, R164.reuse, R138, R144 ;  /* 0x0000008aa490723c */ /* 0x040ff00000081090 */
[----:B------:R-:W-:Y:S01]  /*1eab0*/  HMMA.1688.F32.TF32 R64, R164, R54, R208 ;  /* 0x00000036a440723c */ /* 0x000fe200000810d0 */
[----:B------:R-:W-:Y:S01]  /*1eac0*/  IMAD.MOV.U32 R200, RZ, RZ, R133 ;  /* 0x000000ffffc87224 */ /* 0x000fe200078e0085 */
[----:B------:R-:W-:Y:S01]  /*1ead0*/  LDS R54, [R2+0xa200] ;  /* 0x00a2000002367984 */ /* 0x000fe20000000800 */
[----:B------:R-:W-:-:S02]  /*1eae0*/  IMAD.MOV.U32 R201, RZ, RZ, R132 ;  /* 0x000000ffffc97224 */ /* 0x000fc400078e0084 */
[----:B------:R-:W-:Y:S01]  /*1eaf0*/  IMAD.MOV.U32 R202, RZ, RZ, R105 ;  /* 0x000000ffffca7224 */ /* 0x000fe200078e0069 */
[----:B------:R-:W-:Y:S02]  /*1eb00*/  LDS R55, [R0+0xa200] ;  /* 0x00a2000000377984 */ /* 0x000fe40000000800 */
[C---:B------:R-:W-:Y:S08]  /*1eb10*/  HMMA.1688.F32.TF32 R136, R164.reuse, R22, R60 ;  /* 0x00000016a488723c */ /* 0x040ff0000008103c */
[----:B------:R-:W-:Y:S01]  /*1eb20*/  HMMA.1688.F32.TF32 R60, R164, R50, R108 ;  /* 0x00000032a43c723c */ /* 0x000fe2000008106c */
[----:B------:R-:W-:Y:S01]  /*1eb30*/  IMAD.MOV.U32 R203, RZ, RZ, R104 ;  /* 0x000000ffffcb7224 */ /* 0x000fe200078e0068 */
[----:B------:R-:W-:Y:S01]  /*1eb40*/  LDS R50, [R2+0xa180] ;  /* 0x00a1800002327984 */ /* 0x000fe20000000800 */
[----:B------:R-:W-:-:S03]  /*1eb50*/  IMAD.MOV.U32 R4, RZ, RZ, R59 ;  /* 0x000000ffff047224 */ /* 0x000fc600078e003b */
[----:B------:R-:W-:Y:S02]  /*1eb60*/  LDS R51, [R0+0xa180] ;  /* 0x00a1800000337984 */ /* 0x000fe40000000800 */
[C---:B------:R-:W-:Y:S07]  /*1eb70*/  HMMA.1688.F32.TF32 R132, R164.reuse, R134, R112 ;  /* 0x00000086a484723c */ /* 0x040fee0000081070 */
[----:B------:R-:W-:Y:S02]  /*1eb80*/  IMAD.MOV.U32 R112, RZ, RZ, R36 ;  /* 0x000000ffff707224 */ /* 0x000fe400078e0024 */
[----:B------:R-:W-:Y:S01]  /*1eb90*/  LDS R36, [R2+0x8000] ;  /* 0x0080000002247984 */ /* 0x000fe20000000800 */
[----:B------:R-:W-:Y:S01]  /*1eba0*/  HMMA.1688.F32.TF32 R152, R164, R34, R152 ;  /* 0x00000022a498723c */ /* 0x000fe20000081098 */
[----:B------:R-:W-:-:S02]  /*1ebb0*/  IMAD.MOV.U32 R113, RZ, RZ, R33 ;  /* 0x000000ffff717224 */ /* 0x000fc400078e0021 */
[----:B------:R-:W-:Y:S02]  /*1ebc0*/  IMAD.MOV.U32 R114, RZ, RZ, R32 ;  /* 0x000000ffff727224 */ /* 0x000fe400078e0020 */
[----:B------:R-:W-:-:S03]  /*1ebd0*/  IMAD.MOV.U32 R115, RZ, RZ, R3 ;  /* 0x000000ffff737224 */ /* 0x000fc600078e0003 */
[----:B--2---:R-:W-:Y:S08]  /*1ebe0*/  HMMA.1688.F32.TF32 R128, R128, R10, R148 ;  /* 0x0000000a8080723c */ /* 0x004ff00000081094 */
[----:B------:R-:W-:Y:S01]  /*1ebf0*/  HMMA.1688.F32.TF32 R148, R164, R106, R160 ;  /* 0x0000006aa494723c */ /* 0x000fe200000810a0 */
[----:B---3--:R-:W-:-:S07]  /*1ec00*/  IMAD R5, R252, 0x8000, R5 ;  /* 0x00008000fc057824 */ /* 0x008fce00078e0205 */
[C---:B------:R-:W-:Y:S01]  /*1ec10*/  HMMA.1688.F32.TF32 R104, R164.reuse, R102, R244 ;  /* 0x00000066a468723c */ /* 0x040fe200000810f4 */
[----:B------:R-:W-:Y:S06]  /*1ec20*/  LDSM.16.M88.4 R32, [R5+0x20800] ;  /* 0x020800000520783b */ /* 0x000fec0000000200 */
[----:B------:R-:W-:Y:S04]  /*1ec30*/  STL.64 [R1+0xa20], R128 ;  /* 0x000a208001007387 */ /* 0x000fe80000100a00 */
[----:B------:R-:W-:Y:S04]  /*1ec40*/  STL.64 [R1+0xa28], R130 ;  /* 0x000a288201007387 */ /* 0x000fe80000100a00 */
[----:B------:R-:W-:Y:S04]  /*1ec50*/  STL.64 [R1+0x1e0], R56 ;  /* 0x0001e03801007387 */ /* 0x000fe80000100a00 */
[----:B------:R-:W-:Y:S01]  /*1ec60*/  STL [R1+0x1e8], R58 ;  /* 0x0001e83a01007387 */ /* 0x000fe20000100800 */
[----:B------:R-:W-:Y:S03]  /*1ec70*/  HMMA.1688.F32.TF32 R160, R164, R18, R116 ;  /* 0x00000012a4a0723c */ /* 0x000fe60000081074 */
[----:B------:R-:W-:Y:S01]  /*1ec80*/  STL.64 [R1+0x320], R64 ;  /* 0x0003204001007387 */ /* 0x000fe20000100a00 */
[----:B------:R-:W-:-:S03]  /*1ec90*/  IMAD.MOV.U32 R245, RZ, RZ, R41 ;  /* 0x000000fffff57224 */ /* 0x000fc600078e0029 */
[----:B------:R1:W-:Y:S01]  /*1eca0*/  STL.64 [R1+0x328], R66 ;  /* 0x0003284201007387 */ /* 0x0003e20000100a00 */
[----:B------:R-:W-:Y:S01]  /*1ecb0*/  IMAD.MOV.U32 R117, RZ, RZ, R101 ;  /* 0x000000ffff757224 */ /* 0x000fe200078e0065 */
[----:B------:R-:W-:Y:S02]  /*1ecc0*/  MOV R246, R40 ;  /* 0x0000002800f67202 */ /* 0x000fe40000000f00 */
[----:B------:R-:W-:Y:S01]  /*1ecd0*/  STL.64 [R1+0x3e0], R60 ;  /* 0x0003e03c01007387 */ /* 0x000fe20000100a00 */
[----:B------:R-:W-:Y:S02]  /*1ece0*/  IMAD.MOV.U32 R118, RZ, RZ, R100 ;  /* 0x000000ffff767224 */ /* 0x000fe400078e0064 */
[----:B------:R-:W-:Y:S01]  /*1ecf0*/  IMAD.MOV.U32 R247, RZ, RZ, R37 ;  /* 0x000000fffff77224 */ /* 0x000fe200078e0025 */
[----:B------:R2:W-:Y:S01]  /*1ed00*/  STL.64 [R1+0x3e8], R62 ;  /* 0x0003e83e01007387 */ /* 0x0005e20000100a00 */
[C---:B-1----:R-:W-:Y:S03]  /*1ed10*/  HMMA.1688.F32.TF32 R64, R164.reuse, R42, R172 ;  /* 0x0000002aa440723c */ /* 0x042fe600000810ac */
[----:B------:R-:W-:Y:S04]  /*1ed20*/  LDS R37, [R0+0x8000] ;  /* 0x0080000000257984 */ /* 0x000fe80000000800 */
[----:B------:R-:W-:Y:S01]  /*1ed30*/  LDS R40, [R2+0x8080] ;  /* 0x0080800002287984 */ /* 0x000fe20000000800 */
[C---:B--2---:R-:W-:Y:S03]  /*1ed40*/  HMMA.1688.F32.TF32 R60, R164.reuse, R38, R204 ;  /* 0x00000026a43c723c */ /* 0x044fe600000810cc */
[----:B------:R-:W-:Y:S04]  /*1ed50*/  LDS R38, [R2+0xa000] ;  /* 0x00a0000002267984 */ /* 0x000fe80000000800 */
[----:B------:R-:W-:Y:S04]  /*1ed60*/  LDS R39, [R0+0xa000] ;  /* 0x00a0000000277984 */ /* 0x000fe80000000800 */
[----:B------:R-:W-:Y:S04]  /*1ed70*/  LDS R42, [R2+0xa080] ;  /* 0x00a08000022a7984 */ /* 0x000fe80000000800 */
[----:B------:R-:W-:Y:S04]  /*1ed80*/  LDS R41, [R0+0x8080] ;  /* 0x0080800000297984 */ /* 0x000fe80000000800 */
[----:B------:R-:W-:Y:S04]  /*1ed90*/  LDS R43, [R0+0xa080] ;  /* 0x00a08000002b7984 */ /* 0x000fe80000000800 */
[----:B------:R-:W1:Y:S01]  /*1eda0*/  LDSM.16.M88.4 R100, [R5+0x20000] ;  /* 0x020000000564783b */ /* 0x000e620000000200 */
[----:B------:R-:W-:Y:S01]  /*1edb0*/  HMMA.1688.F32.TF32 R128, R164, R30, R248 ;  /* 0x0000001ea480723c */ /* 0x000fe200000810f8 */
[----:B------:R-:W-:-:S02]  /*1edc0*/  IMAD.MOV.U32 R244, RZ, RZ, R44 ;  /* 0x000000fffff47224 */ /* 0x000fc400078e002c */
[----:B------:R-:W-:Y:S04]  /*1edd0*/  LDS R44, [R2+0x8100] ;  /* 0x00810000022c7984 */ /* 0x000fe80000000800 */
[----:B------:R-:W-:Y:S01]  /*1ede0*/  IMAD.MOV.U32 R251, RZ, RZ, R45 ;  /* 0x000000fffffb7224 */ /* 0x000fe200078e002d */
[----:B------:R-:W-:Y:S01]  /*1edf0*/  HMMA.1688.F32.TF32 R56, R164, R46, R168 ;  /* 0x0000002ea438723c */ /* 0x000fe200000810a8 */
[----:B------:R-:W-:Y:S01]  /*1ee00*/  LDS R46, [R2+0xa100] ;  /* 0x00a10000022e7984 */ /* 0x000fe20000000800 */
[----:B------:R-:W-:-:S03]  /*1ee10*/  IMAD.MOV.U32 R249, RZ, RZ, R49 ;  /* 0x000000fffff97224 */ /* 0x000fc600078e0031 */
[----:B------:R-:W-:Y:S01]  /*1ee20*/  LDS R45, [R0+0x8100] ;  /* 0x00810000002d7984 */ /* 0x000fe20000000800 */
[----:B------:R-:W-:-:S03]  /*1ee30*/  IMAD.MOV.U32 R250, RZ, RZ, R48 ;  /* 0x000000fffffa7224 */ /* 0x000fc600078e0030 */
[----:B------:R-:W2:Y:S01]  /*1ee40*/  LDS R47, [R0+0xa100] ;  /* 0x00a10000002f7984 */ /* 0x000ea20000000800 */
[----:B------:R-:W-:-:S03]  /*1ee50*/  IMAD.MOV.U32 R119, RZ, RZ, R53 ;  /* 0x000000ffff777224 */ /* 0x000fc600078e0035 */
[----:B------:R-:W-:Y:S01]  /*1ee60*/  LDS R48, [R2+0x8180] ;  /* 0x0081800002307984 */ /* 0x000fe20000000800 */
[----:B------:R-:W-:-:S03]  /*1ee70*/  IMAD.MOV.U32 R248, RZ, RZ, R52 ;  /* 0x000000fffff87224 */ /* 0x000fc600078e0034 */
[----:B------:R-:W3:Y:S04]  /*1ee80*/  LDS R49, [R0+0x8180] ;  /* 0x0081800000317984 */ /* 0x000ee80000000800 */
[----:B------:R-:W-:Y:S04]  /*1ee90*/  LDS R52, [R2+0x8200] ;  /* 0x0082000002347984 */ /* 0x000fe80000000800 */
[----:B------:R-:W3:Y:S04]  /*1eea0*/  LDS R53, [R0+0x8200] ;  /* 0x0082000000357984 */ /* 0x000ee80000000800 */
[----:B------:R-:W-:Y:S04]  /*1eeb0*/  STL.64 [R1+0x980], R56 ;  /* 0x0009803801007387 */ /* 0x000fe80000100a00 */
[----:B------:R4:W-:Y:S01]  /*1eec0*/  STL.64 [R1+0x988], R58 ;  /* 0x0009883a01007387 */ /* 0x0009e20000100a00 */
[----:B-1----:R-:W-:Y:S01]  /*1eed0*/  HMMA.1688.F32.TF32 R112, R36, R100, R112 ;  /* 0x000000642470723c */ /* 0x002fe20000081070 */
[----:B------:R-:W-:Y:S01]  /*1eee0*/  MOV R116, R192 ;  /* 0x000000c000747202 */ /* 0x000fe20000000f00 */
[----:B------:R-:W-:Y:S01]  /*1eef0*/  IMAD.MOV.U32 R108, RZ, RZ, R191 ;  /* 0x000000ffff6c7224 */ /* 0x000fe200078e00bf */
[----:B------:R-:W-:Y:S01]  /*1ef00*/  LDS R168, [R2+0x8300] ;  /* 0x0083000002a87984 */ /* 0x000fe20000000800 */
[----:B------:R-:W-:-:S02]  /*1ef10*/  IMAD.MOV.U32 R109, RZ, RZ, R190 ;  /* 0x000000ffff6d7224 */ /* 0x000fc400078e00be */
[----:B------:R-:W-:Y:S01]  /*1ef20*/  IMAD.MOV.U32 R110, RZ, RZ, R189 ;  /* 0x000000ffff6e7224 */ /* 0x000fe200078e00bd */
[----:B------:R-:W-:Y:S01]  /*1ef30*/  LDS R170, [R2+0xa300] ;  /* 0x00a3000002aa7984 */ /* 0x000fe20000000800 */
[----:B----4-:R-:W-:Y:S01]  /*1ef40*/  HMMA.1688.F32.TF32 R56, R164, R10, R200 ;  /* 0x0000000aa438723c */ /* 0x010fe200000810c8 */
[----:B------:R-:W-:Y:S02]  /*1ef50*/  IMAD.MOV.U32 R111, RZ, RZ, R188 ;  /* 0x000000ffff6f7224 */ /* 0x000fe400078e00bc */
[----:B------:R-:W-:Y:S04]  /*1ef60*/  LDS R172, [R2+0x8380] ;  /* 0x0083800002ac7984 */ /* 0x000fe80000000800 */
[----:B------:R-:W-:Y:S01]  /*1ef70*/  LDS R169, [R0+0x8300] ;  /* 0x0083000000a97984 */ /* 0x000fe20000000800 */
[-C--:B------:R-:W-:Y:S03]  /*1ef80*/  HMMA.1688.F32.TF32 R244, R40, R100.reuse, R244 ;  /* 0x0000006428f4723c */ /* 0x080fe600000810f4 */
[----:B------:R-:W-:Y:S04]  /*1ef90*/  STL.64 [R1+0x8b0], R64 ;  /* 0x0008b04001007387 */ /* 0x000fe80000100a00 */
[----:B------:R-:W-:Y:S01]  /*1efa0*/  LDS R171, [R0+0xa300] ;  /* 0x00a3000000ab7984 */ /* 0x000fe20000000800 */
[-C--:B--2---:R-:W-:Y:S03]  /*1efb0*/  HMMA.1688.F32.TF32 R248, R44, R100.reuse, R248 ;  /* 0x000000642cf8723c */ /* 0x084fe600000810f8 */
[----:B------:R-:W-:Y:S04]  /*1efc0*/  STL.64 [R1+0x8b8], R66 ;  /* 0x0008b84201007387 */ /* 0x000fe80000100a00 */
[----:B------:R-:W-:Y:S01]  /*1efd0*/  STL.64 [R1+0x890], R60 ;  /* 0x0008903c01007387 */ /* 0x000fe20000100a00 */
[-C--:B---3--:R-:W-:Y:S03]  /*1efe0*/  HMMA.1688.F32.TF32 R116, R48, R100.reuse, R116 ;  /* 0x000000643074723c */ /* 0x088fe60000081074 */
[----:B------:R-:W-:Y:S04]  /*1eff0*/  STL.64 [R1+0x898], R62 ;  /* 0x0008983e01007387 */ /* 0x000fe80000100a00 */
[----:B------:R-:W-:Y:S01]  /*1f000*/  STL.64 [R1+0x800], R56 ;  /* 0x0008003801007387 */ /* 0x000fe20000100a00 */
[----:B------:R-:W-:Y:S03]  /*1f010*/  HMMA.1688.F32.TF32 R108, R52, R100, R108 ;  /* 0x00000064346c723c */ /* 0x000fe6000008106c */
[----:B------:R-:W-:Y:S04]  /*1f020*/  STL.64 [R1+0x808], R58 ;  /* 0x0008083a01007387 */ /* 0x000fe80000100a00 */
[----:B------:R-:W-:Y:S04]  /*1f030*/  STL [R1+0x1eec], R102 ;  /* 0x001eec6601007387 */ /* 0x000fe80000100800 */
[----:B------:R1:W-:Y:S04]  /*1f040*/  STL [R1+0x1ee8], R103 ;  /* 0x001ee86701007387 */ /* 0x0003e80000100800 */
[----:B------:R2:W-:Y:S04]  /*1f050*/  STL [R1+0x1ef4], R34 ;  /* 0x001ef42201007387 */ /* 0x0005e80000100800 */
[----:B------:R3:W-:Y:S01]  /*1f060*/  STL [R1+0x1ef0], R35 ;  /* 0x001ef02301007387 */ /* 0x0007e20000100800 */
[----:B-1----:R-:W-:-:S03]  /*1f070*/  IMAD.MOV.U32 R103, RZ, RZ, R247 ;  /* 0x000000ffff677224 */ /* 0x002fc600078e00f7 */
[----:B------:R-:W-:Y:S01]  /*1f080*/  STL.64 [R1+0x810], R112 ;  /* 0x0008107001007387 */ /* 0x000fe20000100a00 */
[----:B------:R-:W-:Y:S02]  /*1f090*/  IMAD.MOV.U32 R102, RZ, RZ, R246 ;  /* 0x000000ffff667224 */ /* 0x000fe400078e00f6 */
[----:B--2---:R-:W-:Y:S01]  /*1f0a0*/  IMAD.MOV.U32 R34, RZ, RZ, R244 ;  /* 0x000000ffff227224 */ /* 0x004fe200078e00f4 */
[----:B------:R1:W-:Y:S01]  /*1f0b0*/  STL.64 [R1+0x818], R114 ;  /* 0x0008187201007387 */ /* 0x0003e20000100a00 */
[----:B---3--:R-:W-:-:S03]  /*1f0c0*/  IMAD.MOV.U32 R35, RZ, RZ, R245 ;  /* 0x000000ffff237224 */ /* 0x008fc600078e00f5 */
[----:B------:R-:W-:Y:S04]  /*1f0d0*/  LDS R164, [R2+0x8280] ;  /* 0x0082800002a47984 */ /* 0x000fe80000000800 */
[----:B------:R-:W-:Y:S04]  /*1f0e0*/  LDS R166, [R2+0xa280] ;  /* 0x00a2800002a67984 */ /* 0x000fe80000000800 */
[----:B-1----:R-:W2:Y:S04]  /*1f0f0*/  LDL.LU.64 R114, [R1+0x2058] ;  /* 0x0020580001727983 */ /* 0x002ea80000300a00 */
[----:B------:R-:W2:Y:S04]  /*1f100*/  LDL.LU.64 R112, [R1+0x2050] ;  /* 0x0020500001707983 */ /* 0x000ea80000300a00 */
[----:B------:R-:W3:Y:S04]  /*1f110*/  LDL.LU.64 R246, [R1+0x2048] ;  /* 0x0020480001f67983 */ /* 0x000ee80000300a00 */
[----:B------:R-:W3:Y:S04]  /*1f120*/  LDL.LU.64 R244, [R1+0x2040] ;  /* 0x0020400001f47983 */ /* 0x000ee80000300a00 */
[----:B------:R-:W-:Y:S04]  /*1f130*/  STL [R1+0x1f04], R103 ;  /* 0x001f046701007387 */ /* 0x000fe80000100800 */
[----:B------:R-:W-:Y:S04]  /*1f140*/  STL [R1+0x1f00], R34 ;  /* 0x001f002201007387 */ /* 0x000fe80000100800 */
[----:B------:R-:W-:Y:S04]  /*1f150*/  STL [R1+0x1efc], R35 ;  /* 0x001efc2301007387 */ /* 0x000fe80000100800 */
[----:B------:R-:W-:Y:S04]  /*1f160*/  STL [R1+0x1ef8], R102 ;  /* 0x001ef86601007387 */ /* 0x000fe80000100800 */
[----:B------:R-:W-:Y:S04]  /*1f170*/  STL.64 [R1+0x8a0], R248 ;  /* 0x0008a0f801007387 */ /* 0x000fe80000100a00 */
[----:B------:R1:W-:Y:S04]  /*1f180*/  STL.64 [R1+0x8a8], R250 ;  /* 0x0008a8fa01007387 */ /* 0x0003e80000100a00 */
[----:B------:R-:W-:Y:S04]  /*1f190*/  LDS R165, [R0+0x8280] ;  /* 0x0082800000a57984 */ /* 0x000fe80000000800 */
[----:B------:R-:W4:Y:S04]  /*1f1a0*/  LDS R167, [R0+0xa280] ;  /* 0x00a2800000a77984 */ /* 0x000f280000000800 */
[----:B-1----:R-:W3:Y:S04]  /*1f1b0*/  LDL.LU.64 R250, [R1+0x2038] ;  /* 0x0020380001fa7983 */ /* 0x002ee80000300a00 */
[----:B------:R-:W3:Y:S04]  /*1f1c0*/  LDL.LU.64 R248, [R1+0x2030] ;  /* 0x0020300001f87983 */ /* 0x000ee80000300a00 */
[----:B------:R-:W-:Y:S04]  /*1f1d0*/  STL.64 [R1+0x9d0], R116 ;  /* 0x0009d07401007387 */ /* 0x000fe80000100a00 */
[----:B------:R1:W-:Y:S01]  /*1f1e0*/  STL.64 [R1+0x9d8], R118 ;  /* 0x0009d87601007387 */ /* 0x0003e20000100a00 */
[----:B------:R-:W-:Y:S01]  /*1f1f0*/  MOV R208, R179 ;  /* 0x000000b300d07202 */ /* 0x000fe20000000f00 */
[----:B------:R-:W-:-:S02]  /*1f200*/  IMAD.MOV.U32 R209, RZ, RZ, R178 ;  /* 0x000000ffffd17224 */ /* 0x000fc400078e00b2 */
[----:B------:R-:W-:Y:S01]  /*1f210*/  LDS R174, [R2+0xa380] ;  /* 0x00a3800002ae7984 */ /* 0x000fe20000000800 */
[----:B------:R-:W-:Y:S02]  /*1f220*/  IMAD.MOV.U32 R210, RZ, RZ, R177 ;  /* 0x000000ffffd27224 */ /* 0x000fe400078e00b1 */
[----:B------:R-:W-:Y:S01]  /*1f230*/  IMAD.MOV.U32 R211, RZ, RZ, R176 ;  /* 0x000000ffffd37224 */ /* 0x000fe200078e00b0 */
[----:B------:R-:W-:Y:S04]  /*1f240*/  LDS R173, [R0+0x8380] ;  /* 0x0083800000ad7984 */ /* 0x000fe80000000800 */
[----:B-1----:R-:W3:Y:S04]  /*1f250*/  LDL.LU.64 R118, [R1+0x2028] ;  /* 0x0020280001767983 */ /* 0x002ee80000300a00 */
[----:B------:R-:W3:Y:S04]  /*1f260*/  LDL.LU.64 R116, [R1+0x2020] ;  /* 0x0020200001747983 */ /* 0x000ee80000300a00 */
[----:B------:R-:W-:Y:S04]  /*1f270*/  STL.64 [R1+0xb90], R108 ;  /* 0x000b906c01007387 */ /* 0x000fe80000100a00 */
[----:B------:R1:W-:Y:S04]  /*1f280*/  STL.64 [R1+0xb98], R110 ;  /* 0x000b986e01007387 */ /* 0x0003e80000100a00 */
[----:B------:R-:W4:Y:S04]  /*1f290*/  LDS R175, [R0+0xa380] ;  /* 0x00a3800000af7984 */ /* 0x000f280000000800 */
[----:B------:R-:W-:Y:S04]  /*1f2a0*/  LDS R176, [R2+0x8400] ;  /* 0x0084000002b07984 */ /* 0x000fe80000000800 */
[----:B-1----:R-:W3:Y:S04]  /*1f2b0*/  LDL.LU.64 R110, [R1+0x2018] ;  /* 0x00201800016e7983 */ /* 0x002ee80000300a00 */
[----:B------:R-:W3:Y:S04]  /*1f2c0*/  LDL.LU.64 R108, [R1+0x2010] ;  /* 0x00201000016c7983 */ /* 0x000ee80000300a00 */
[----:B------:R-:W-:Y:S04]  /*1f2d0*/  LDS R178, [R2+0xa400] ;  /* 0x00a4000002b27984 */ /* 0x000fe80000000800 */
[----:B------:R-:W-:Y:S04]  /*1f2e0*/  LDS R177, [R0+0x8400] ;  /* 0x0084000000b17984 */ /* 0x000fe80000000800 */
[----:B------:R-:W1:Y:S01]  /*1f2f0*/  LDS R179, [R0+0xa400] ;  /* 0x00a4000000b37984 */ /* 0x000e620000000800 */
[----:B------:R-:W-:-:S02]  /*1f300*/  IMAD.MOV.U32 R64, RZ, RZ, R187 ;  /* 0x000000ffff407224 */ /* 0x000fc400078e00bb */
[----:B------:R-:W-:Y:S01]  /*1f310*/  IMAD.MOV.U32 R65, RZ, RZ, R186 ;  /* 0x000000ffff417224 */ /* 0x000fe200078e00ba */
[----:B------:R-:W-:Y:S01]  /*1f320*/  LDS R188, [R2+0x8580] ;  /* 0x0085800002bc7984 */ /* 0x000fe20000000800 */
[----:B------:R-:W-:Y:S02]  /*1f330*/  IMAD.MOV.U32 R66, RZ, RZ, R185 ;  /* 0x000000ffff427224 */ /* 0x000fe400078e00b9 */
[----:B------:R-:W-:Y:S01]  /*1f340*/  IMAD.MOV.U32 R67, RZ, RZ, R184 ;  /* 0x000000ffff437224 */ /* 0x000fe200078e00b8 */
[----:B------:R-:W-:Y:S01]  /*1f350*/  MOV R62, R194 ;  /* 0x000000c2003e7202 */ /* 0x000fe20000000f00 */
[----:B------:R-:W-:Y:S01]  /*1f360*/  IMAD.MOV.U32 R60, RZ, RZ, R196 ;  /* 0x000000ffff3c7224 */ /* 0x000fe200078e00c4 */
[----:B------:R-:W-:Y:S01]  /*1f370*/  LDS R184, [R2+0x8500] ;  /* 0x0085000002b87984 */ /* 0x000fe20000000800 */
[----:B------:R-:W-:Y:S02]  /*1f380*/  IMAD.MOV.U32 R61, RZ, RZ, R195 ;  /* 0x000000ffff3d7224 */ /* 0x000fe400078e00c3 */
[----:B------:R-:W-:Y:S01]  /*1f390*/  IMAD.MOV.U32 R63, RZ, RZ, R193 ;  /* 0x000000ffff3f7224 */ /* 0x000fe200078e00c1 */
[----:B----4-:R-:W-:Y:S01]  /*1f3a0*/  HMMA.1688.F32.TF32 R64, R164, R100, R64 ;  /* 0x00000064a440723c */ /* 0x010fe20000081040 */
[----:B------:R-:W-:Y:S01]  /*1f3b0*/  IMAD.MOV.U32 R56, RZ, RZ, R183 ;  /* 0x000000ffff387224 */ /* 0x000fe200078e00b7 */
[----:B------:R-:W-:Y:S01]  /*1f3c0*/  LDS R186, [R2+0xa500] ;  /* 0x00a5000002ba7984 */ /* 0x000fe20000000800 */
[----:B------:R-:W-:-:S02]  /*1f3d0*/  IMAD.MOV.U32 R57, RZ, RZ, R182 ;  /* 0x000000ffff397224 */ /* 0x000fc400078e00b6 */
[----:B------:R-:W-:Y:S01]  /*1f3e0*/  IMAD.MOV.U32 R58, RZ, RZ, R181 ;  /* 0x000000ffff3a7224 */ /* 0x000fe200078e00b5 */
[----:B------:R-:W-:Y:S02]  /*1f3f0*/  LDS R182, [R2+0xa480] ;  /* 0x00a4800002b67984 */ /* 0x000fe40000000800 */
[-C--:B------:R-:W-:Y:S01]  /*1f400*/  HMMA.1688.F32.TF32 R60, R168, R100.reuse, R60 ;  /* 0x00000064a83c723c */ /* 0x080fe2000008103c */
[----:B------:R-:W-:Y:S01]  /*1f410*/  IMAD.MOV.U32 R59, RZ, RZ, R180 ;  /* 0x000000ffff3b7224 */ /* 0x000fe200078e00b4 */
[----:B------:R-:W-:Y:S04]  /*1f420*/  LDS R181, [R0+0x8480] ;  /* 0x0084800000b57984 */ /* 0x000fe80000000800 */
[----:B------:R-:W-:Y:S04]  /*1f430*/  LDS R180, [R2+0x8480] ;  /* 0x0084800002b47984 */ /* 0x000fe80000000800 */
[----:B------:R-:W-:Y:S04]  /*1f440*/  LDS R183, [R0+0xa480] ;  /* 0x00a4800000b77984 */ /* 0x000fe80000000800 */
[----:B------:R-:W-:Y:S04]  /*1f450*/  LDS R185, [R0+0x8500] ;  /* 0x0085000000b97984 */ /* 0x000fe80000000800 */
[----:B------:R-:W-:Y:S04]  /*1f460*/  LDS R187, [R0+0xa500] ;  /* 0x00a5000000bb7984 */ /* 0x000fe80000000800 */
[----:B------:R-:W-:Y:S04]  /*1f470*/  LDS R190, [R2+0xa580] ;  /* 0x00a5800002be7984 */ /* 0x000fe80000000800 */
[----:B------:R-:W-:Y:S04]  /*1f480*/  LDS R189, [R0+0x8580] ;  /* 0x0085800000bd7984 */ /* 0x000fe80000000800 */
[----:B------:R-:W2:Y:S04]  /*1f490*/  LDS R191, [R0+0xa580] ;  /* 0x00a5800000bf7984 */ /* 0x000ea80000000800 */
[----:B------:R-:W-:Y:S04]  /*1f4a0*/  STL.64 [R1+0xd20], R64 ;  /* 0x000d204001007387 */ /* 0x000fe80000100a00 */
[----:B------:R4:W-:Y:S04]  /*1f4b0*/  STL.64 [R1+0xd28], R66 ;  /* 0x000d284201007387 */ /* 0x0009e80000100a00 */
[----:B------:R-:W-:Y:S04]  /*1f4c0*/  STL.64 [R1+0xeb0], R60 ;  /* 0x000eb03c01007387 */ /* 0x000fe80000100a00 */
[----:B------:R1:W-:Y:S01]  /*1f4d0*/  STL.64 [R1+0xeb8], R62 ;  /* 0x000eb83e01007387 */ /* 0x0003e20000100a00 */
[-C--:B----4-:R-:W-:Y:S03]  /*1f4e0*/  HMMA.1688.F32.TF32 R64, R172, R100.reuse, R56 ;  /* 0x00000064ac40723c */ /* 0x090fe60000081038 */
[----:B------:R-:W-:Y:S04]  /*1f4f0*/  LDS R192, [R2+0x8600] ;  /* 0x0086000002c07984 */ /* 0x000fe80000000800 */
[----:B------:R-:W-:Y:S01]  /*1f500*/  LDS R194, [R2+0xa600] ;  /* 0x00a6000002c27984 */ /* 0x000fe20000000800 */
[-C--:B-1----:R-:W-:Y:S03]  /*1f510*/  HMMA.1688.F32.TF32 R60, R176, R100.reuse, R208 ;  /* 0x00000064b03c723c */ /* 0x082fe600000810d0 */
[----:B------:R-:W-:Y:S04]  /*1f520*/  LDS R193, [R0+0x8600] ;  /* 0x0086000000c17984 */ /* 0x000fe80000000800 */
[----:B------:R-:W1:Y:S04]  /*1f530*/  LDS R195, [R0+0xa600] ;  /* 0x00a6000000c37984 */ /* 0x000e680000000800 */
[----:B------:R-:W4:Y:S04]  /*1f540*/  LDS R196, [R2+0x8680] ;  /* 0x0086800002c47984 */ /* 0x000f280000000800 */
[----:B------:R-:W-:Y:S04]  /*1f550*/  LDS R200, [R2+0x8700] ;  /* 0x0087000002c87984 */ /* 0x000fe80000000800 */
[----:B------:R-:W-:Y:S04]  /*1f560*/  LDS R202, [R2+0xa700] ;  /* 0x00a7000002ca7984 */ /* 0x000fe80000000800 */
[----:B------:R-:W-:Y:S04]  /*1f570*/  LDS R201, [R0+0x8700] ;  /* 0x0087000000c97984 */ /* 0x000fe80000000800 */
[----:B------:R-:W1:Y:S04]  /*1f580*/  LDS R203, [R0+0xa700] ;  /* 0x00a7000000cb7984 */ /* 0x000e680000000800 */
[----:B------:R-:W-:Y:S04]  /*1f590*/  STL.64 [R1+0xfe0], R64 ;  /* 0x000fe04001007387 */ /* 0x000fe80000100a00 */
[----:B------:R-:W-:Y:S04]  /*1f5a0*/  STL.64 [R1+0xfe8], R66 ;  /* 0x000fe84201007387 */ /* 0x000fe80000100a00 */
[----:B------:R-:W-:Y:S04]  /*1f5b0*/  STL.64 [R1+0x1100], R60 ;  /* 0x0011003c01007387 */ /* 0x000fe80000100a00 */
[----:B------:R2:W-:Y:S04]  /*1f5c0*/  STL.64 [R1+0x1108], R62 ;  /* 0x0011083e01007387 */ /* 0x0005e80000100a00 */
[----:B------:R-:W-:Y:S04]  /*1f5d0*/  LDS R204, [R2+0x8780] ;  /* 0x0087800002cc7984 */ /* 0x000fe80000000800 */
[----:B------:R-:W-:Y:S04]  /*1f5e0*/  LDS R206, [R2+0xa780] ;  /* 0x00a7800002ce7984 */ /* 0x000fe80000000800 */
[----:B------:R-:W-:Y:S04]  /*1f5f0*/  LDS R205, [R0+0x8780] ;  /* 0x0087800000cd7984 */ /* 0x000fe80000000800 */
[----:B------:R-:W1:Y:S01]  /*1f600*/  LDS R207, [R0+0xa780] ;  /* 0x00a7800000cf7984 */ /* 0x000e620000000800 */
[-C--:B--2---:R-:W-:Y:S08]  /*1f610*/  HMMA.1688.F32.TF32 R60, R188, R100.reuse, R112 ;  /* 0x00000064bc3c723c */ /* 0x084ff00000081070 */
[-C--:B---3--:R-:W-:Y:S08]  /*1f620*/  HMMA.1688.F32.TF32 R64, R184, R100.reuse, R116 ;  /* 0x00000064b840723c */ /* 0x088ff00000081074 */
[-C--:B------:R-:W-:Y:S11]  /*1f630*/  HMMA.1688.F32.TF32 R56, R180, R100.reuse, R108 ;  /* 0x00000064b438723c */ /* 0x080ff6000008106c */
[----:B------:R-:W-:Y:S11]  /*1f640*/  @!UPT UIADD3 URZ, URZ, URZ, URZ ;  /* 0x0000003f3f3ff290 */ /* 0x000ff6000fffe03f */
[----:B------:R-:W-:Y:S01]  /*1f650*/  @!UPT UIADD3 URZ, URZ, URZ, URZ ;  /* 0x0000003f3f3ff290 */ /* 0x000fe2000fffe03f */
[----:B------:R-:W-:Y:S04]  /*1f660*/  STL.64 [R1+0x11d0], R56 ;  /* 0x0011d03801007387 */ /* 0x000fe80000100a00 */
[----:B------:R1:W-:Y:S04]  /*1f670*/  STL.64 [R1+0x11d8], R58 ;  /* 0x0011d83a01007387 */ /* 0x0003e80000100a00 */
[----:B------:R-:W-:Y:S04]  /*1f680*/  STL.64 [R1+0x12a0], R64 ;  /* 0x0012a04001007387 */ /* 0x000fe80000100a00 */
[----:B------:R4:W-:Y:S01]  /*1f690*/  STL.64 [R1+0x12a8], R66 ;  /* 0x0012a84201007387 */ /* 0x0009e20000100a00 */
[-C--:B-1----:R-:W-:Y:S03]  /*1f6a0*/  HMMA.1688.F32.TF32 R56, R192, R100.reuse, R120 ;  /* 0x00000064c038723c */ /* 0x082fe60000081078 */
[----:B------:R-:W-:Y:S04]  /*1f6b0*/  STL.64 [R1+0x1350], R60 ;  /* 0x0013503c01007387 */ /* 0x000fe80000100a00 */
[----:B------:R1:W-:Y:S01]  /*1f6c0*/  STL.64 [R1+0x1358], R62 ;  /* 0x0013583e01007387 */ /* 0x0003e20000100a00 */
[-C--:B----4-:R-:W-:Y:S08]  /*1f6d0*/  HMMA.1688.F32.TF32 R64, R196, R100.reuse, R124 ;  /* 0x00000064c440723c */ /* 0x090ff0000008107c */
[-C--:B-1----:R-:W-:Y:S07]  /*1f6e0*/  HMMA.1688.F32.TF32 R60, R200, R100.reuse, R140 ;  /* 0x00000064c83c723c */ /* 0x082fee000008108c */
[----:B------:R-:W-:Y:S04]  /*1f6f0*/  STL.64 [R1+0x13e0], R56 ;  /* 0x0013e03801007387 */ /* 0x000fe80000100a00 */
[----:B------:R1:W-:Y:S04]  /*1f700*/  STL.64 [R1+0x13e8], R58 ;  /* 0x0013e83a01007387 */ /* 0x0003e80000100a00 */
[----:B------:R-:W-:Y:S04]  /*1f710*/  STL.64 [R1+0x1480], R64 ;  /* 0x0014804001007387 */ /* 0x000fe80000100a00 */
[----:B------:R-:W-:Y:S04]  /*1f720*/  STL.64 [R1+0x1488], R66 ;  /* 0x0014884201007387 */ /* 0x000fe80000100a00 */
[----:B------:R2:W-:Y:S04]  /*1f730*/  STL.64 [R1+0x14a0], R60 ;  /* 0x0014a03c01007387 */ /* 0x0005e80000100a00 */
[----:B------:R3:W-:Y:S01]  /*1f740*/  STL.64 [R1+0x14a8], R62 ;  /* 0x0014a83e01007387 */ /* 0x0007e20000100a00 */
[----:B-1----:R-:W-:Y:S03]  /*1f750*/  HMMA.1688.F32.TF32 R56, R204, R100, R144 ;  /* 0x00000064cc38723c */ /* 0x002fe60000081090 */
        /* <DEDUP_REMOVED lines=23> */
[----:B------:R-:W3:Y:S01]  /*1f8d0*/  LDL.LU R67, [R1+0x9cc] ;  /* 0x0009cc0001437983 */ /* 0x000ee20000300800 */
[----:B------:R-:W-:Y:S01]  /*1f8e0*/  MOV R3, R56 ;  /* 0x0000003800037202 */ /* 0x000fe20000000f00 */
[----:B------:R-:W-:-:S02]  /*1f8f0*/  IMAD.MOV.U32 R252, RZ, RZ, R57 ;  /* 0x000000fffffc7224 */ /* 0x000fc400078e0039 */
[----:B------:R-:W3:Y:S01]  /*1f900*/  LDL.LU R56, [R1+0x7a0] ;  /* 0x0007a00001387983 */ /* 0x000ee20000300800 */
[----:B------:R-:W-:Y:S02]  /*1f910*/  IMAD.MOV.U32 R101, RZ, RZ, R58 ;  /* 0x000000ffff657224 */ /* 0x000fe400078e003a */
[----:B------:R-:W-:Y:S01]  /*1f920*/  IMAD.MOV.U32 R100, RZ, RZ, R59 ;  /* 0x000000ffff647224 */ /* 0x000fe200078e003b */
[----:B------:R-:W3:Y:S04]  /*1f930*/  LDL.LU R57, [R1+0x7a4] ;  /* 0x0007a40001397983 */ /* 0x000ee80000300800 */
[----:B------:R-:W3:Y:S04]  /*1f940*/  LDL.LU R58, [R1+0x7a8] ;  /* 0x0007a800013a7983 */ /* 0x000ee80000300800 */
[----:B------:R-:W3:Y:S04]  /*1f950*/  LDL.LU R59, [R1+0x7ac] ;  /* 0x0007ac00013b7983 */ /* 0x000ee80000300800 */
[----:B------:R-:W3:Y:S04]  /*1f960*/  LDL.LU R144, [R1+0x1d0] ;  /* 0x0001d00001907983 */ /* 0x000ee80000300800 */
[----:B------:R-:W3:Y:S01]  /*1f970*/  LDL.LU R145, [R1+0x1d4] ;  /* 0x0001d40001917983 */ /* 0x000ee20000300800 */
[----:B------:R-:W-:-:S03]  /*1f980*/  IMAD.MOV.U32 R142, RZ, RZ, R21 ;  /* 0x000000ffff8e7224 */ /* 0x000fc600078e0015 */
[----:B------:R-:W3:Y:S01]  /*1f990*/  LDL.LU R146, [R1+0x1d8] ;  /* 0x0001d80001927983 */ /* 0x000ee20000300800 */
[----:B------:R-:W-:-:S03]  /*1f9a0*/  IMAD.MOV.U32 R143, RZ, RZ, R20 ;  /* 0x000000ffff8f7224 */ /* 0x000fc600078e0014 */
        /* <DEDUP_REMOVED lines=17> */
[----:B------:R1:W-:Y:S04]  /*1fac0*/  STL [R1+0x1c94], R100 ;  /* 0x001c946401007387 */ /* 0x0003e80000100800 */
[----:B------:R-:W-:Y:S04]  /*1fad0*/  STL [R1+0x1c90], R3 ;  /* 0x001c900301007387 */ /* 0x000fe80000100800 */
[----:B------:R-:W-:Y:S04]  /*1fae0*/  STL [R1+0x1c8c], R252 ;  /* 0x001c8cfc01007387 */ /* 0x000fe80000100800 */
[----:B------:R1:W-:Y:S04]  /*1faf0*/  STL [R1+0x1c88], R101 ;  /* 0x001c886501007387 */ /* 0x0003e80000100800 */
[----:B-1----:R-:W3:Y:S04]  /*1fb00*/  LDL.LU R100, [R1+0x520] ;  /* 0x0005200001647983 */ /* 0x002ee80000300800 */
[----:B------:R-:W3:Y:S04]  /*1fb10*/  LDL.LU R101, [R1+0x524] ;  /* 0x0005240001657983 */ /* 0x000ee80000300800 */
[----:B------:R-:W3:Y:S04]  /*1fb20*/  LDL.LU R102, [R1+0x528] ;  /* 0x0005280001667983 */ /* 0x000ee80000300800 */
[----:B------:R-:W3:Y:S01]  /*1fb30*/  LDL.LU R103, [R1+0x52c] ;  /* 0x00052c0001677983 */ /* 0x000ee20000300800 */
[-C--:B----4-:R-:W-:Y:S08]  /*1fb40*/  HMMA.1688.F32.TF32 R208, R48, R32.reuse, R208 ;  /* 0x0000002030d0723c */ /* 0x090ff000000810d0 */
[-C--:B--2---:R-:W-:Y:S08]  /*1fb50*/  HMMA.1688.F32.TF32 R60, R40, R32.reuse, R60 ;  /* 0x00000020283c723c */ /* 0x084ff0000008103c */
[-C--:B---3--:R-:W-:Y:S08]  /*1fb60*/  HMMA.1688.F32.TF32 R64, R36, R32.reuse, R64 ;  /* 0x000000202440723c */ /* 0x088ff00000081040 */
[-C--:B------:R-:W-:Y:S11]  /*1fb70*/  HMMA.1688.F32.TF32 R56, R44, R32.reuse, R56 ;  /* 0x000000202c38723c */ /* 0x080ff60000081038 */
[----:B------:R-:W-:Y:S04]  /*1fb80*/  @!UPT UIADD3 URZ, URZ, URZ, URZ ;  /* 0x0000003f3f3ff290 */ /* 0x000fe8000fffe03f */
[----:B------:R-:W-:Y:S04]  /*1fb90*/  STL.64 [R1+0x720], R64 ;  /* 0x0007204001007387 */ /* 0x000fe80000100a00 */
[----:B------:R1:W-:Y:S04]  /*1fba0*/  STL.64 [R1+0x728], R66 ;  /* 0x0007284201007387 */ /* 0x0003e80000100a00 */
[----:B-1----:R-:W2:Y:S04]  /*1fbb0*/  LDL.LU.64 R66, [R1+0x2000] ;  /* 0x0020000001427983 */ /* 0x002ea80000300a00 */
[----:B------:R-:W2:Y:S04]  /*1fbc0*/  LDL.LU.64 R64, [R1+0x1ff8] ;  /* 0x001ff80001407983 */ /* 0x000ea80000300a00 */
[----:B------:R-:W-:Y:S04]  /*1fbd0*/  STL.64 [R1+0x740], R60 ;  /* 0x0007403c01007387 */ /* 0x000fe80000100a00 */
[----:B------:R1:W-:Y:S04]  /*1fbe0*/  STL.64 [R1+0x748], R62 ;  /* 0x0007483e01007387 */ /* 0x0003e80000100a00 */
[----:B-1----:R-:W3:Y:S04]  /*1fbf0*/  LDL.LU.64 R62, [R1+0x1ff0] ;  /* 0x001ff000013e7983 */ /* 0x002ee80000300a00 */
[----:B------:R-:W3:Y:S04]  /*1fc00*/  LDL.LU.64 R60, [R1+0x1fe8] ;  /* 0x001fe800013c7983 */ /* 0x000ee80000300a00 */
[----:B------:R-:W-:Y:S04]  /*1fc10*/  STL.64 [R1+0x780], R56 ;  /* 0x0007803801007387 */ /* 0x000fe80000100a00 */
[----:B------:R1:W-:Y:S04]  /*1fc20*/  STL.64 [R1+0x788], R58 ;  /* 0x0007883a01007387 */ /* 0x0003e80000100a00 */
[----:B-1----:R-:W4:Y:S04]  /*1fc30*/  LDL.LU.64 R58, [R1+0x1fe0] ;  /* 0x001fe000013a7983 */ /* 0x002f280000300a00 */
[----:B------:R-:W4:Y:S04]  /*1fc40*/  LDL.LU.64 R56, [R1+0x1fd8] ;  /* 0x001fd80001387983 */ /* 0x000f280000300a00 */
[----:B------:R-:W-:Y:S04]  /*1fc50*/  STL.64 [R1+0x7d0], R208 ;  /* 0x0007d0d001007387 */ /* 0x000fe80000100a00 */
        /* <DEDUP_REMOVED lines=8> */
[-C--:B-1----:R-:W-:Y:S02]  /*1fce0*/  HMMA.1688.F32.TF32 R100, R164, R32.reuse, R28 ;  /* 0x00000020a464723c */ /* 0x082fe4000008101c */
[----:B------:R-:W1:Y:S04]  /*1fcf0*/  LDSM.16.M88.4 R28, [R5+0x21000] ;  /* 0x02100000051c783b */ /* 0x000e680000000200 */
[----:B-1----:R-:W-:Y:S11]  /*1fd00*/  STL [R1+0x1f0c], R30 ;  /* 0x001f0c1e01007387 */ /* 0x002ff60000100800 */
[----:B------:R-:W-:Y:S06]  /*1fd10*/  @!UPT UIADD3 URZ, URZ, URZ, URZ ;  /* 0x0000003f3f3ff290 */ /* 0x000fec000fffe03f */
[----:B------:R-:W-:Y:S04]  /*1fd20*/  STL.64 [R1+0xa00], R100 ;  /* 0x000a006401007387 */ /* 0x000fe80000100a00 */
[----:B------:R1:W-:Y:S02]  /*1fd30*/  STL.64 [R1+0xa08], R102 ;  /* 0x000a086601007387 */ /* 0x0003e40000100a00 */
[-C--:B-1----:R-:W-:Y:S02]  /*1fd40*/  HMMA.1688.F32.TF32 R100, R168, R32.reuse, R24 ;  /* 0x00000020a864723c */ /* 0x082fe40000081018 */
[----:B------:R-:W1:Y:S04]  /*1fd50*/  LDSM.16.M88.4 R24, [R5+0x21800] ;  /* 0x021800000518783b */ /* 0x000e680000000200 */
[----:B------:R-:W-:Y:S02]  /*1fd60*/  STL [R1+0x1f08], R31 ;  /* 0x001f081f01007387 */ /* 0x000fe40000100800 */
[-C--:B------:R-:W-:Y:S02]  /*1fd70*/  HMMA.1688.F32.TF32 R144, R172, R32.reuse, R144 ;  /* 0x00000020ac90723c */ /* 0x080fe40000081090 */
[----:B-1----:R-:W-:Y:S11]  /*1fd80*/  STL [R1+0x1f14], R26 ;  /* 0x001f141a01007387 */ /* 0x002ff60000100800 */
[----:B------:R-:W-:Y:S02]  /*1fd90*/  @!UPT UIADD3 URZ, URZ, URZ, URZ ;  /* 0x0000003f3f3ff290 */ /* 0x000fe4000fffe03f */
[----:B------:R-:W-:Y:S04]  /*1fda0*/  STL.64 [R1+0xcb0], R100 ;  /* 0x000cb06401007387 */ /* 0x000fe80000100a00 */
[----:B------:R1:W-:Y:S02]  /*1fdb0*/  STL.64 [R1+0xcb8], R102 ;  /* 0x000cb86601007387 */ /* 0x0003e40000100a00 */
[-C--:B-1----:R-:W-:Y:S02]  /*1fdc0*/  HMMA.1688.F32.TF32 R100, R176, R32.reuse, R140 ;  /* 0x00000020b064723c */ /* 0x082fe4000008108c */
[----:B------:R-:W-:Y:S04]  /*1fdd0*/  STL [R1+0x1f10], R27 ;  /* 0x001f101b01007387 */ /* 0x000fe80000100800 */
[----:B------:R-:W-:Y:S04]  /*1fde0*/  STL.64 [R1+0xec0], R144 ;  /* 0x000ec09001007387 */ /* 0x000fe80000100a00 */
[----:B------:R-:W-:Y:S11]  /*1fdf0*/  STL.64 [R1+0xec8], R146 ;  /* 0x000ec89201007387 */ /* 0x000ff60000100a00 */
[----:B------:R-:W-:Y:S02]  /*1fe00*/  @!UPT UIADD3 URZ, URZ, URZ, URZ ;  /* 0x0000003f3f3ff290 */ /* 0x000fe4000fffe03f */
[----:B------:R-:W-:Y:S04]  /*1fe10*/  STL.64 [R1+0xff0], R100 ;  /* 0x000ff06401007387 */ /* 0x000fe80000100a00 */
[----:B------:R1:W-:Y:S02]  /*1fe20*/  STL.64 [R1+0xff8], R102 ;  /* 0x000ff86601007387 */ /* 0x0003e40000100a00 */
[-C--:B-1----:R-:W-:Y:S08]  /*1fe30*/  HMMA.1688.F32.TF32 R100, R188, R32.reuse, R88 ;  /* 0x00000020bc64723c */ /* 0x082ff00000081058 */
[-C--:B------:R-:W-:Y:S08]  /*1fe40*/  HMMA.1688.F32.TF32 R88, R192, R32.reuse, R72 ;  /* 0x00000020c058723c */ /* 0x080ff00000081048 */
[-C--:B---3--:R-:W-:Y:S08]  /*1fe50*/  HMMA.1688.F32.TF32 R60, R184, R32.reuse, R60 ;  /* 0x00000020b83c723c */ /* 0x088ff0000008103c */
[-C--:B------:R-:W-:Y:S08]  /*1fe60*/  HMMA.1688.F32.TF32 R72, R200, R32.reuse, R92 ;  /* 0x00000020c848723c */ /* 0x080ff0000008105c */
[-C--:B--2---:R-:W-:Y:S11]  /*1fe70*/  HMMA.1688.F32.TF32 R140, R180, R32.reuse, R208 ;  /* 0x00000020b48c723c */ /* 0x084ff600000810d0 */
[----:B------:R-:W-:Y:S11]  /*1fe80*/  @!UPT UIADD3 URZ, URZ, URZ, URZ ;  /* 0x0000003f3f3ff290 */ /* 0x000ff6000fffe03f */
[----:B------:R-:W-:Y:S01]  /*1fe90*/  @!UPT UIADD3 URZ, URZ, URZ, URZ ;  /* 0x0000003f3f3ff290 */ /* 0x000fe2000fffe03f */
[----:B------:R-:W-:Y:S04]  /*1fea0*/  STL.64 [R1+0x1110], R140 ;  /* 0x0011108c01007387 */ /* 0x000fe80000100a00 */
[----:B------:R-:W-:Y:S04]  /*1feb0*/  STL.64 [R1+0x1118], R142 ;  /* 0x0011188e01007387 */ /* 0x000fe80000100a00 */
[----:B------:R-:W-:Y:S04]  /*1fec0*/  STL.64 [R1+0x1200], R60 ;  /* 0x0012003c01007387 */ /* 0x000fe80000100a00 */
[----:B------:R1:W-:Y:S02]  /*1fed0*/  STL.64 [R1+0x1208], R62 ;  /* 0x0012083e01007387 */ /* 0x0003e40000100a00 */
[-C--:B-1----:R-:W-:Y:S08]  /*1fee0*/  HMMA.1688.F32.TF32 R60, R196, R32.reuse, R80 ;  /* 0x00000020c43c723c */ /* 0x082ff00000081050 */
[----:B------:R-:W-:Y:S01]  /*1fef0*/  HMMA.1688.F32.TF32 R32, R204, R32, R132 ;  /* 0x00000020cc20723c */ /* 0x000fe20000081084 */
[----:B------:R-:W-:Y:S04]  /*1ff00*/  STL.64 [R1+0x12c0], R100 ;  /* 0x0012c06401007387 */ /* 0x000fe80000100a00 */
[----:B------:R-:W-:Y:S04]  /*1ff10*/  STL.64 [R1+0x12c8], R102 ;  /* 0x0012c86601007387 */ /* 0x000fe80000100a00 */
[----:B------:R-:W-:Y:S04]  /*1ff20*/  STL.64 [R1+0x1340], R88 ;  /* 0x0013405801007387 */ /* 0x000fe80000100a00 */
[----:B------:R-:W-:Y:S04]  /*1ff30*/  STL.64 [R1+0x1348], R90 ;  /* 0x0013485a01007387 */ /* 0x000fe80000100a00 */
[----:B------:R-:W-:Y:S04]  /*1ff40*/  STL.64 [R1+0x1410], R60 ;  /* 0x0014103c01007387 */ /* 0x000fe80000100a00 */
[----:B------:R1:W-:Y:S04]  /*1ff50*/  STL.64 [R1+0x1418], R62 ;  /* 0x0014183e01007387 */ /* 0x0003e80000100a00 */
[----:B------:R-:W-:Y:S01]  /*1ff60*/  STL.64 [R1+0x1470], R72 ;  /* 0x0014704801007387 */ /* 0x000fe20000100a00 */
[-C--:B-1----:R-:W-:Y:S03]  /*1ff70*/  HMMA.1688.F32.TF32 R60, R36, R28.reuse, R124 ;  /* 0x0000001c243c723c */ /* 0x082fe6000008107c */
[----:B------:R-:W-:Y:S04]  /*1ff80*/  STL.64 [R1+0x1478], R74 ;  /* 0x0014784a01007387 */ /* 0x000fe80000100a00 */
[----:B------:R-:W-:Y:S04]  /*1ff90*/  STL.64 [R1+0x1490], R32 ;  /* 0x0014902001007387 */ /* 0x000fe80000100a00 */
[----:B------:R1:W-:Y:S02]  /*1ffa0*/  STL.64 [R1+0x1498], R34 ;  /* 0x0014982201007387 */ /* 0x0003e40000100a00 */
[----:B-1----:R-:W-:Y:S11]  /*1ffb0*/  HMMA.1688.F32.TF32 R32, R40, R28, R120 ;  /* 0x0000001c2820723c */ /* 0x002ff60000081078 */
[----:B------:R-:W-:-:S02]  /*1ffc0*/  IMAD.MOV.U32 R27, RZ, RZ, R63 ;  /* 0x000000ffff1b7224 */ /* 0x000fc400078e003f */
[----:B------:R-:W-:Y:S01]  /*1ffd0*/  IMAD.MOV.U32 R26, RZ, RZ, R62 ;  /* 0x000000ffff1a7224 */ /* 0x000fe200078e003e */
[----:B------:R1:W-:Y:S01]  /*1ffe0*/  STL.64 [R1+0x610], R60 ;  /* 0x0006103c01007387 */ /* 0x0003e20000100a00 */
[-C--:B------:R-:W-:Y:S03]  /*1fff0*/  HMMA.1688.F32.TF32 R72, R44, R28.reuse, R112 ;  /* 0x0000001c2c48723c */ /* 0x080fe60000081070 */
[----:B------:R-:W-:Y:S04]  /*20000*/  STL [R1+0x1f1c], R27 ;  /* 0x001f1c1b01007387 */ /* 0x000fe80000100800 */
[----:B------:R-:W-:Y:S01]  /*20010*/  STL [R1+0x1f18], R26 ;  /* 0x001f181a01007387 */ /* 0x000fe20000100800 */
[-C--:B-1----:R-:W-:Y:S03]  /*20020*/  HMMA.1688.F32.TF32 R60, R48, R28.reuse, R116 ;  /* 0x0000001c303c723c */ /* 0x082fe60000081074 */
[----:B------:R-:W-:Y:S04]  /*20030*/  STL.64 [R1+0x620], R32 ;  /* 0x0006202001007387 */ /* 0x000fe80000100a00 */
[----:B------:R1:W-:Y:S02]  /*20040*/  STL.64 [R1+0x628], R34 ;  /* 0x0006282201007387 */ /* 0x0003e40000100a00 */
[----:B-1----:R-:W-:Y:S06]  /*20050*/  HMMA.1688.F32.TF32 R32, R52, R28, R108 ;  /* 0x0000001c3420723c */ /* 0x002fec000008106c */
[----:B------:R1:W-:Y:S04]  /*20060*/  STL.64 [R1+0x630], R72 ;  /* 0x0006304801007387 */ /* 0x0003e80000100a00 */
[----:B------:R2:W-:Y:S04]  /*20070*/  STL.64 [R1+0x638], R74 ;  /* 0x0006384a01007387 */ /* 0x0005e80000100a00 */
[----:B------:R-:W3:Y:S04]  /*20080*/  LDL.LU R116, [R1+0x180] ;  /* 0x0001800001747983 */ /* 0x000ee80000300800 */
[----:B------:R1:W-:Y:S04]  /*20090*/  STL.64 [R1+0x640], R60 ;  /* 0x0006403c01007387 */ /* 0x0003e80000100a00 */
[----:B------:R1:W-:Y:S04]  /*200a0*/  STL.64 [R1+0x648], R62 ;  /* 0x0006483e01007387 */ /* 0x0003e80000100a00 */
        /* <DEDUP_REMOVED lines=26> */
[----:B------:R-:W2:Y:S01]  /*20250*/  LDL.LU R61, [R1+0x1c4] ;  /* 0x0001c400013d7983 */ /* 0x000ea20000300800 */
[----:B---3--:R-:W-:Y:S01]  /*20260*/  IMAD.MOV.U32 R63, RZ, RZ, R16 ;  /* 0x000000ffff3f7224 */ /* 0x008fe200078e0010 */
[----:B----4-:R-:W-:-:S02]  /*20270*/  MOV R62, R17 ;  /* 0x00000011003e7202 */ /* 0x010fc40000000f00 */
[----:B------:R-:W3:Y:S04]  /*20280*/  LDL.LU R17, [R1+0x1fbc] ;  /* 0x001fbc0001117983 */ /* 0x000ee80000300800 */
        /* <DEDUP_REMOVED lines=27> */
[-C--:B--2---:R-:W-:Y:S08]  /*20440*/  HMMA.1688.F32.TF32 R72, R164, R28.reuse, R72 ;  /* 0x0000001ca448723c */ /* 0x084ff00000081048 */
[-C--:B------:R-:W-:Y:S08]  /*20450*/  HMMA.1688.F32.TF32 R80, R168, R28.reuse, R88 ;  /* 0x0000001ca850723c */ /* 0x080ff00000081058 */
[-C--:B------:R-:W-:Y:S07]  /*20460*/  HMMA.1688.F32.TF32 R32, R172, R28.reuse, R60 ;  /* 0x0000001cac20723c */ /* 0x080fee000008103c */
[----:B------:R-:W-:Y:S01]  /*20470*/  STL.64 [R1+0x880], R72 ;  /* 0x0008804801007387 */ /* 0x000fe20000100a00 */
[-C--:B------:R-:W-:Y:S03]  /*20480*/  HMMA.1688.F32.TF32 R60, R180, R28.reuse, R56 ;  /* 0x0000001cb43c723c */ /* 0x080fe60000081038 */
[----:B------:R1:W-:Y:S04]  /*20490*/  STL.64 [R1+0x888], R74 ;  /* 0x0008884a01007387 */ /* 0x0003e80000100a00 */
[----:B------:R-:W-:Y:S04]  /*204a0*/  STL.64 [R1+0x9c0], R80 ;  /* 0x0009c05001007387 */ /* 0x000fe80000100a00 */
[----:B------:R-:W-:Y:S01]  /*204b0*/  STL.64 [R1+0x9c8], R82 ;  /* 0x0009c85201007387 */ /* 0x000fe20000100a00 */
[-C--:B-1----:R-:W-:Y:S03]  /*204c0*/  HMMA.1688.F32.TF32 R72, R176, R28.reuse, R208 ;  /* 0x0000001cb048723c */ /* 0x082fe600000810d0 */
[----:B------:R-:W-:Y:S04]  /*204d0*/  STL.64 [R1+0xc20], R32 ;  /* 0x000c202001007387 */ /* 0x000fe80000100a00 */
[----:B------:R1:W-:Y:S02]  /*204e0*/  STL.64 [R1+0xc28], R34 ;  /* 0x000c282201007387 */ /* 0x0003e40000100a00 */
[-C--:B-1----:R-:W-:Y:S11]  /*204f0*/  HMMA.1688.F32.TF32 R32, R184, R28.reuse, R64 ;  /* 0x0000001cb820723c */ /* 0x082ff60000081040 */
[----:B------:R-:W-:Y:S03]  /*20500*/  @!UPT UIADD3 URZ, URZ, URZ, URZ ;  /* 0x0000003f3f3ff290 */ /* 0x000fe6000fffe03f */
[----:B------:R-:W-:Y:S01]  /*20510*/  STL.64 [R1+0xed0], R72 ;  /* 0x000ed04801007387 */ /* 0x000fe20000100a00 */
[-C--:B------:R-:W-:Y:S03]  /*20520*/  HMMA.1688.F32.TF32 R56, R188, R28.reuse, R68 ;  /* 0x0000001cbc38723c */ /* 0x080fe60000081044 */
[----:B------:R-:W-:Y:S04]  /*20530*/  STL.64 [R1+0xed8], R74 ;  /* 0x000ed84a01007387 */ /* 0x000fe80000100a00 */
[----:B------:R-:W-:Y:S04]  /*20540*/  STL.64 [R1+0x1000], R60 ;  /* 0x0010003c01007387 */ /* 0x000fe80000100a00 */
[----:B------:R1:W-:Y:S04]  /*20550*/  STL.64 [R1+0x1008], R62 ;  /* 0x0010083e01007387 */ /* 0x0003e80000100a00 */
[----:B------:R-:W-:Y:S04]  /*20560*/  STL.64 [R1+0x1140], R32 ;  /* 0x0011402001007387 */ /* 0x000fe80000100a00 */
[----:B------:R2:W-:Y:S01]  /*20570*/  STL.64 [R1+0x1148], R34 ;  /* 0x0011482201007387 */ /* 0x0005e20000100a00 */
[-C--:B-1----:R-:W-:Y:S08]  /*20580*/  HMMA.1688.F32.TF32 R60, R192, R28.reuse, R76 ;  /* 0x0000001cc03c723c */ /* 0x082ff0000008104c */
[-C--:B--2---:R-:W-:Y:S01]  /*20590*/  HMMA.1688.F32.TF32 R32, R196, R28.reuse, R84 ;  /* 0x0000001cc420723c */ /* 0x084fe20000081054 */
[----:B------:R-:W-:Y:S04]  /*205a0*/  STL.64 [R1+0x11f0], R56 ;  /* 0x0011f03801007387 */ /* 0x000fe80000100a00 */
[----:B------:R1:W-:Y:S10]  /*205b0*/  STL.64 [R1+0x11f8], R58 ;  /* 0x0011f83a01007387 */ /* 0x0003f40000100a00 */
[----:B------:R-:W-:Y:S01]  /*205c0*/  STL.64 [R1+0x12b0], R60 ;  /* 0x0012b03c01007387 */ /* 0x000fe20000100a00 */
[-C--:B-1----:R-:W-:Y:S03]  /*205d0*/  HMMA.1688.F32.TF32 R56, R200, R28.reuse, R96 ;  /* 0x0000001cc838723c */ /* 0x082fe60000081060 */
[----:B------:R-:W-:Y:S04]  /*205e0*/  STL.64 [R1+0x12b8], R62 ;  /* 0x0012b83e01007387 */ /* 0x000fe80000100a00 */
[----:B------:R-:W-:Y:S01]  /*205f0*/  STL.64 [R1+0x1380], R32 ;  /* 0x0013802001007387 */ /* 0x000fe20000100a00 */
[----:B------:R-:W-:Y:S03]  /*20600*/  HMMA.1688.F32.TF32 R28, R204, R28, R148 ;  /* 0x0000001ccc1c723c */ /* 0x000fe60000081094 */
[----:B------:R3:W-:Y:S04]  /*20610*/  STL.64 [R1+0x1388], R34 ;  /* 0x0013882201007387 */ /* 0x0007e80000100a00 */
[----:B------:R-:W-:Y:S08]  /*20620*/  LDSM.16.M88.4 R148, [R5+0x26800] ;  /* 0x026800000594783b */ /* 0x000ff00000000200 */
[----:B------:R-:W-:Y:S04]  /*20630*/  STL.64 [R1+0x1400], R56 ;  /* 0x0014003801007387 */ /* 0x000fe80000100a00 */
[----:B------:R-:W-:Y:S04]  /*20640*/  STL.64 [R1+0x1408], R58 ;  /* 0x0014083a01007387 */ /* 0x000fe80000100a00 */
[----:B------:R-:W-:Y:S04]  /*20650*/  STL.64 [R1+0x1460], R28 ;  /* 0x0014601c01007387 */ /* 0x000fe80000100a00 */
[----:B------:R4:W-:Y:S01]  /*20660*/  STL.64 [R1+0x1468], R30 ;  /* 0x0014681e01007387 */ /* 0x0009e20000100a00 */
[-C--:B---3--:R-:W-:Y:S08]  /*20670*/  HMMA.1688.F32.TF32 R32, R36, R24.reuse, R100 ;  /* 0x000000182420723c */ /* 0x088ff00000081064 */
[-C--:B----4-:R-:W-:Y:S11]  /*20680*/  HMMA.1688.F32.TF32 R28, R44, R24.reuse, R140 ;  /* 0x000000182c1c723c */ /* 0x090ff6000008108c */
[----:B------:R-:W-:Y:S04]  /*20690*/  @!UPT UIADD3 URZ, URZ, URZ, URZ ;  /* 0x0000003f3f3ff290 */ /* 0x000fe8000fffe03f */
[----:B------:R1:W-:Y:S01]  /*206a0*/  STL.64 [R1+0x520], R32 ;  /* 0x0005202001007387 */ /* 0x0003e20000100a00 */
[----:B------:R-:W-:Y:S02]  /*206b0*/  IMAD.MOV.U32 R27, RZ, RZ, R34 ;  /* 0x000000ffff1b7224 */ /* 0x000fe400078e0022 */
[----:B------:R-:W-:Y:S02]  /*206c0*/  IMAD.MOV.U32 R26, RZ, RZ, R35 ;  /* 0x000000ffff1a7224 */ /* 0x000fe400078e0023 */
[-C--:B-1----:R-:W-:Y:S01]  /*206d0*/  HMMA.1688.F32.TF32 R32, R40, R24.reuse, R144 ;  /* 0x000000182820723c */ /* 0x082fe20000081090 */
[----:B------:R-:W-:Y:S04]  /*206e0*/  STL [R1+0x1f2c], R27 ;  /* 0x001f2c1b01007387 */ /* 0x000fe80000100800 */
[----:B------:R-:W-:Y:S11]  /*206f0*/  STL [R1+0x1f28], R26 ;  /* 0x001f281a01007387 */ /* 0x000ff60000100800 */
[----:B------:R-:W-:Y:S07]  /*20700*/  @!UPT UIADD3 URZ, URZ, URZ, URZ ;  /* 0x0000003f3f3ff290 */ /* 0x000fee000fffe03f */
[----:B------:R-:W-:Y:S04]  /*20710*/  STL.64 [R1+0x530], R32 ;  /* 0x0005302001007387 */ /* 0x000fe80000100a00 */
[----:B------:R-:W-:Y:S04]  /*20720*/  STL.64 [R1+0x538], R34 ;  /* 0x0005382201007387 */ /* 0x000fe80000100a00 */
[----:B------:R-:W-:Y:S04]  /*20730*/  STL.64 [R1+0x550], R28 ;  /* 0x0005501c01007387 */ /* 0x000fe80000100a00 */
[----:B------:R1:W-:Y:S02]  /*20740*/  STL.64 [R1+0x558], R30 ;  /* 0x0005581e01007387 */ /* 0x0003e40000100a00 */
[-C--:B-1----:R-:W-:Y:S02]  /*20750*/  HMMA.1688.F32.TF32 R28, R164, R24.reuse, R20 ;  /* 0x00000018a41c723c */ /* 0x082fe40000081014 */
[----:B------:R-:W1:Y:S06]  /*20760*/  LDSM.16.M88.4 R20, [R5+0x22000] ;  /* 0x022000000514783b */ /* 0x000e6c0000000200 */
[-C--:B------:R-:W-:Y:S08]  /*20770*/  HMMA.1688.F32.TF32 R56, R48, R24.reuse, R124 ;  /* 0x000000183038723c */ /* 0x080ff0000008107c */
[-C--:B------:R-:W-:Y:S11]  /*20780*/  HMMA.1688.F32.TF32 R32, R52, R24.reuse, R120 ;  /* 0x000000183420723c */ /* 0x080ff60000081078 */
[----:B------:R-:W-:Y:S04]  /*20790*/  @!UPT UIADD3 URZ, URZ, URZ, URZ ;  /* 0x0000003f3f3ff290 */ /* 0x000fe8000fffe03f */
[----:B------:R-:W-:Y:S04]  /*207a0*/  STL.64 [R1+0x570], R56 ;  /* 0x0005703801007387 */ /* 0x000fe80000100a00 */
[----:B------:R-:W-:Y:S04]  /*207b0*/  STL.64 [R1+0x578], R58 ;  /* 0x0005783a01007387 */ /* 0x000fe80000100a00 */
[----:B------:R-:W-:Y:S04]  /*207c0*/  STL.64 [R1+0x5c0], R32 ;  /* 0x0005c02001007387 */ /* 0x000fe80000100a00 */
[----:B------:R-:W-:Y:S04]  /*207d0*/  STL.64 [R1+0x5c8], R34 ;  /* 0x0005c82201007387 */ /* 0x000fe80000100a00 */
[----:B-1----:R-:W-:Y:S04]  /*207e0*/  STL [R1+0x1f24], R22 ;  /* 0x001f241601007387 */ /* 0x002fe80000100800 */
        /* <DEDUP_REMOVED lines=11> */
[----:B------:R-:W-:Y:S06]  /*208a0*/  STL [R1+0x1f30], R19 ;  /* 0x001f301301007387 */ /* 0x000fec0000100800 */
[-C--:B------:R-:W-:Y:S11]  /*208b0*/  HMMA.1688.F32.TF32 R32, R180, R24.reuse, R108 ;  /* 0x00000018b420723c */ /* 0x080ff6000008106c */
[----:B------:R-:W-:Y:S04]  /*208c0*/  @!UPT UIADD3 URZ, URZ, URZ, URZ ;  /* 0x0000003f3f3ff290 */ /* 0x000fe8000fffe03f */
[----:B------:R-:W-:Y:S04]  /*208d0*/  STL.64 [R1+0x990], R28 ;  /* 0x0009901c01007387 */ /* 0x000fe80000100a00 */
[----:B------:R1:W-:Y:S02]  /*208e0*/  STL.64 [R1+0x998], R30 ;  /* 0x0009981e01007387 */ /* 0x0003e40000100a00 */
[-C--:B-1----:R-:W-:Y:S02]  /*208f0*/  HMMA.1688.F32.TF32 R28, R184, R24.reuse, R248 ;  /* 0x00000018b81c723c */ /* 0x082fe400000810f8 */
[----:B------:R-:W-:Y:S04]  /*20900*/  STL.64 [R1+0xb10], R56 ;  /* 0x000b103801007387 */ /* 0x000fe80000100a00 */
[----:B------:R1:W-:Y:S04]  /*20910*/  STL.64 [R1+0xb18], R58 ;  /* 0x000b183a01007387 */ /* 0x0003e80000100a00 */
[----:B------:R-:W2:Y:S04]  /*20920*/  LDL.LU R116, [R1+0x170] ;  /* 0x0001700001747983 */ /* 0x000ea80000300800 */
[----:B------:R-:W-:Y:S04]  /*20930*/  STL.64 [R1+0xee0], R32 ;  /* 0x000ee02001007387 */ /* 0x000fe80000100a00 */
[----:B------:R3:W-:Y:S05]  /*20940*/  STL.64 [R1+0xee8], R34 ;  /* 0x000ee82201007387 */ /* 0x0007ea0000100a00 */
        /* <DEDUP_REMOVED lines=37> */
[----:B------:R-:W2:Y:S04]  /*20ba0*/  LDL.LU R108, [R1] ;  /* 0x00000000016c7983 */ /* 0x000ea80000300800 */
[----:B------:R-:W2:Y:S04]  /*20bb0*/  LDL.LU R109, [R1+0x4] ;  /* 0x00000400016d7983 */ /* 0x000ea80000300800 */
[----:B------:R-:W2:Y:S04]  /*20bc0*/  LDL.LU R110, [R1+0x8] ;  /* 0x00000800016e7983 */ /* 0x000ea80000300800 */
[----:B------:R-:W2:Y:S01]  /*20bd0*/  LDL.LU R111, [R1+0xc] ;  /* 0x00000c00016f7983 */ /* 0x000ea20000300800 */
[-C--:B-1----:R-:W-:Y:S08]  /*20be0*/  HMMA.1688.F32.TF32 R56, R188, R24.reuse, R240 ;  /* 0x00000018bc38723c */ /* 0x082ff000000810f0 */
[-C--:B---3--:R-:W-:Y:S08]  /*20bf0*/  HMMA.1688.F32.TF32 R32, R192, R24.reuse, R232 ;  /* 0x00000018c020723c */ /* 0x088ff000000810e8 */
[-C--:B----4-:R-:W-:Y:S07]  /*20c00*/  HMMA.1688.F32.TF32 R28, R196, R24.reuse, R224 ;  /* 0x00000018c41c723c */ /* 0x090fee00000810e0 */
[----:B------:R-:W-:Y:S04]  /*20c10*/  STL.64 [R1+0x1130], R56 ;  /* 0x0011303801007387 */ /* 0x000fe80000100a00 */
[----:B------:R-:W-:Y:S04]  /*20c20*/  STL.64 [R1+0x1138], R58 ;  /* 0x0011383a01007387 */ /* 0x000fe80000100a00 */
[----:B------:R-:W-:Y:S04]  /*20c30*/  STL.64 [R1+0x11e0], R32 ;  /* 0x0011e02001007387 */ /* 0x000fe80000100a00 */
[----:B------:R1:W-:Y:S02]  /*20c40*/  STL.64 [R1+0x11e8], R34 ;  /* 0x0011e82201007387 */ /* 0x0003e40000100a00 */
[-C--:B-1----:R-:W-:Y:S02]  /*20c50*/  HMMA.1688.F32.TF32 R32, R204, R24.reuse, R104 ;  /* 0x00000018cc20723c */ /* 0x082fe40000081068 */
[----:B------:R1:W-:Y:S06]  /*20c60*/  STL.64 [R1+0x12f0], R28 ;  /* 0x0012f01c01007387 */ /* 0x0003ec0000100a00 */
[----:B------:R-:W-:Y:S11]  /*20c70*/  HMMA.1688.F32.TF32 R56, R200, R24, R216 ;  /* 0x00000018c838723c */ /* 0x000ff600000810d8 */
[----:B------:R-:W-:Y:S05]  /*20c80*/  @!UPT UIADD3 URZ, URZ, URZ, URZ ;  /* 0x0000003f3f3ff290 */ /* 0x000fea000fffe03f */
[----:B-1----:R-:W-:Y:S02]  /*20c90*/  IMAD.MOV.U32 R29, RZ, RZ, R32 ;  /* 0x000000ffff1d7224 */ /* 0x002fe400078e0020 */
[----:B------:R-:W-:Y:S02]  /*20ca0*/  IMAD.MOV.U32 R28, RZ, RZ, R33 ;  /* 0x000000ffff1c7224 */ /* 0x000fe400078e0021 */
[----:B------:R-:W-:Y:S02]  /*20cb0*/  IMAD.MOV.U32 R25, RZ, RZ, R34 ;  /* 0x000000ffff197224 */ /* 0x000fe400078e0022 */
[----:B------:R-:W-:Y:S01]  /*20cc0*/  IMAD.MOV.U32 R24, RZ, RZ, R35 ;  /* 0x000000ffff187224 */ /* 0x000fe200078e0023 */
[----:B------:R-:W-:Y:S04]  /*20cd0*/  STL.64 [R1+0x12f8], R30 ;  /* 0x0012f81e01007387 */ /* 0x000fe80000100a00 */
[----:B------:R-:W-:Y:S04]  /*20ce0*/  STL.64 [R1+0x1370], R56 ;  /* 0x0013703801007387 */ /* 0x000fe80000100a00 */
[----:B------:R-:W-:Y:S04]  /*20cf0*/  STL.64 [R1+0x1378], R58 ;  /* 0x0013783a01007387 */ /* 0x000fe80000100a00 */
[----:B------:R-:W-:Y:S04]  /*20d00*/  STL [R1+0x1ca0], R24 ;  /* 0x001ca01801007387 */ /* 0x000fe80000100800 */
[----:B------:R-:W-:Y:S04]  /*20d10*/  STL [R1+0x1c9c], R25 ;  /* 0x001c9c1901007387 */ /* 0x000fe80000100800 */
[----:B------:R-:W-:Y:S04]  /*20d20*/  STL [R1+0x1c98], R28 ;  /* 0x001c981c01007387 */ /* 0x000fe80000100800 */
[----:B------:R-:W-:Y:S01]  /*20d30*/  STL [R1+0x1c84], R29 ;  /* 0x001c841d01007387 */ /* 0x000fe20000100800 */
[----:B--2---:R-:W-:Y:S11]  /*20d40*/  HMMA.1688.F32.TF32 R32, R36, R20, R60 ;  /* 0x000000142420723c */ /* 0x004ff6000008103c */
[----:B------:R-:W-:Y:S11]  /*20d50*/  @!UPT UIADD3 URZ, URZ, URZ, URZ ;  /* 0x0000003f3f3ff290 */ /* 0x000ff6000fffe03f */
[----:B------:R-:W-:Y:S02]  /*20d60*/  @!UPT UIADD3 URZ, URZ, URZ, URZ ;  /* 0x0000003f3f3ff290 */ /* 0x000fe4000fffe03f */
[----:B------:R-:W-:Y:S02]  /*20d70*/  IMAD.MOV.U32 R27, RZ, RZ, R32 ;  /* 0x000000ffff1b7224 */ /* 0x000fe400078e0020 */
[----:B------:R-:W-:-:S03]  /*20d80*/  IMAD.MOV.U32 R26, RZ, RZ, R33 ;  /* 0x000000ffff1a7224 */ /* 0x000fc600078e0021 */
[----:B------:R-:W-:Y:S04]  /*20d90*/  STL [R1+0x1f44], R27 ;  /* 0x001f441b01007387 */ /* 0x000fe80000100800 */
[----:B------:R1:W-:Y:S02]  /*20da0*/  STL [R1+0x1f40], R26 ;  /* 0x001f401a01007387 */ /* 0x0003e40000100800 */
[-C--:B-1----:R-:W-:Y:S08]  /*20db0*/  HMMA.1688.F32.TF32 R24, R44, R20.reuse, R100 ;  /* 0x000000142c18723c */ /* 0x082ff00000081064 */
[----:B------:R-:W-:Y:S01]  /*20dc0*/  HMMA.1688.F32.TF32 R28, R40, R20, R208 ;  /* 0x00000014281c723c */ /* 0x000fe200000810d0 */
[----:B------:R-:W-:Y:S01]  /*20dd0*/  MOV R22, R34 ;  /* 0x0000002200167202 */ /* 0x000fe20000000f00 */
[----:B------:R-:W-:-:S04]  /*20de0*/  IMAD.MOV.U32 R23, RZ, RZ, R35 ;  /* 0x000000ffff177224 */ /* 0x000fc800078e0023 */
[----:B------:R-:W-:Y:S02]  /*20df0*/  STL [R1+0x1f3c], R22 ;  /* 0x001f3c1601007387 */ /* 0x000fe40000100800 */
[-C--:B------:R-:W-:Y:S02]  /*20e00*/  HMMA.1688.F32.TF32 R32, R48, R20.reuse, R144 ;  /* 0x000000143020723c */ /* 0x080fe40000081090 */
[----:B------:R-:W-:Y:S11]  /*20e10*/  STL [R1+0x1f38], R23 ;  /* 0x001f381701007387 */ /* 0x000ff60000100800 */
[----:B------:R-:W-:Y:S02]  /*20e20*/  @!UPT UIADD3 URZ, URZ, URZ, URZ ;  /* 0x0000003f3f3ff290 */ /* 0x000fe4000fffe03f */
        /* <DEDUP_REMOVED lines=32> */
[----:B--2---:R-:W-:Y:S03]  /*21030*/  HMMA.1688.F32.TF32 R24, R200, R20, R212 ;  /* 0x00000014c818723c */ /* 0x004fe600000810d4 */
[----:B------:R-:W-:Y:S04]  /*21040*/  STL.64 [R1+0x1120], R32 ;  /* 0x0011202001007387 */ /* 0x000fe80000100a00 */
[----:B------:R-:W-:Y:S01]  /*21050*/  STL.64 [R1+0x1128], R34 ;  /* 0x0011282201007387 */ /* 0x000fe20000100a00 */
[----:B------:R-:W-:Y:S11]  /*21060*/  IMAD.MOV.U32 R116, RZ, RZ, R9 ;  /* 0x000000ffff747224 */ /* 0x000ff600078e0009 */
[----:B------:R-:W-:Y:S04]  /*21070*/  @!UPT UIADD3 URZ, URZ, URZ, URZ ;  /* 0x0000003f3f3ff290 */ /* 0x000fe8000fffe03f */
[----:B------:R1:W-:Y:S04]  /*21080*/  STL.64 [R1+0x12e0], R24 ;  /* 0x0012e01801007387 */ /* 0x0003e80000100a00 */
[----:B------:R-:W-:Y:S04]  /*21090*/  STL.64 [R1+0x1230], R28 ;  /* 0x0012301c01007387 */ /* 0x000fe80000100a00 */
[----:B------:R2:W-:Y:S04]  /*210a0*/  STL.64 [R1+0x1238], R30 ;  /* 0x0012381e01007387 */ /* 0x0005e80000100a00 */
[----:B------:R-:W-:Y:S04]  /*210b0*/  STL [R1+0x12e8], R26 ;  /* 0x0012e81a01007387 */ /* 0x000fe80000100800 */
[----:B------:R-:W3:Y:S01]  /*210c0*/  LDL.LU R9, [R1+0x1fb4] ;  /* 0x001fb40001097983 */ /* 0x000ee20000300800 */
[----:B------:R-:W-:-:S02]  /*210d0*/  IMAD.MOV.U32 R117, RZ, RZ, R13 ;  /* 0x000000ffff757224 */ /* 0x000fc400078e000d */
[----:B------:R-:W-:Y:S01]  /*210e0*/  IMAD.MOV.U32 R118, RZ, RZ, R12 ;  /* 0x000000ffff767224 */ /* 0x000fe200078e000c */
[----:B------:R-:W4:Y:S01]  /*210f0*/  LDL.LU R13, [R1+0x1fb0] ;  /* 0x001fb000010d7983 */ /* 0x000f220000300800 */
[----:B------:R-:W-:-:S03]  /*21100*/  IMAD.MOV.U32 R113, RZ, RZ, R8 ;  /* 0x000000ffff717224 */ /* 0x000fc600078e0008 */
[----:B------:R-:W2:Y:S04]  /*21110*/  LDL.LU R12, [R1+0x1fac] ;  /* 0x001fac00010c7983 */ /* 0x000ea80000300800 */
[----:B------:R-:W2:Y:S04]  /*21120*/  LDL.LU R119, [R1+0x6c] ;  /* 0x00006c0001777983 */ /* 0x000ea80000300800 */
[----:B------:R-:W2:Y:S04]  /*21130*/  LDL.LU R112, [R1+0x80] ;  /* 0x0000800001707983 */ /* 0x000ea80000300800 */
[----:B------:R-:W2:Y:S01]  /*21140*/  LDL.LU R8, [R1+0x1fa8] ;  /* 0x001fa80001087983 */ /* 0x000ea20000300800 */
[----:B---3--:R-:W-:-:S03]  /*21150*/  IMAD.MOV.U32 R114, RZ, RZ, R9 ;  /* 0x000000ffff727224 */ /* 0x008fc600078e0009 */
[----:B------:R-:W3:Y:S01]  /*21160*/  LDL.LU R9, [R1+0x1fa4] ;  /* 0x001fa40001097983 */ /* 0x000ee20000300800 */
[----:B----4-:R-:W-:-:S03]  /*21170*/  IMAD.MOV.U32 R115, RZ, RZ, R13 ;  /* 0x000000ffff737224 */ /* 0x010fc600078e000d */
[----:B------:R-:W4:Y:S01]  /*21180*/  LDL.LU R13, [R1+0x1fa0] ;  /* 0x001fa000010d7983 */ /* 0x000f220000300800 */
[----:B--2---:R-:W-:-:S03]  /*21190*/  IMAD.MOV.U32 R120, RZ, RZ, R12 ;  /* 0x000000ffff787224 */ /* 0x004fc600078e000c */
[----:B------:R-:W2:Y:S04]  /*211a0*/  LDL.LU R12, [R1+0x1f9c] ;  /* 0x001f9c00010c7983 */ /* 0x000ea80000300800 */
[----:B------:R-:W2:Y:S04]  /*211b0*/  LDL.LU R121, [R1+0xa4] ;  /* 0x0000a40001797983 */ /* 0x000ea80000300800 */
[----:B------:R-:W2:Y:S01]  /*211c0*/  LDL.LU R122, [R1+0xa8] ;  /* 0x0000a800017a7983 */ /* 0x000ea20000300800 */
[----:B------:R-:W-:-:S03]  /*211d0*/  MOV R123, R8 ;  /* 0x00000008007b7202 */ /* 0x000fc60000000f00 */
[----:B------:R-:W2:Y:S01]  /*211e0*/  LDL.LU R8, [R1+0x1f98] ;  /* 0x001f980001087983 */ /* 0x000ea20000300800 */
[----:B---3--:R-:W-:-:S03]  /*211f0*/  IMAD.MOV.U32 R140, RZ, RZ, R9 ;  /* 0x000000ffff8c7224 */ /* 0x008fc600078e0009 */
[----:B------:R-:W3:Y:S01]  /*21200*/  LDL.LU R9, [R1+0x1f94] ;  /* 0x001f940001097983 */ /* 0x000ee20000300800 */
[----:B----4-:R-:W-:-:S03]  /*21210*/  IMAD.MOV.U32 R141, RZ, RZ, R13 ;  /* 0x000000ffff8d7224 */ /* 0x010fc600078e000d */
[----:B------:R-:W4:Y:S01]  /*21220*/  LDL.LU R13, [R1+0x1f90] ;  /* 0x001f9000010d7983 */ /* 0x000f220000300800 */
[----:B--2---:R-:W-:-:S03]  /*21230*/  IMAD.MOV.U32 R142, RZ, RZ, R12 ;  /* 0x000000ffff8e7224 */ /* 0x004fc600078e000c */
[----:B------:R-:W4:Y:S04]  /*21240*/  LDL.LU R12, [R1+0x1f8c] ;  /* 0x001f8c00010c7983 */ /* 0x000f280000300800 */
[----:B------:R-:W2:Y:S04]  /*21250*/  LDL.LU R143, [R1+0xec] ;  /* 0x0000ec00018f7983 */ /* 0x000ea80000300800 */
[----:B------:R-:W2:Y:S01]  /*21260*/  LDL.LU R144, [R1+0x1a0] ;  /* 0x0001a00001907983 */ /* 0x000ea20000300800 */
[----:B------:R-:W-:-:S03]  /*21270*/  IMAD.MOV.U32 R147, RZ, RZ, R8 ;  /* 0x000000ffff937224 */ /* 0x000fc600078e0008 */
[----:B------:R-:W2:Y:S01]  /*21280*/  LDL.LU R145, [R1+0x1a4] ;  /* 0x0001a40001917983 */ /* 0x000ea20000300800 */
[----:B---3--:R-:W-:-:S03]  /*21290*/  IMAD.MOV.U32 R146, RZ, RZ, R9 ;  /* 0x000000ffff927224 */ /* 0x008fc600078e0009 */
[----:B------:R-:W3:Y:S04]  /*212a0*/  LDL.LU R9, [R1+0x1f88] ;  /* 0x001f880001097983 */ /* 0x000ee80000300800 */
[----:B------:R-:W3:Y:S04]  /*212b0*/  LDL.LU R8, [R1+0x1f84] ;  /* 0x001f840001087983 */ /* 0x000ee80000300800 */
        /* <DEDUP_REMOVED lines=36> */
[----:B-1----:R-:W-:-:S05]  /*21500*/  IMAD.MOV.U32 R24, RZ, RZ, R27 ;  /* 0x000000ffff187224 */ /* 0x002fca00078e001b */
[----:B------:R2:W-:Y:S01]  /*21510*/  STL [R1+0x1ca4], R24 ;  /* 0x001ca41801007387 */ /* 0x0005e20000100800 */
[----:B------:R-:W-:Y:S03]  /*21520*/  HMMA.1688.F32.TF32 R28, R204, R20, R152 ;  /* 0x00000014cc1c723c */ /* 0x000fe60000081098 */
[----:B------:R-:W-:Y:S11]  /*21530*/  LDSM.16.M88.4 R152, [R5+0x27000] ;  /* 0x027000000598783b */ /* 0x000ff60000000200 */
[----:B------:R-:W-:Y:S09]  /*21540*/  @!UPT UIADD3 URZ, URZ, URZ, URZ ;  /* 0x0000003f3f3ff290 */ /* 0x000ff2000fffe03f */
[----:B------:R-:W-:Y:S04]  /*21550*/  STL.64 [R1+0x1360], R28 ;  /* 0x0013601c01007387 */ /* 0x000fe80000100a00 */
[----:B------:R-:W-:Y:S01]  /*21560*/  STL.64 [R1+0x1368], R30 ;  /* 0x0013681e01007387 */ /* 0x000fe20000100a00 */
[-C--:B--2---:R-:W-:Y:S11]  /*21570*/  HMMA.1688.F32.TF32 R24, R36, R16.reuse, R80 ;  /* 0x000000102418723c */ /* 0x084ff60000081050 */
[----:B------:R-:W-:Y:S11]  /*21580*/  @!UPT UIADD3 URZ, URZ, URZ, URZ ;  /* 0x0000003f3f3ff290 */ /* 0x000ff6000fffe03f */
[----:B------:R-:W-:Y:S02]  /*21590*/  @!UPT UIADD3 URZ, URZ, URZ, URZ ;  /* 0x0000003f3f3ff290 */ /* 0x000fe4000fffe03f */
[----:B------:R-:W-:Y:S02]  /*215a0*/  IMAD.MOV.U32 R22, RZ, RZ, R24 ;  /* 0x000000ffff167224 */ /* 0x000fe400078e0018 */
[----:B------:R-:W-:Y:S02]  /*215b0*/  IMAD.MOV.U32 R23, RZ, RZ, R25 ;  /* 0x000000ffff177224 */ /* 0x000fe400078e0019 */
[----:B------:R-:W-:Y:S01]  /*215c0*/  IMAD.MOV.U32 R18, RZ, RZ, R26 ;  /* 0x000000ffff127224 */ /* 0x000fe200078e001a */
[----:B------:R-:W-:Y:S01]  /*215d0*/  STL [R1+0x1f54], R22 ;  /* 0x001f541601007387 */ /* 0x000fe20000100800 */
[----:B------:R-:W-:Y:S02]  /*215e0*/  IMAD.MOV.U32 R19, RZ, RZ, R27 ;  /* 0x000000ffff137224 */ /* 0x000fe400078e001b */
[-C--:B---3--:R-:W-:Y:S01]  /*215f0*/  HMMA.1688.F32.TF32 R24, R40, R16.reuse, R72 ;  /* 0x000000102818723c */ /* 0x088fe20000081048 */
[----:B------:R1:W-:Y:S07]  /*21600*/  STL [R1+0x1f50], R23 ;  /* 0x001f501701007387 */ /* 0x0003ee0000100800 */
[-C--:B-1----:R-:W-:Y:S01]  /*21610*/  HMMA.1688.F32.TF32 R20, R44, R16.reuse, R88 ;  /* 0x000000102c14723c */ /* 0x082fe20000081058 */
[----:B------:R-:W-:Y:S04]  /*21620*/  STL [R1+0x1f4c], R18 ;  /* 0x001f4c1201007387 */ /* 0x000fe80000100800 */
[----:B------:R-:W-:Y:S10]  /*21630*/  STL [R1+0x1f48], R19 ;  /* 0x001f481301007387 */ /* 0x000ff40000100800 */
[----:B------:R-:W-:Y:S04]  /*21640*/  STL.64 [R1+0x360], R24 ;  /* 0x0003601801007387 */ /* 0x000fe80000100a00 */
[----:B------:R-:W-:Y:S04]  /*21650*/  STL.64 [R1+0x368], R26 ;  /* 0x0003681a01007387 */ /* 0x000fe80000100a00 */
[----:B------:R-:W-:Y:S04]  /*21660*/  STL.64 [R1+0x370], R20 ;  /* 0x0003701401007387 */ /* 0x000fe80000100a00 */
[----:B------:R4:W-:Y:S02]  /*21670*/  STL.64 [R1+0x378], R22 ;  /* 0x0003781601007387 */ /* 0x0009e40000100a00 */
[-C--:B----4-:R-:W-:Y:S02]  /*21680*/  HMMA.1688.F32.TF32 R20, R164, R16.reuse, R12 ;  /* 0x00000010a414723c */ /* 0x090fe4000008100c */
        /* <DEDUP_REMOVED lines=14> */
[-C--:B------:R-:W-:Y:S08]  /*21770*/  HMMA.1688.F32.TF32 R24, R172, R16.reuse, R100 ;  /* 0x00000010ac18723c */ /* 0x080ff00000081064 */
[-C--:B------:R-:W-:Y:S01]  /*21780*/  HMMA.1688.F32.TF32 R28, R180, R16.reuse, R140 ;  /* 0x00000010b41c723c */ /* 0x080fe2000008108c */
[----:B-1----:R-:W-:Y:S06]  /*21790*/  STL [R1+0x1f64], R10 ;  /* 0x001f640a01007387 */ /* 0x002fec0000100800 */
[----:B------:R-:W-:Y:S04]  /*217a0*/  STL.64 [R1+0x4a0], R20 ;  /* 0x0004a01401007387 */ /* 0x000fe80000100a00 */
[----:B------:R1:W-:Y:S02]  /*217b0*/  STL.64 [R1+0x4a8], R22 ;  /* 0x0004a81601007387 */ /* 0x0003e40000100a00 */
[-C--:B-1----:R-:W-:Y:S02]  /*217c0*/  HMMA.1688.F32.TF32 R20, R176, R16.reuse, R144 ;  /* 0x00000010b014723c */ /* 0x082fe40000081090 */
[----:B------:R-:W-:Y:S04]  /*217d0*/  STL [R1+0x1f60], R11 ;  /* 0x001f600b01007387 */ /* 0x000fe80000100800 */
[----:B------:R-:W-:Y:S04]  /*217e0*/  STL.64 [R1+0x5e0], R24 ;  /* 0x0005e01801007387 */ /* 0x000fe80000100a00 */
[----:B------:R1:W-:Y:S02]  /*217f0*/  STL.64 [R1+0x5e8], R26 ;  /* 0x0005e81a01007387 */ /* 0x0003e40000100a00 */
[-C--:B-1----:R-:W-:Y:S11]  /*21800*/  HMMA.1688.F32.TF32 R24, R184, R16.reuse, R124 ;  /* 0x00000010b818723c */ /* 0x082ff6000008107c */
[----:B------:R-:W-:Y:S04]  /*21810*/  STL.64 [R1+0x830], R20 ;  /* 0x0008301401007387 */ /* 0x000fe80000100a00 */
[----:B------:R1:W-:Y:S02]  /*21820*/  STL.64 [R1+0x838], R22 ;  /* 0x0008381601007387 */ /* 0x0003e40000100a00 */
[-C--:B-1----:R-:W-:Y:S02]  /*21830*/  HMMA.1688.F32.TF32 R20, R188, R16.reuse, R120 ;  /* 0x00000010bc14723c */ /* 0x082fe40000081078 */
[----:B------:R-:W-:Y:S04]  /*21840*/  STL.64 [R1+0x960], R28 ;  /* 0x0009601c01007387 */ /* 0x000fe80000100a00 */
[----:B------:R1:W-:Y:S04]  /*21850*/  STL.64 [R1+0x968], R30 ;  /* 0x0009681e01007387 */ /* 0x0003e80000100a00 */
[----:B------:R-:W-:Y:S04]  /*21860*/  STL.64 [R1+0xd10], R24 ;  /* 0x000d101801007387 */ /* 0x000fe80000100a00 */
[----:B------:R2:W-:Y:S01]  /*21870*/  STL.64 [R1+0xd18], R26 ;  /* 0x000d181a01007387 */ /* 0x0005e20000100a00 */
[-C--:B-1----:R-:W-:Y:S08]  /*21880*/  HMMA.1688.F32.TF32 R28, R192, R16.reuse, R112 ;  /* 0x00000010c01c723c */ /* 0x082ff00000081070 */
[----:B------:R-:W-:Y:S01]  /*21890*/  STL.64 [R1+0xf00], R20 ;  /* 0x000f001401007387 */ /* 0x000fe20000100a00 */
[-C--:B--2---:R-:W-:Y:S03]  /*218a0*/  HMMA.1688.F32.TF32 R24, R196, R16.reuse, R116 ;  /* 0x00000010c418723c */ /* 0x084fe60000081074 */
[----:B------:R1:W-:Y:S05]  /*218b0*/  STL.64 [R1+0xf08], R22 ;  /* 0x000f081601007387 */ /* 0x0003ea0000100a00 */
[-C--:B-1----:R-:W-:Y:S06]  /*218c0*/  HMMA.1688.F32.TF32 R20, R200, R16.reuse, R108 ;  /* 0x00000010c814723c */ /* 0x082fec000008106c */
[----:B------:R-:W-:Y:S04]  /*218d0*/  STL.64 [R1+0x1010], R28 ;  /* 0x0010101c01007387 */ /* 0x000fe80000100a00 */
[----:B------:R1:W-:Y:S11]  /*218e0*/  STL.64 [R1+0x1018], R30 ;  /* 0x0010181e01007387 */ /* 0x0003f60000100a00 */
[----:B------:R-:W-:Y:S02]  /*218f0*/  @!UPT UIADD3 URZ, URZ, URZ, URZ ;  /* 0x0000003f3f3ff290 */ /* 0x000fe4000fffe03f */
[----:B------:R-:W-:Y:S04]  /*21900*/  STL [R1+0x1220], R20 ;  /* 0x0012201401007387 */ /* 0x000fe80000100800 */
[----:B------:R2:W-:Y:S04]  /*21910*/  STL.64 [R1+0x1170], R24 ;  /* 0x0011701801007387 */ /* 0x0005e80000100a00 */
[----:B------:R-:W-:Y:S04]  /*21920*/  STL.64 [R1+0x1178], R26 ;  /* 0x0011781a01007387 */ /* 0x000fe80000100a00 */
[----:B------:R-:W-:Y:S04]  /*21930*/  STL.64 [R1+0x1228], R22 ;  /* 0x0012281601007387 */ /* 0x000fe80000100a00 */
        /* <DEDUP_REMOVED lines=56> */
[----:B-1----:R-:W-:Y:S01]  /*21cc0*/  HMMA.1688.F32.TF32 R28, R204, R16, R128 ;  /* 0x00000010cc1c723c */ /* 0x002fe20000081080 */
[----:B--2---:R-:W-:-:S02]  /*21cd0*/  MOV R24, R21 ;  /* 0x0000001500187202 */ /* 0x004fc40000000f00 */
[----:B------:R-:W1:Y:S04]  /*21ce0*/  LDSM.16.M88.4 R128, [R5+0x24000] ;  /* 0x024000000580783b */ /* 0x000e680000000200 */
[----:B------:R3:W-:Y:S11]  /*21cf0*/  STL [R1+0x1cb8], R24 ;  /* 0x001cb81801007387 */ /* 0x0007f60000100800 */
[----:B------:R-:W-:Y:S06]  /*21d00*/  @!UPT UIADD3 URZ, URZ, URZ, URZ ;  /* 0x0000003f3f3ff290 */ /* 0x000fec000fffe03f */
[----:B------:R-:W-:Y:S02]  /*21d10*/  IMAD.MOV.U32 R16, RZ, RZ, R31 ;  /* 0x000000ffff107224 */ /* 0x000fe400078e001f */
[----:B------:R-:W-:-:S03]  /*21d20*/  IMAD.MOV.U32 R17, RZ, RZ, R30 ;  /* 0x000000ffff117224 */ /* 0x000fc600078e001e */
[----:B------:R-:W-:Y:S04]  /*21d30*/  STL [R1+0x1cb4], R16 ;  /* 0x001cb41001007387 */ /* 0x000fe80000100800 */
[----:B------:R-:W-:Y:S01]  /*21d40*/  STL [R1+0x1cb0], R17 ;  /* 0x001cb01101007387 */ /* 0x000fe20000100800 */
[----:B------:R-:W-:Y:S02]  /*21d50*/  IMAD.MOV.U32 R20, RZ, RZ, R29 ;  /* 0x000000ffff147224 */ /* 0x000fe400078e001d */
[----:B------:R-:W-:-:S03]  /*21d60*/  IMAD.MOV.U32 R21, RZ, RZ, R28 ;  /* 0x000000ffff157224 */ /* 0x000fc600078e001c */
[----:B------:R-:W-:Y:S04]  /*21d70*/  STL [R1+0x1cac], R20 ;  /* 0x001cac1401007387 */ /* 0x000fe80000100800 */
[----:B------:R2:W-:Y:S01]  /*21d80*/  STL [R1+0x1ca8], R21 ;  /* 0x001ca81501007387 */ /* 0x0005e20000100800 */
[-C--:B---3--:R-:W-:Y:S08]  /*21d90*/  HMMA.1688.F32.TF32 R24, R36, R12.reuse, R100 ;  /* 0x0000000c2418723c */ /* 0x088ff00000081064 */
[-C--:B--2---:R-:W-:Y:S08]  /*21da0*/  HMMA.1688.F32.TF32 R20, R48, R12.reuse, R72 ;  /* 0x0000000c3014723c */ /* 0x084ff00000081048 */
[----:B----4-:R-:W-:Y:S08]  /*21db0*/  HMMA.1688.F32.TF32 R16, R40, R12, R92 ;  /* 0x0000000c2810723c */ /* 0x010ff0000008105c */
[----:B------:R-:W-:-:S02]  /*21dc0*/  IMAD.MOV.U32 R34, RZ, RZ, R27 ;  /* 0x000000ffff227224 */ /* 0x000fc400078e001b */
[----:B------:R-:W-:Y:S02]  /*21dd0*/  IMAD.MOV.U32 R103, RZ, RZ, R26 ;  /* 0x000000ffff677224 */ /* 0x000fe400078e001a */
[----:B------:R-:W-:Y:S02]  /*21de0*/  IMAD.MOV.U32 R31, RZ, RZ, R25 ;  /* 0x000000ffff1f7224 */ /* 0x000fe400078e0019 */
[----:B------:R-:W-:Y:S01]  /*21df0*/  IMAD.MOV.U32 R30, RZ, RZ, R24 ;  /* 0x000000ffff1e7224 */ /* 0x000fe200078e0018 */
[----:B------:R-:W-:Y:S01]  /*21e00*/  STL [R1+0x1f74], R34 ;  /* 0x001f742201007387 */ /* 0x000fe20000100800 */
[-C--:B------:R-:W-:Y:S03]  /*21e10*/  HMMA.1688.F32.TF32 R24, R44, R12.reuse, R80 ;  /* 0x0000000c2c18723c */ /* 0x080fe60000081050 */
[----:B------:R-:W-:Y:S04]  /*21e20*/  STL [R1+0x1f70], R103 ;  /* 0x001f706701007387 */ /* 0x000fe80000100800 */
[----:B------:R-:W-:Y:S04]  /*21e30*/  STL [R1+0x1f6c], R31 ;  /* 0x001f6c1f01007387 */ /* 0x000fe80000100800 */
[----:B------:R-:W-:Y:S04]  /*21e40*/  STL [R1+0x1f68], R30 ;  /* 0x001f681e01007387 */ /* 0x000fe80000100800 */
[----:B------:R-:W-:Y:S04]  /*21e50*/  STL.64 [R1+0x2d0], R16 ;  /* 0x0002d01001007387 */ /* 0x000fe80000100a00 */
[----:B------:R2:W-:Y:S02]  /*21e60*/  STL.64 [R1+0x2d8], R18 ;  /* 0x0002d81201007387 */ /* 0x0005e40000100a00 */
[-C--:B--2---:R-:W-:Y:S02]  /*21e70*/  HMMA.1688.F32.TF32 R16, R52, R12.reuse, R88 ;  /* 0x0000000c3410723c */ /* 0x084fe40000081058 */
[----:B------:R-:W-:Y:S04]  /*21e80*/  STL.64 [R1+0x2e0], R24 ;  /* 0x0002e01801007387 */ /* 0x000fe80000100a00 */
[----:B------:R2:W-:Y:S04]  /*21e90*/  STL.64 [R1+0x2e8], R26 ;  /* 0x0002e81a01007387 */ /* 0x0005e80000100a00 */
[----:B------:R-:W-:Y:S04]  /*21ea0*/  STL.64 [R1+0x2f0], R20 ;  /* 0x0002f01401007387 */ /* 0x000fe80000100a00 */
[----:B------:R3:W-:Y:S01]  /*21eb0*/  STL.64 [R1+0x2f8], R22 ;  /* 0x0002f81601007387 */ /* 0x0007e20000100a00 */
[-C--:B--2---:R-:W-:Y:S08]  /*21ec0*/  HMMA.1688.F32.TF32 R24, R164, R12.reuse, R60 ;  /* 0x0000000ca418723c */ /* 0x084ff0000008103c */
[----:B------:R-:W-:Y:S01]  /*21ed0*/  STL.64 [R1+0x300], R16 ;  /* 0x0003001001007387 */ /* 0x000fe20000100a00 */
[-C--:B---3--:R-:W-:Y:S03]  /*21ee0*/  HMMA.1688.F32.TF32 R20, R168, R12.reuse, R208 ;  /* 0x0000000ca814723c */ /* 0x088fe600000810d0 */
[----:B------:R2:W-:Y:S05]  /*21ef0*/  STL.64 [R1+0x308], R18 ;  /* 0x0003081201007387 */ /* 0x0005ea0000100a00 */
[-C--:B--2---:R-:W-:Y:S06]  /*21f00*/  HMMA.1688.F32.TF32 R16, R172, R12.reuse, R144 ;  /* 0x0000000cac10723c */ /* 0x084fec0000081090 */
[----:B------:R-:W-:Y:S04]  /*21f10*/  STL.64 [R1+0x310], R24 ;  /* 0x0003101801007387 */ /* 0x000fe80000100a00 */
[----:B------:R2:W-:Y:S05]  /*21f20*/  STL.64 [R1+0x318], R26 ;  /* 0x0003181a01007387 */ /* 0x0005ea0000100a00 */
[----:B------:R-:W-:Y:S04]  /*21f30*/  STL.64 [R1+0x350], R20 ;  /* 0x0003501401007387 */ /* 0x000fe80000100a00 */
[----:B------:R3:W-:Y:S01]  /*21f40*/  STL.64 [R1+0x358], R22 ;  /* 0x0003581601007387 */ /* 0x0007e20000100a00 */
[-C--:B--2---:R-:W-:Y:S03]  /*21f50*/  HMMA.1688.F32.TF32 R24, R176, R12.reuse, R140 ;  /* 0x0000000cb018723c */ /* 0x084fe6000008108c */
[----:B------:R-:W-:Y:S05]  /*21f60*/  STL.64 [R1+0x4b0], R16 ;  /* 0x0004b01001007387 */ /* 0x000fea0000100a00 */
[-C--:B---3--:R-:W-:Y:S01]  /*21f70*/  HMMA.1688.F32.TF32 R20, R180, R12.reuse, R124 ;  /* 0x0000000cb414723c */ /* 0x088fe2000008107c */
[----:B------:R2:W-:Y:S07]  /*21f80*/  STL.64 [R1+0x4b8], R18 ;  /* 0x0004b81201007387 */ /* 0x0005ee0000100a00 */
[-C--:B--2---:R-:W-:Y:S07]  /*21f90*/  HMMA.1688.F32.TF32 R16, R184, R12.reuse, R120 ;  /* 0x0000000cb810723c */ /* 0x084fee0000081078 */
[----:B------:R-:W-:Y:S04]  /*21fa0*/  STL.64 [R1+0x700], R24 ;  /* 0x0007001801007387 */ /* 0x000fe80000100a00 */
[----:B------:R2:W-:Y:S04]  /*21fb0*/  STL.64 [R1+0x708], R26 ;  /* 0x0007081a01007387 */ /* 0x0005e80000100a00 */
        /* <DEDUP_REMOVED lines=77> */
[-C--:B---3--:R-:W-:Y:S08]  /*22490*/  HMMA.1688.F32.TF32 R16, R200, R12.reuse, R64 ;  /* 0x0000000cc810723c */ /* 0x088ff00000081040 */
[----:B------:R-:W-:Y:S01]  /*224a0*/  HMMA.1688.F32.TF32 R12, R204, R12, R156 ;  /* 0x0000000ccc0c723c */ /* 0x000fe2000008109c */
[----:B------:R-:W-:Y:S11]  /*224b0*/  LDSM.16.M88.4 R156, [R5+0x27800] ;  /* 0x02780000059c783b */ /* 0x000ff60000000200 */
[----:B------:R-:W-:Y:S04]  /*224c0*/  @!UPT UIADD3 URZ, URZ, URZ, URZ ;  /* 0x0000003f3f3ff290 */ /* 0x000fe8000fffe03f */
[----:B------:R-:W-:Y:S01]  /*224d0*/  IMAD.MOV.U32 R3, RZ, RZ, R19 ;  /* 0x000000ffff037224 */ /* 0x000fe200078e0013 */
[----:B------:R-:W-:Y:S01]  /*224e0*/  MOV R28, R17 ;  /* 0x00000011001c7202 */ /* 0x000fe20000000f00 */
[----:B------:R-:W-:Y:S02]  /*224f0*/  IMAD.MOV.U32 R100, RZ, RZ, R18 ;  /* 0x000000ffff647224 */ /* 0x000fe400078e0012 */
[----:B------:R-:W-:Y:S01]  /*22500*/  IMAD.MOV.U32 R25, RZ, RZ, R16 ;  /* 0x000000ffff197224 */ /* 0x000fe200078e0010 */
[----:B------:R-:W-:Y:S01]  /*22510*/  STL [R1+0x1cc8], R3 ;  /* 0x001cc80301007387 */ /* 0x000fe20000100800 */
[----:B--2---:R-:W-:Y:S03]  /*22520*/  HMMA.1688.F32.TF32 R20, R36, R8, R56 ;  /* 0x000000082414723c */ /* 0x004fe60000081038 */
[----:B------:R-:W-:Y:S04]  /*22530*/  STL [R1+0x1cc4], R100 ;  /* 0x001cc46401007387 */ /* 0x000fe80000100800 */
[----:B------:R-:W-:Y:S04]  /*22540*/  STL [R1+0x1cc0], R28 ;  /* 0x001cc01c01007387 */ /* 0x000fe80000100800 */
[----:B------:R-:W-:Y:S04]  /*22550*/  STL [R1+0x1cbc], R25 ;  /* 0x001cbc1901007387 */ /* 0x000fe80000100800 */
[----:B------:R-:W-:Y:S04]  /*22560*/  STL.64 [R1+0x1210], R12 ;  /* 0x0012100c01007387 */ /* 0x000fe80000100a00 */
[----:B------:R4:W-:Y:S05]  /*22570*/  STL.64 [R1+0x1218], R14 ;  /* 0x0012180e01007387 */ /* 0x0009ea0000100a00 */
[----:B------:R-:W-:-:S02]  /*22580*/  IMAD.MOV.U32 R18, RZ, RZ, R20 ;  /* 0x000000ffff127224 */ /* 0x000fc400078e0014 */
[----:B------:R-:W-:Y:S01]  /*22590*/  IMAD.MOV.U32 R19, RZ, RZ, R21 ;  /* 0x000000ffff137224 */ /* 0x000fe200078e0015 */
[----:B----4-:R-:W-:Y:S01]  /*225a0*/  HMMA.1688.F32.TF32 R12, R40, R8, R132 ;  /* 0x00000008280c723c */ /* 0x010fe20000081084 */
[----:B------:R-:W-:Y:S01]  /*225b0*/  IMAD.MOV.U32 R27, RZ, RZ, R22 ;  /* 0x000000ffff1b7224 */ /* 0x000fe200078e0016 */
[----:B------:R-:W2:Y:S01]  /*225c0*/  LDSM.16.M88.4 R132, [R5+0x24800] ;  /* 0x024800000584783b */ /* 0x000ea20000000200 */
[----:B------:R-:W-:-:S05]  /*225d0*/  IMAD.MOV.U32 R26, RZ, RZ, R23 ;  /* 0x000000ffff1a7224 */ /* 0x000fca00078e0017 */
[-C--:B------:R-:W-:Y:S08]  /*225e0*/  HMMA.1688.F32.TF32 R20, R44, R8.reuse, R92 ;  /* 0x000000082c14723c */ /* 0x080ff0000008105c */
[-C--:B------:R-:W-:Y:S07]  /*225f0*/  HMMA.1688.F32.TF32 R28, R48, R8.reuse, R80 ;  /* 0x00000008301c723c */ /* 0x080fee0000081050 */
[----:B------:R-:W-:Y:S04]  /*22600*/  STL.64 [R1+0x230], R12 ;  /* 0x0002300c01007387 */ /* 0x000fe80000100a00 */
[----:B------:R3:W-:Y:S04]  /*22610*/  STL.64 [R1+0x238], R14 ;  /* 0x0002380e01007387 */ /* 0x0007e80000100a00 */
[----:B------:R-:W-:Y:S04]  /*22620*/  STL.64 [R1+0x240], R20 ;  /* 0x0002401401007387 */ /* 0x000fe80000100a00 */
[----:B------:R4:W-:Y:S01]  /*22630*/  STL.64 [R1+0x248], R22 ;  /* 0x0002481601007387 */ /* 0x0009e20000100a00 */
[-C--:B---3--:R-:W-:Y:S08]  /*22640*/  HMMA.1688.F32.TF32 R12, R52, R8.reuse, R72 ;  /* 0x00000008340c723c */ /* 0x088ff00000081048 */
[-C--:B----4-:R-:W-:Y:S01]  /*22650*/  HMMA.1688.F32.TF32 R20, R164, R8.reuse, R88 ;  /* 0x00000008a414723c */ /* 0x090fe20000081058 */
[----:B------:R-:W-:Y:S04]  /*22660*/  STL.64 [R1+0x250], R28 ;  /* 0x0002501c01007387 */ /* 0x000fe80000100a00 */
[----:B------:R-:W-:Y:S10]  /*22670*/  STL.64 [R1+0x258], R30 ;  /* 0x0002581e01007387 */ /* 0x000ff40000100a00 */
[----:B------:R-:W-:Y:S04]  /*22680*/  STL.64 [R1+0x280], R12 ;  /* 0x0002800c01007387 */ /* 0x000fe80000100a00 */
[----:B------:R3:W-:Y:S04]  /*22690*/  STL.64 [R1+0x288], R14 ;  /* 0x0002880e01007387 */ /* 0x0007e80000100a00 */
[----:B------:R-:W-:Y:S04]  /*226a0*/  STL.64 [R1+0x270], R20 ;  /* 0x0002701401007387 */ /* 0x000fe80000100a00 */
[----:B------:R4:W-:Y:S01]  /*226b0*/  STL.64 [R1+0x278], R22 ;  /* 0x0002781601007387 */ /* 0x0009e20000100a00 */
[-C--:B---3--:R-:W-:Y:S08]  /*226c0*/  HMMA.1688.F32.TF32 R12, R168, R8.reuse, R60 ;  /* 0x00000008a80c723c */ /* 0x088ff0000008103c */
[-C--:B----4-:R-:W-:Y:S08]  /*226d0*/  HMMA.1688.F32.TF32 R20, R172, R8.reuse, R208 ;  /* 0x00000008ac14723c */ /* 0x090ff000000810d0 */
[-C--:B------:R-:W-:Y:S07]  /*226e0*/  HMMA.1688.F32.TF32 R28, R180, R8.reuse, R140 ;  /* 0x00000008b41c723c */ /* 0x080fee000008108c */
[----:B------:R-:W-:Y:S04]  /*226f0*/  STL.64 [R1+0x260], R12 ;  /* 0x0002600c01007387 */ /* 0x000fe80000100a00 */
[----:B------:R3:W-:Y:S04]  /*22700*/  STL.64 [R1+0x268], R14 ;  /* 0x0002680e01007387 */ /* 0x0007e80000100a00 */
[----:B------:R-:W-:Y:S04]  /*22710*/  STL.64 [R1+0x330], R20 ;  /* 0x0003301401007387 */ /* 0x000fe80000100a00 */
[----:B------:R4:W-:Y:S01]  /*22720*/  STL.64 [R1+0x338], R22 ;  /* 0x0003381601007387 */ /* 0x0009e20000100a00 */
[-C--:B---3--:R-:W-:Y:S08]  /*22730*/  HMMA.1688.F32.TF32 R12, R176, R8.reuse, R144 ;  /* 0x00000008b00c723c */ /* 0x088ff00000081090 */
[-C--:B----4-:R-:W-:Y:S11]  /*22740*/  HMMA.1688.F32.TF32 R20, R184, R8.reuse, R124 ;  /* 0x00000008b814723c */ /* 0x090ff6000008107c */
[----:B------:R-:W-:Y:S04]  /*22750*/  @!UPT UIADD3 URZ, URZ, URZ, URZ ;  /* 0x0000003f3f3ff290 */ /* 0x000fe8000fffe03f */
[----:B------:R-:W-:Y:S04]  /*22760*/  STL.64 [R1+0x510], R12 ;  /* 0x0005100c01007387 */ /* 0x000fe80000100a00 */
[----:B------:R3:W-:Y:S04]  /*22770*/  STL.64 [R1+0x518], R14 ;  /* 0x0005180e01007387 */ /* 0x0007e80000100a00 */
[----:B------:R-:W-:Y:S04]  /*22780*/  STL.64 [R1+0x730], R28 ;  /* 0x0007301c01007387 */ /* 0x000fe80000100a00 */
[----:B------:R4:W-:Y:S01]  /*22790*/  STL.64 [R1+0x738], R30 ;  /* 0x0007381e01007387 */ /* 0x0009e20000100a00 */
[-C--:B---3--:R-:W-:Y:S03]  /*227a0*/  HMMA.1688.F32.TF32 R12, R188, R8.reuse, R120 ;  /* 0x00000008bc0c723c */ /* 0x088fe60000081078 */
[----:B------:R-:W-:Y:S04]  /*227b0*/  STL.64 [R1+0x8f0], R20 ;  /* 0x0008f01401007387 */ /* 0x000fe80000100a00 */
[----:B------:R3:W-:Y:S01]  /*227c0*/  STL.64 [R1+0x8f8], R22 ;  /* 0x0008f81601007387 */ /* 0x0007e20000100a00 */
[-C--:B----4-:R-:W-:Y:S08]  /*227d0*/  HMMA.1688.F32.TF32 R28, R192, R8.reuse, R112 ;  /* 0x00000008c01c723c */ /* 0x090ff00000081070 */
[-C--:B---3--:R-:W-:Y:S07]  /*227e0*/  HMMA.1688.F32.TF32 R20, R196, R8.reuse, R116 ;  /* 0x00000008c414723c */ /* 0x088fee0000081074 */
[----:B------:R-:W-:Y:S04]  /*227f0*/  STL.64 [R1+0x9a0], R12 ;  /* 0x0009a00c01007387 */ /* 0x000fe80000100a00 */
[----:B------:R3:W-:Y:S04]  /*22800*/  STL.64 [R1+0x9a8], R14 ;  /* 0x0009a80e01007387 */ /* 0x0007e80000100a00 */
[----:B------:R-:W-:Y:S04]  /*22810*/  STL.64 [R1+0xdf0], R28 ;  /* 0x000df01c01007387 */ /* 0x000fe80000100a00 */
[----:B------:R-:W-:Y:S01]  /*22820*/  STL.64 [R1+0xdf8], R30 ;  /* 0x000df81e01007387 */ /* 0x000fe20000100a00 */
[----:B---3--:R-:W-:Y:S03]  /*22830*/  HMMA.1688.F32.TF32 R12, R200, R8, R108 ;  /* 0x00000008c80c723c */ /* 0x008fe6000008106c */
[----:B------:R3:W-:Y:S04]  /*22840*/  STL.64 [R1+0xf30], R20 ;  /* 0x000f301401007387 */ /* 0x0007e80000100a00 */
[----:B------:R-:W-:Y:S01]  /*22850*/  STL.64 [R1+0xf38], R22 ;  /* 0x000f381601007387 */ /* 0x000fe20000100a00 */
[----:B------:R-:W-:-:S03]  /*22860*/  IMAD.MOV.U32 R110, RZ, RZ, R6 ;  /* 0x000000ffff6e7224 */ /* 0x000fc600078e0006 */
[----:B------:R-:W4:Y:S01]  /*22870*/  LDL.LU R108, [R1+0x200] ;  /* 0x00020000016c7983 */ /* 0x000f220000300800 */
[----:B------:R-:W-:-:S03]  /*22880*/  IMAD.MOV.U32 R111, RZ, RZ, R7 ;  /* 0x000000ffff6f7224 */ /* 0x000fc600078e0007 */
[----:B------:R-:W4:Y:S04]  /*22890*/  LDL.LU R109, [R1+0x204] ;  /* 0x00020400016d7983 */ /* 0x000f280000300800 */
        /* <DEDUP_REMOVED lines=34> */
[----:B------:R-:W1:Y:S04]  /*22ac0*/  LDL.LU R64, [R1+0x1080] ;  /* 0x0010800001407983 */ /* 0x000e680000300800 */
[----:B------:R-:W1:Y:S04]  /*22ad0*/  LDL.LU R65, [R1+0x1084] ;  /* 0x0010840001417983 */ /* 0x000e680000300800 */
[----:B------:R-:W1:Y:S04]  /*22ae0*/  LDL.LU R66, [R1+0x1088] ;  /* 0x0010880001427983 */ /* 0x000e680000300800 */
[----:B------:R-:W1:Y:S04]  /*22af0*/  LDL.LU R67, [R1+0x108c] ;  /* 0x00108c0001437983 */ /* 0x000e680000300800 */
        /* <DEDUP_REMOVED lines=18> */
[----:B------:R-:W-:Y:S01]  /*22c20*/  IMAD.MOV.U32 R16, RZ, RZ, R12 ;  /* 0x000000ffff107224 */ /* 0x000fe200078e000c */
[----:B---3--:R-:W-:Y:S01]  /*22c30*/  MOV R21, R15 ;  /* 0x0000000f00157202 */ /* 0x008fe20000000f00 */
[----:B------:R-:W-:-:S02]  /*22c40*/  IMAD.MOV.U32 R17, RZ, RZ, R13 ;  /* 0x000000ffff117224 */ /* 0x000fc400078e000d */
[----:B------:R-:W-:Y:S02]  /*22c50*/  IMAD.MOV.U32 R20, RZ, RZ, R14 ;  /* 0x000000ffff147224 */ /* 0x000fe400078e000e */
[----:B------:R-:W-:Y:S01]  /*22c60*/  HMMA.1688.F32.TF32 R12, R204, R8, R136 ;  /* 0x00000008cc0c723c */ /* 0x000fe20000081088 */
[----:B------:R-:W-:Y:S04]  /*22c70*/  STL [R1+0x1cd8], R21 ;  /* 0x001cd81501007387 */ /* 0x000fe80000100800 */
[----:B------:R-:W-:Y:S04]  /*22c80*/  STL [R1+0x1cd4], R20 ;  /* 0x001cd41401007387 */ /* 0x000fe80000100800 */
[----:B------:R-:W-:Y:S04]  /*22c90*/  STL [R1+0x1cd0], R17 ;  /* 0x001cd01101007387 */ /* 0x000fe80000100800 */
[----:B------:R-:W-:Y:S04]  /*22ca0*/  STL [R1+0x1ccc], R16 ;  /* 0x001ccc1001007387 */ /* 0x000fe80000100800 */
[----:B------:R-:W3:Y:S07]  /*22cb0*/  LDSM.16.M88.4 R136, [R5+0x25000] ;  /* 0x025000000588783b */ /* 0x000eee0000000200 */
[----:B------:R-:W-:-:S02]  /*22cc0*/  IMAD.MOV.U32 R8, RZ, RZ, R13 ;  /* 0x000000ffff087224 */ /* 0x000fc400078e000d */
[----:B------:R-:W-:Y:S02]  /*22cd0*/  IMAD.MOV.U32 R9, RZ, RZ, R12 ;  /* 0x000000ffff097224 */ /* 0x000fe400078e000c */
[----:B--2---:R-:W-:Y:S02]  /*22ce0*/  IMAD.MOV.U32 R119, RZ, RZ, R6 ;  /* 0x000000ffff777224 */ /* 0x004fe400078e0006 */
[----:B------:R-:W-:Y:S02]  /*22cf0*/  IMAD.MOV.U32 R6, RZ, RZ, R15 ;  /* 0x000000ffff067224 */ /* 0x000fe400078e000f */
[----:B----4-:R-:W-:Y:S02]  /*22d00*/  IMAD.MOV.U32 R118, RZ, RZ, R7 ;  /* 0x000000ffff767224 */ /* 0x010fe400078e0007 */
[----:B------:R-:W-:Y:S01]  /*22d10*/  IMAD.MOV.U32 R7, RZ, RZ, R14 ;  /* 0x000000ffff077224 */ /* 0x000fe200078e000e */
[----:B------:R-:W-:Y:S04]  /*22d20*/  STL [R1+0x1ce8], R6 ;  /* 0x001ce80601007387 */ /* 0x000fe80000100800 */
[----:B------:R-:W-:Y:S04]  /*22d30*/  STL [R1+0x1ce4], R7 ;  /* 0x001ce40701007387 */ /* 0x000fe80000100800 */
[----:B------:R-:W-:Y:S04]  /*22d40*/  STL [R1+0x1ce0], R8 ;  /* 0x001ce00801007387 */ /* 0x000fe80000100800 */
[----:B------:R2:W-:Y:S01]  /*22d50*/  STL [R1+0x1cdc], R9 ;  /* 0x001cdc0901007387 */ /* 0x0005e20000100800 */
[-C--:B-1----:R-:W-:Y:S08]  /*22d60*/  HMMA.1688.F32.TF32 R28, R36, R128.reuse, R64 ;  /* 0x00000080241c723c */ /* 0x082ff00000081040 */
[-C--:B--2---:R-:W-:Y:S11]  /*22d70*/  HMMA.1688.F32.TF32 R8, R44, R128.reuse, R92 ;  /* 0x000000802c08723c */ /* 0x084ff6000008105c */
[----:B------:R-:W-:Y:S05]  /*22d80*/  @!UPT UIADD3 URZ, URZ, URZ, URZ ;  /* 0x0000003f3f3ff290 */ /* 0x000fea000fffe03f */
[----:B------:R-:W-:Y:S01]  /*22d90*/  IMAD.MOV.U32 R14, RZ, RZ, R28 ;  /* 0x000000ffff0e7224 */ /* 0x000fe200078e001c */
[----:B------:R-:W-:Y:S01]  /*22da0*/  MOV R15, R29 ;  /* 0x0000001d000f7202 */ /* 0x000fe20000000f00 */
[----:B------:R-:W-:Y:S02]  /*22db0*/  IMAD.MOV.U32 R22, RZ, RZ, R30 ;  /* 0x000000ffff167224 */ /* 0x000fe400078e001e */
[----:B------:R-:W-:Y:S02]  /*22dc0*/  IMAD.MOV.U32 R23, RZ, RZ, R31 ;  /* 0x000000ffff177224 */ /* 0x000fe400078e001f */
[-C--:B------:R-:W-:Y:S08]  /*22dd0*/  HMMA.1688.F32.TF32 R28, R40, R128.reuse, R56 ;  /* 0x00000080281c723c */ /* 0x080ff00000081038 */
[-C--:B------:R-:W-:Y:S11]  /*22de0*/  HMMA.1688.F32.TF32 R32, R48, R128.reuse, R80 ;  /* 0x000000803020723c */ /* 0x080ff60000081050 */
[----:B------:R-:W-:Y:S04]  /*22df0*/  @!UPT UIADD3 URZ, URZ, URZ, URZ ;  /* 0x0000003f3f3ff290 */ /* 0x000fe8000fffe03f */
        /* <DEDUP_REMOVED lines=34> */
[----:B------:R-:W-:Y:S08]  /*23020*/  STL.64 [R1+0xc48], R34 ;  /* 0x000c482201007387 */ /* 0x000ff00000100a00 */
[----:B------:R1:W-:Y:S09]  /*23030*/  STL.64 [R1+0xe10], R28 ;  /* 0x000e101c01007387 */ /* 0x0003f20000100a00 */
[----:B------:R-:W-:-:S02]  /*23040*/  IMAD.MOV.U32 R100, RZ, RZ, R8 ;  /* 0x000000ffff647224 */ /* 0x000fc400078e0008 */
[----:B------:R-:W-:Y:S02]  /*23050*/  IMAD.MOV.U32 R25, RZ, RZ, R10 ;  /* 0x000000ffff197224 */ /* 0x000fe400078e000a */
[----:B-1----:R-:W-:Y:S02]  /*23060*/  IMAD.MOV.U32 R28, RZ, RZ, R9 ;  /* 0x000000ffff1c7224 */ /* 0x002fe400078e0009 */
[----:B------:R-:W-:Y:S02]  /*23070*/  IMAD.MOV.U32 R24, RZ, RZ, R11 ;  /* 0x000000ffff187224 */ /* 0x000fe400078e000b */
[----:B------:R-:W-:Y:S01]  /*23080*/  HMMA.1688.F32.TF32 R8, R204, R128, R160 ;  /* 0x00000080cc08723c */ /* 0x000fe200000810a0 */
[----:B------:R1:W-:Y:S04]  /*23090*/  STL.64 [R1+0xe18], R30 ;  /* 0x000e181e01007387 */ /* 0x0003e80000100a00 */
[----:B------:R-:W-:Y:S04]  /*230a0*/  STL [R1+0x1cf8], R24 ;  /* 0x001cf81801007387 */ /* 0x000fe80000100800 */
[----:B------:R-:W-:Y:S04]  /*230b0*/  STL [R1+0x1cf4], R25 ;  /* 0x001cf41901007387 */ /* 0x000fe80000100800 */
[----:B------:R-:W-:Y:S04]  /*230c0*/  STL [R1+0x1cf0], R28 ;  /* 0x001cf01c01007387 */ /* 0x000fe80000100800 */
[----:B------:R-:W-:Y:S04]  /*230d0*/  STL [R1+0x1cec], R100 ;  /* 0x001cec6401007387 */ /* 0x000fe80000100800 */
[----:B------:R-:W2:Y:S04]  /*230e0*/  LDL.LU R120, [R1+0x3a0] ;  /* 0x0003a00001787983 */ /* 0x000ea80000300800 */
        /* <DEDUP_REMOVED lines=60> */
[----:B------:R-:W3:Y:S01]  /*234b0*/  LDL.LU R63, [R1+0x4cc] ;  /* 0x0004cc00013f7983 */ /* 0x000ee20000300800 */
[-C--:B--2---:R-:W-:Y:S11]  /*234c0*/  HMMA.1688.F32.TF32 R32, R36, R132.reuse, R64 ;  /* 0x000000842420723c */ /* 0x084ff60000081040 */
[----:B------:R-:W-:Y:S11]  /*234d0*/  @!UPT UIADD3 URZ, URZ, URZ, URZ ;  /* 0x0000003f3f3ff290 */ /* 0x000ff6000fffe03f */
[----:B------:R-:W-:Y:S02]  /*234e0*/  @!UPT UIADD3 URZ, URZ, URZ, URZ ;  /* 0x0000003f3f3ff290 */ /* 0x000fe4000fffe03f */
[----:B-1----:R-:W-:Y:S01]  /*234f0*/  IMAD.MOV.U32 R31, RZ, RZ, R32 ;  /* 0x000000ffff1f7224 */ /* 0x002fe200078e0020 */
[----:B----4-:R-:W-:Y:S01]  /*23500*/  MOV R11, R35 ;  /* 0x00000023000b7202 */ /* 0x010fe20000000f00 */
[----:B------:R-:W-:Y:S02]  /*23510*/  IMAD.MOV.U32 R30, RZ, RZ, R33 ;  /* 0x000000ffff1e7224 */ /* 0x000fe400078e0021 */
[----:B------:R-:W-:Y:S02]  /*23520*/  IMAD.MOV.U32 R10, RZ, RZ, R34 ;  /* 0x000000ffff0a7224 */ /* 0x000fe400078e0022 */
[-C--:B---3--:R-:W-:Y:S08]  /*23530*/  HMMA.1688.F32.TF32 R32, R40, R132.reuse, R56 ;  /* 0x000000842820723c */ /* 0x088ff00000081038 */
[-C--:B------:R-:W-:Y:S08]  /*23540*/  HMMA.1688.F32.TF32 R64, R44, R132.reuse, R92 ;  /* 0x000000842c40723c */ /* 0x080ff0000008105c */
[-C--:B------:R-:W-:Y:S07]  /*23550*/  HMMA.1688.F32.TF32 R56, R48, R132.reuse, R112 ;  /* 0x000000843038723c */ /* 0x080fee0000081070 */
[----:B------:R-:W-:Y:S04]  /*23560*/  STL.64 [R1+0xf0], R32 ;  /* 0x0000f02001007387 */ /* 0x000fe80000100a00 */
[----:B------:R1:W-:Y:S02]  /*23570*/  STL.64 [R1+0xf8], R34 ;  /* 0x0000f82201007387 */ /* 0x0003e40000100a00 */
[-C--:B-1----:R-:W-:Y:S02]  /*23580*/  HMMA.1688.F32.TF32 R32, R52, R132.reuse, R116 ;  /* 0x000000843420723c */ /* 0x082fe40000081074 */
[----:B------:R-:W-:Y:S04]  /*23590*/  STL.64 [R1+0x160], R64 ;  /* 0x0001604001007387 */ /* 0x000fe80000100a00 */
[----:B------:R-:W-:Y:S04]  /*235a0*/  STL.64 [R1+0x168], R66 ;  /* 0x0001684201007387 */ /* 0x000fe80000100a00 */
[----:B------:R-:W2:Y:S04]  /*235b0*/  LDL.LU R112, [R1+0x1e0] ;  /* 0x0001e00001707983 */ /* 0x000ea80000300800 */
[----:B------:R-:W-:Y:S04]  /*235c0*/  STL.64 [R1+0x130], R56 ;  /* 0x0001303801007387 */ /* 0x000fe80000100a00 */
[----:B------:R-:W-:Y:S05]  /*235d0*/  STL.64 [R1+0x138], R58 ;  /* 0x0001383a01007387 */ /* 0x000fea0000100a00 */
[----:B------:R-:W-:Y:S04]  /*235e0*/  STL.64 [R1+0xc0], R32 ;  /* 0x0000c02001007387 */ /* 0x000fe80000100a00 */
[----:B------:R1:W-:Y:S04]  /*235f0*/  STL.64 [R1+0xc8], R34 ;  /* 0x0000c82201007387 */ /* 0x0003e80000100a00 */
[----:B------:R-:W2:Y:S04]  /*23600*/  LDL.LU R113, [R1+0x1e4] ;  /* 0x0001e40001717983 */ /* 0x000ea80000300800 */
[----:B------:R-:W2:Y:S01]  /*23610*/  LDL.LU R114, [R1+0x1e8] ;  /* 0x0001e80001727983 */ /* 0x000ea20000300800 */
[----:B-1----:R-:W-:Y:S01]  /*23620*/  HMMA.1688.F32.TF32 R32, R164, R132, R108 ;  /* 0x00000084a420723c */ /* 0x002fe2000008106c */
[----:B------:R-:W-:-:S02]  /*23630*/  IMAD.MOV.U32 R115, RZ, RZ, R4 ;  /* 0x000000ffff737224 */ /* 0x000fc400078e0004 */
[----:B------:R-:W3:Y:S04]  /*23640*/  LDL.LU R4, [R1+0x1f78] ;  /* 0x001f780001047983 */ /* 0x000ee80000300800 */
[----:B------:R-:W4:Y:S11]  /*23650*/  LDL.LU R116, [R1+0x1290] ;  /* 0x0012900001747983 */ /* 0x000f360000300800 */
[----:B------:R-:W-:Y:S05]  /*23660*/  @!UPT UIADD3 URZ, URZ, URZ, URZ ;  /* 0x0000003f3f3ff290 */ /* 0x000fea000fffe03f */
[----:B------:R-:W-:Y:S04]  /*23670*/  STL.64 [R1+0x90], R32 ;  /* 0x0000902001007387 */ /* 0x000fe80000100a00 */
[----:B------:R1:W-:Y:S04]  /*23680*/  STL.64 [R1+0x98], R34 ;  /* 0x0000982201007387 */ /* 0x0003e80000100a00 */
[----:B------:R-:W4:Y:S04]  /*23690*/  LDL.LU R117, [R1+0x1294] ;  /* 0x0012940001757983 */ /* 0x000f280000300800 */
[----:B------:R-:W4:Y:S04]  /*236a0*/  LDL.LU R118, [R1+0x1298] ;  /* 0x0012980001767983 */ /* 0x000f280000300800 */
[----:B------:R-:W4:Y:S04]  /*236b0*/  LDL.LU R119, [R1+0x129c] ;  /* 0x00129c0001777983 */ /* 0x000f280000300800 */
[----:B------:R-:W3:Y:S04]  /*236c0*/  LDL.LU R108, [R1+0x11c0] ;  /* 0x0011c000016c7983 */ /* 0x000ee80000300800 */
[----:B------:R-:W3:Y:S04]  /*236d0*/  LDL.LU R109, [R1+0x11c4] ;  /* 0x0011c400016d7983 */ /* 0x000ee80000300800 */
[----:B------:R-:W3:Y:S01]  /*236e0*/  LDL.LU R110, [R1+0x11c8] ;  /* 0x0011c800016e7983 */ /* 0x000ee20000300800 */
[-C--:B-1----:R-:W-:Y:S03]  /*236f0*/  HMMA.1688.F32.TF32 R32, R168, R132.reuse, R140 ;  /* 0x00000084a820723c */ /* 0x082fe6000008108c */
[----:B------:R-:W1:Y:S05]  /*23700*/  LDSM.16.M88.4 R140, [R5+0x25800] ;  /* 0x02580000058c783b */ /* 0x000e6a0000000200 */
[-C--:B------:R-:W-:Y:S11]  /*23710*/  HMMA.1688.F32.TF32 R240, R172, R132.reuse, R80 ;  /* 0x00000084acf0723c */ /* 0x080ff60000081050 */
[----:B------:R-:W-:Y:S04]  /*23720*/  @!UPT UIADD3 URZ, URZ, URZ, URZ ;  /* 0x0000003f3f3ff290 */ /* 0x000fe8000fffe03f */
[----:B------:R-:W-:Y:S04]  /*23730*/  STL.64 [R1], R32 ;  /* 0x0000002001007387 */ /* 0x000fe80000100a00 */
[----:B------:R1:W-:Y:S01]  /*23740*/  STL.64 [R1+0x8], R34 ;  /* 0x0000082201007387 */ /* 0x0003e20000100a00 */
[-C--:B------:R-:W-:Y:S08]  /*23750*/  HMMA.1688.F32.TF32 R64, R180, R132.reuse, R88 ;  /* 0x00000084b440723c */ /* 0x080ff00000081058 */
[-C--:B-1----:R-:W-:Y:S08]  /*23760*/  HMMA.1688.F32.TF32 R32, R176, R132.reuse, R72 ;  /* 0x00000084b020723c */ /* 0x082ff00000081048 */
[-C--:B------:R-:W-:Y:S01]  /*23770*/  HMMA.1688.F32.TF32 R56, R184, R132.reuse, R60 ;  /* 0x00000084b838723c */ /* 0x080fe2000008103c */
[----:B------:R-:W-:Y:S04]  /*23780*/  STL.64 [R1+0x1d70], R242 ;  /* 0x001d70f201007387 */ /* 0x000fe80000100a00 */
[----:B------:R-:W-:Y:S10]  /*23790*/  STL.64 [R1+0x1d68], R240 ;  /* 0x001d68f001007387 */ /* 0x000ff40000100a00 */
[----:B------:R-:W-:Y:S04]  /*237a0*/  STL.64 [R1+0x2b0], R32 ;  /* 0x0002b02001007387 */ /* 0x000fe80000100a00 */
[----:B------:R1:W-:Y:S01]  /*237b0*/  STL.64 [R1+0x2b8], R34 ;  /* 0x0002b82201007387 */ /* 0x0003e20000100a00 */
[-C--:B------:R-:W-:Y:S03]  /*237c0*/  HMMA.1688.F32.TF32 R60, R192, R132.reuse, R144 ;  /* 0x00000084c03c723c */ /* 0x080fe60000081090 */
[----:B------:R-:W-:Y:S05]  /*237d0*/  STL.64 [R1+0x4d0], R64 ;  /* 0x0004d04001007387 */ /* 0x000fea0000100a00 */
[-C--:B-1----:R-:W-:Y:S01]  /*237e0*/  HMMA.1688.F32.TF32 R32, R188, R132.reuse, R208 ;  /* 0x00000084bc20723c */ /* 0x082fe200000810d0 */
[----:B------:R-:W-:Y:S04]  /*237f0*/  STL.64 [R1+0x4d8], R66 ;  /* 0x0004d84201007387 */ /* 0x000fe80000100a00 */
[----:B------:R-:W-:Y:S04]  /*23800*/  STL.64 [R1+0x690], R56 ;  /* 0x0006903801007387 */ /* 0x000fe80000100a00 */
[----:B------:R1:W-:Y:S02]  /*23810*/  STL.64 [R1+0x698], R58 ;  /* 0x0006983a01007387 */ /* 0x0003e40000100a00 */
[-C--:B-1----:R-:W-:Y:S11]  /*23820*/  HMMA.1688.F32.TF32 R56, R196, R132.reuse, R124 ;  /* 0x00000084c438723c */ /* 0x082ff6000008107c */
[----:B------:R-:W-:Y:S01]  /*23830*/  @!UPT UIADD3 URZ, URZ, URZ, URZ ;  /* 0x0000003f3f3ff290 */ /* 0x000fe2000fffe03f */
[----:B------:R-:W-:Y:S04]  /*23840*/  STL.64 [R1+0x820], R32 ;  /* 0x0008202001007387 */ /* 0x000fe80000100a00 */
[----:B------:R1:W-:Y:S04]  /*23850*/  STL.64 [R1+0x828], R34 ;  /* 0x0008282201007387 */ /* 0x0003e80000100a00 */
[----:B------:R-:W-:Y:S01]  /*23860*/  STL.64 [R1+0x920], R60 ;  /* 0x0009203c01007387 */ /* 0x000fe20000100a00 */
[-C--:B-1----:R-:W-:Y:S03]  /*23870*/  HMMA.1688.F32.TF32 R32, R200, R132.reuse, R120 ;  /* 0x00000084c820723c */ /* 0x082fe60000081078 */
[----:B------:R-:W-:Y:S04]  /*23880*/  STL.64 [R1+0x928], R62 ;  /* 0x0009283e01007387 */ /* 0x000fe80000100a00 */
[----:B------:R-:W-:Y:S04]  /*23890*/  STL.64 [R1+0xcf0], R56 ;  /* 0x000cf03801007387 */ /* 0x000fe80000100a00 */
[----:B------:R2:W-:Y:S11]  /*238a0*/  STL.64 [R1+0xcf8], R58 ;  /* 0x000cf83a01007387 */ /* 0x0005f60000100a00 */
        /* <DEDUP_REMOVED lines=8> */
[----:B------:R-:W-:Y:S01]  /*23930*/  STL [R1+0x1cfc], R252 ;  /* 0x001cfcfc01007387 */ /* 0x000fe20000100800 */
[----:B--2---:R-:W-:Y:S11]  /*23940*/  HMMA.1688.F32.TF32 R56, R204, R132, R112 ;  /* 0x00000084cc38723c */ /* 0x004ff60000081070 */
[----:B------:R-:W-:Y:S11]  /*23950*/  @!UPT UIADD3 URZ, URZ, URZ, URZ ;  /* 0x0000003f3f3ff290 */ /* 0x000ff6000fffe03f */
[----:B------:R-:W-:Y:S01]  /*23960*/  @!UPT UIADD3 URZ, URZ, URZ, URZ ;  /* 0x0000003f3f3ff290 */ /* 0x000fe2000fffe03f */
[----:B------:R4:W-:Y:S01]  /*23970*/  STL.64 [R1+0xfd0], R56 ;  /* 0x000fd03801007387 */ /* 0x0009e20000100a00 */
[----:B------:R-:W-:Y:S02]  /*23980*/  IMAD.MOV.U32 R129, RZ, RZ, R58 ;  /* 0x000000ffff817224 */ /* 0x000fe400078e003a */
[----:B------:R-:W-:Y:S02]  /*23990*/  IMAD.MOV.U32 R128, RZ, RZ, R59 ;  /* 0x000000ffff807224 */ /* 0x000fe400078e003b */
[-C--:B----4-:R-:W-:Y:S01]  /*239a0*/  HMMA.1688.F32.TF32 R56, R36, R136.reuse, R116 ;  /* 0x000000882438723c */ /* 0x090fe20000081074 */
[----:B---3--:R-:W-:Y:S02]  /*239b0*/  IMAD.MOV.U32 R111, RZ, RZ, R4 ;  /* 0x000000ffff6f7224 */ /* 0x008fe400078e0004 */
[----:B------:R-:W-:Y:S11]  /*239c0*/  STL [R1+0x1d10], R128 ;  /* 0x001d108001007387 */ /* 0x000ff60000100800 */
[----:B------:R-:W-:Y:S10]  /*239d0*/  @!UPT UIADD3 URZ, URZ, URZ, URZ ;  /* 0x0000003f3f3ff290 */ /* 0x000ff4000fffe03f */
[----:B------:R-:W-:Y:S01]  /*239e0*/  IMAD.MOV.U32 R35, RZ, RZ, R56 ;  /* 0x000000ffff237224 */ /* 0x000fe200078e0038 */
[----:B------:R-:W-:Y:S01]  /*239f0*/  MOV R102, R57 ;  /* 0x0000003900667202 */ /* 0x000fe20000000f00 */
[----:B------:R-:W-:Y:S02]  /*23a00*/  IMAD.MOV.U32 R132, RZ, RZ, R58 ;  /* 0x000000ffff847224 */ /* 0x000fe400078e003a */
[----:B------:R-:W-:Y:S02]  /*23a10*/  IMAD.MOV.U32 R4, RZ, RZ, R59 ;  /* 0x000000ffff047224 */ /* 0x000fe400078e003b */
[-C--:B------:R-:W-:Y:S01]  /*23a20*/  HMMA.1688.F32.TF32 R56, R40, R136.reuse, R108 ;  /* 0x000000882838723c */ /* 0x080fe2000008106c */
[----:B------:R-:W-:Y:S04]  /*23a30*/  STL [R1+0x1d0c], R129 ;  /* 0x001d0c8101007387 */ /* 0x000fe80000100800 */
[----:B------:R-:W2:Y:S11]  /*23a40*/  LDL.LU R124, [R1+0x430] ;  /* 0x00043000017c7983 */ /* 0x000eb60000300800 */
[----:B------:R-:W-:Y:S07]  /*23a50*/  @!UPT UIADD3 URZ, URZ, URZ, URZ ;  /* 0x0000003f3f3ff290 */ /* 0x000fee000fffe03f */
[----:B------:R1:W-:Y:S04]  /*23a60*/  STL.64 [R1+0xe0], R56 ;  /* 0x0000e03801007387 */ /* 0x0003e80000100a00 */
        /* <DEDUP_REMOVED lines=34> */
[----:B---3--:R-:W3:Y:S04]  /*23c90*/  LDL.LU R58, [R1+0xbe8] ;  /* 0x000be800013a7983 */ /* 0x008ee80000300800 */
        /* <DEDUP_REMOVED lines=17> */
[-C--:B--2---:R-:W-:Y:S08]  /*23db0*/  HMMA.1688.F32.TF32 R64, R48, R136.reuse, R116 ;  /* 0x000000883040723c */ /* 0x084ff00000081074 */
[-C--:B----4-:R-:W-:Y:S01]  /*23dc0*/  HMMA.1688.F32.TF32 R68, R44, R136.reuse, R112 ;  /* 0x000000882c44723c */ /* 0x090fe20000081070 */
[----:B------:R-:W2:Y:S11]  /*23dd0*/  LDL.LU R112, [R1+0x320] ;  /* 0x0003200001707983 */ /* 0x000eb60000300800 */
[----:B------:R-:W-:Y:S11]  /*23de0*/  @!UPT UIADD3 URZ, URZ, URZ, URZ ;  /* 0x0000003f3f3ff290 */ /* 0x000ff6000fffe03f */
[----:B------:R-:W-:Y:S04]  /*23df0*/  STL.64 [R1+0x150], R68 ;  /* 0x0001504401007387 */ /* 0x000fe80000100a00 */
[----:B------:R-:W-:Y:S04]  /*23e00*/  STL.64 [R1+0x158], R70 ;  /* 0x0001584601007387 */ /* 0x000fe80000100a00 */
[----:B------:R-:W-:Y:S04]  /*23e10*/  STL.64 [R1+0x120], R64 ;  /* 0x0001204001007387 */ /* 0x000fe80000100a00 */
[----:B------:R1:W-:Y:S04]  /*23e20*/  STL.64 [R1+0x128], R66 ;  /* 0x0001284201007387 */ /* 0x0003e80000100a00 */
[----:B------:R-:W2:Y:S04]  /*23e30*/  LDL.LU R113, [R1+0x324] ;  /* 0x0003240001717983 */ /* 0x000ea80000300800 */
[----:B------:R-:W2:Y:S04]  /*23e40*/  LDL.LU R114, [R1+0x328] ;  /* 0x0003280001727983 */ /* 0x000ea80000300800 */
[----:B------:R-:W2:Y:S01]  /*23e50*/  LDL.LU R115, [R1+0x32c] ;  /* 0x00032c0001737983 */ /* 0x000ea20000300800 */
[-C--:B-1----:R-:W-:Y:S03]  /*23e60*/  HMMA.1688.F32.TF32 R64, R52, R136.reuse, R108 ;  /* 0x000000883440723c */ /* 0x082fe6000008106c */
[----:B------:R-:W4:Y:S04]  /*23e70*/  LDL.LU R116, [R1+0x1390] ;  /* 0x0013900001747983 */ /* 0x000f280000300800 */
[----:B------:R-:W4:Y:S04]  /*23e80*/  LDL.LU R117, [R1+0x1394] ;  /* 0x0013940001757983 */ /* 0x000f280000300800 */
[----:B------:R-:W4:Y:S04]  /*23e90*/  LDL.LU R118, [R1+0x1398] ;  /* 0x0013980001767983 */ /* 0x000f280000300800 */
[----:B------:R-:W4:Y:S04]  /*23ea0*/  LDL.LU R119, [R1+0x139c] ;  /* 0x00139c0001777983 */ /* 0x000f280000300800 */
[----:B------:R-:W2:Y:S04]  /*23eb0*/  LDL.LU R108, [R1+0x1280] ;  /* 0x00128000016c7983 */ /* 0x000ea80000300800 */
[----:B------:R-:W-:Y:S04]  /*23ec0*/  STL.64 [R1+0xb0], R64 ;  /* 0x0000b04001007387 */ /* 0x000fe80000100a00 */
[----:B------:R-:W-:Y:S04]  /*23ed0*/  STL.64 [R1+0xb8], R66 ;  /* 0x0000b84201007387 */ /* 0x000fe80000100a00 */
[----:B------:R-:W2:Y:S04]  /*23ee0*/  LDL.LU R109, [R1+0x1284] ;  /* 0x00128400016d7983 */ /* 0x000ea80000300800 */
[----:B------:R-:W2:Y:S04]  /*23ef0*/  LDL.LU R110, [R1+0x1288] ;  /* 0x00128800016e7983 */ /* 0x000ea80000300800 */
[----:B------:R-:W2:Y:S01]  /*23f00*/  LDL.LU R111, [R1+0x128c] ;  /* 0x00128c00016f7983 */ /* 0x000ea20000300800 */
[-C--:B------:R-:W-:Y:S08]  /*23f10*/  HMMA.1688.F32.TF32 R248, R168, R136.reuse, R92 ;  /* 0x00000088a8f8723c */ /* 0x080ff0000008105c */
[-C--:B---3--:R-:W-:Y:S11]  /*23f20*/  HMMA.1688.F32.TF32 R56, R164, R136.reuse, R56 ;  /* 0x00000088a438723c */ /* 0x088ff60000081038 */
[----:B------:R-:W-:Y:S04]  /*23f30*/  @!UPT UIADD3 URZ, URZ, URZ, URZ ;  /* 0x0000003f3f3ff290 */ /* 0x000fe8000fffe03f */
[----:B------:R-:W-:Y:S08]  /*23f40*/  STL [R1+0x1d84], R248 ;  /* 0x001d84f801007387 */ /* 0x000ff00000100800 */
[----:B------:R-:W-:Y:S04]  /*23f50*/  STL.64 [R1+0x20], R56 ;  /* 0x0000203801007387 */ /* 0x000fe80000100a00 */
[----:B------:R1:W-:Y:S02]  /*23f60*/  STL.64 [R1+0x28], R58 ;  /* 0x0000283a01007387 */ /* 0x0003e40000100a00 */
[-C--:B-1----:R-:W-:Y:S02]  /*23f70*/  HMMA.1688.F32.TF32 R56, R172, R136.reuse, R80 ;  /* 0x00000088ac38723c */ /* 0x082fe40000081050 */
[----:B------:R-:W-:Y:S04]  /*23f80*/  STL [R1+0x1d80], R249 ;  /* 0x001d80f901007387 */ /* 0x000fe80000100800 */
[----:B------:R-:W-:Y:S04]  /*23f90*/  STL [R1+0x1d7c], R250 ;  /* 0x001d7cfa01007387 */ /* 0x000fe80000100800 */
[----:B------:R-:W-:Y:S11]  /*23fa0*/  STL [R1+0x1d78], R251 ;  /* 0x001d78fb01007387 */ /* 0x000ff60000100800 */
[----:B------:R-:W-:Y:S02]  /*23fb0*/  @!UPT UIADD3 URZ, URZ, URZ, URZ ;  /* 0x0000003f3f3ff290 */ /* 0x000fe4000fffe03f */
[----:B------:R-:W-:Y:S04]  /*23fc0*/  STL.64 [R1+0x1d90], R58 ;  /* 0x001d903a01007387 */ /* 0x000fe80000100a00 */
[----:B------:R1:W-:Y:S02]  /*23fd0*/  STL.64 [R1+0x1d88], R56 ;  /* 0x001d883801007387 */ /* 0x0003e40000100a00 */
[-C--:B-1----:R-:W-:Y:S08]  /*23fe0*/  HMMA.1688.F32.TF32 R56, R176, R136.reuse, R72 ;  /* 0x00000088b038723c */ /* 0x082ff00000081048 */
[-C--:B------:R-:W-:Y:S08]  /*23ff0*/  HMMA.1688.F32.TF32 R64, R180, R136.reuse, R88 ;  /* 0x00000088b440723c */ /* 0x080ff00000081058 */
[-C--:B------:R-:W-:Y:S07]  /*24000*/  HMMA.1688.F32.TF32 R60, R184, R136.reuse, R60 ;  /* 0x00000088b83c723c */ /* 0x080fee000008103c */
[----:B------:R-:W-:Y:S04]  /*24010*/  STL.64 [R1+0x2a0], R56 ;  /* 0x0002a03801007387 */ /* 0x000fe80000100a00 */
[----:B------:R1:W-:Y:S02]  /*24020*/  STL.64 [R1+0x2a8], R58 ;  /* 0x0002a83a01007387 */ /* 0x0003e40000100a00 */
[-C--:B-1----:R-:W-:Y:S02]  /*24030*/  HMMA.1688.F32.TF32 R56, R188, R136.reuse, R208 ;  /* 0x00000088bc38723c */ /* 0x082fe400000810d0 */
[----:B------:R-:W-:Y:S04]  /*24040*/  STL.64 [R1+0x400], R64 ;  /* 0x0004004001007387 */ /* 0x000fe80000100a00 */
[----:B------:R-:W-:Y:S04]  /*24050*/  STL.64 [R1+0x408], R66 ;  /* 0x0004084201007387 */ /* 0x000fe80000100a00 */
[----:B------:R-:W-:Y:S04]  /*24060*/  STL.64 [R1+0x600], R60 ;  /* 0x0006003c01007387 */ /* 0x000fe80000100a00 */
[----:B------:R-:W-:Y:S09]  /*24070*/  STL.64 [R1+0x608], R62 ;  /* 0x0006083e01007387 */ /* 0x000ff20000100a00 */
[----:B------:R-:W-:Y:S04]  /*24080*/  STL.64 [R1+0x770], R56 ;  /* 0x0007703801007387 */ /* 0x000fe80000100a00 */
[----:B------:R1:W-:Y:S02]  /*24090*/  STL.64 [R1+0x778], R58 ;  /* 0x0007783a01007387 */ /* 0x0003e40000100a00 */
[-C--:B-1----:R-:W-:Y:S08]  /*240a0*/  HMMA.1688.F32.TF32 R56, R200, R136.reuse, R120 ;  /* 0x00000088c838723c */ /* 0x082ff00000081078 */
[-C--:B------:R-:W-:Y:S08]  /*240b0*/  HMMA.1688.F32.TF32 R64, R192, R136.reuse, R144 ;  /* 0x00000088c040723c */ /* 0x080ff00000081090 */
[----:B------:R-:W-:Y:S08]  /*240c0*/  HMMA.1688.F32.TF32 R60, R196, R136, R124 ;  /* 0x00000088c43c723c */ /* 0x000ff0000008107c */
[----:B------:R-:W-:-:S02]  /*240d0*/  IMAD.MOV.U32 R17, RZ, RZ, R56 ;  /* 0x000000ffff117224 */ /* 0x000fc400078e0038 */
[----:B------:R-:W-:Y:S02]  /*240e0*/  IMAD.MOV.U32 R16, RZ, RZ, R57 ;  /* 0x000000ffff107224 */ /* 0x000fe400078e0039 */
[----:B------:R-:W-:Y:S02]  /*240f0*/  IMAD.MOV.U32 R3, RZ, RZ, R58 ;  /* 0x000000ffff037224 */ /* 0x000fe400078e003a */
[----:B------:R-:W-:Y:S01]  /*24100*/  IMAD.MOV.U32 R133, RZ, RZ, R59 ;  /* 0x000000ffff857224 */ /* 0x000fe200078e003b */
[----:B------:R-:W-:Y:S04]  /*24110*/  STL.64 [R1+0x8e0], R64 ;  /* 0x0008e04001007387 */ /* 0x000fe80000100a00 */
[----:B------:R-:W-:Y:S04]  /*24120*/  STL.64 [R1+0x8e8], R66 ;  /* 0x0008e84201007387 */ /* 0x000fe80000100a00 */
[----:B------:R-:W-:Y:S04]  /*24130*/  STL.64 [R1+0xb80], R60 ;  /* 0x000b803c01007387 */ /* 0x000fe80000100a00 */
[----:B------:R2:W-:Y:S04]  /*24140*/  STL.64 [R1+0xb88], R62 ;  /* 0x000b883e01007387 */ /* 0x0005e80000100a00 */
[----:B------:R-:W-:Y:S04]  /*24150*/  STL [R1+0x1d20], R133 ;  /* 0x001d208501007387 */ /* 0x000fe80000100800 */
[----:B------:R-:W-:Y:S04]  /*24160*/  STL [R1+0x1d1c], R3 ;  /* 0x001d1c0301007387 */ /* 0x000fe80000100800 */
[----:B------:R-:W-:Y:S04]  /*24170*/  STL [R1+0x1d18], R16 ;  /* 0x001d181001007387 */ /* 0x000fe80000100800 */
[----:B------:R-:W-:Y:S01]  /*24180*/  STL [R1+0x1d14], R17 ;  /* 0x001d141101007387 */ /* 0x000fe20000100800 */
[----:B----4-:R-:W-:Y:S08]  /*24190*/  HMMA.1688.F32.TF32 R56, R36, R140, R116 ;  /* 0x0000008c2438723c */ /* 0x010ff00000081074 */
[----:B--2---:R-:W-:Y:S11]  /*241a0*/  HMMA.1688.F32.TF32 R60, R204, R136, R112 ;  /* 0x00000088cc3c723c */ /* 0x004ff60000081070 */
[----:B------:R-:W-:Y:S05]  /*241b0*/  @!UPT UIADD3 URZ, URZ, URZ, URZ ;  /* 0x0000003f3f3ff290 */ /* 0x000fea000fffe03f */
[----:B------:R-:W-:Y:S01]  /*241c0*/  IMAD.MOV.U32 R34, RZ, RZ, R56 ;  /* 0x000000ffff227224 */ /* 0x000fe200078e0038 */
[----:B------:R-:W-:Y:S01]  /*241d0*/  MOV R136, R59 ;  /* 0x0000003b00887202 */ /* 0x000fe20000000f00 */
[----:B------:R-:W-:Y:S02]  /*241e0*/  IMAD.MOV.U32 R103, RZ, RZ, R57 ;  /* 0x000000ffff677224 */ /* 0x000fe400078e0039 */
[----:B------:R-:W-:Y:S02]  /*241f0*/  IMAD.MOV.U32 R137, RZ, RZ, R58 ;  /* 0x000000ffff897224 */ /* 0x000fe400078e003a */
[-C--:B------:R-:W-:Y:S01]  /*24200*/  HMMA.1688.F32.TF32 R56, R40, R140.reuse, R108 ;  /* 0x0000008c2838723c */ /* 0x080fe2000008106c */
[----:B------:R1:W-:Y:S04]  /*24210*/  STL.64 [R1+0xf20], R60 ;  /* 0x000f203c01007387 */ /* 0x0003e80000100a00 */
[----:B------:R2:W-:Y:S04]  /*24220*/  STL.64 [R1+0xf28], R62 ;  /* 0x000f283e01007387 */ /* 0x0005e80000100a00 */
[----:B------:R-:W3:Y:S11]  /*24230*/  LDL.LU R116, [R1+0x4f0] ;  /* 0x0004f00001747983 */ /* 0x000ef60000300800 */
[----:B------:R-:W-:Y:S03]  /*24240*/  @!UPT UIADD3 URZ, URZ, URZ, URZ ;  /* 0x0000003f3f3ff290 */ /* 0x000fe6000fffe03f */
        /* <DEDUP_REMOVED lines=53> */
[-C--:B---3--:R-:W-:Y:S08]  /*245a0*/  HMMA.1688.F32.TF32 R68, R44, R140.reuse, R64 ;  /* 0x0000008c2c44723c */ /* 0x088ff00000081040 */
[----:B------:R-:W-:Y:S11]  /*245b0*/  HMMA.1688.F32.TF32 R64, R48, R140, R92 ;  /* 0x0000008c3040723c */ /* 0x000ff6000008105c */
[----:B------:R-:W-:Y:S04]  /*245c0*/  @!UPT UIADD3 URZ, URZ, URZ, URZ ;  /* 0x0000003f3f3ff290 */ /* 0x000fe8000fffe03f */
[----:B------:R-:W-:Y:S04]  /*245d0*/  STL.64 [R1+0x140], R68 ;  /* 0x0001404401007387 */ /* 0x000fe80000100a00 */
[----:B------:R-:W-:Y:S05]  /*245e0*/  STL.64 [R1+0x148], R70 ;  /* 0x0001484601007387 */ /* 0x000fea0000100a00 */
[----:B----4-:R-:W-:Y:S02]  /*245f0*/  IMAD.MOV.U32 R59, RZ, RZ, R64 ;  /* 0x000000ffff3b7224 */ /* 0x010fe400078e0040 */
[----:B------:R-:W-:-:S02]  /*24600*/  IMAD.MOV.U32 R58, RZ, RZ, R65 ;  /* 0x000000ffff3a7224 */ /* 0x000fc400078e0041 */
[----:B------:R-:W-:Y:S02]  /*24610*/  IMAD.MOV.U32 R57, RZ, RZ, R66 ;  /* 0x000000ffff397224 */ /* 0x000fe400078e0042 */
[----:B------:R-:W-:Y:S01]  /*24620*/  IMAD.MOV.U32 R56, RZ, RZ, R67 ;  /* 0x000000ffff387224 */ /* 0x000fe200078e0043 */
[----:B------:R-:W-:Y:S04]  /*24630*/  STL.64 [R1+0x1e40], R58 ;  /* 0x001e403a01007387 */ /* 0x000fe80000100a00 */
[----:B------:R1:W-:Y:S01]  /*24640*/  STL.64 [R1+0x1e38], R56 ;  /* 0x001e383801007387 */ /* 0x0003e20000100a00 */
[-C--:B------:R-:W-:Y:S08]  /*24650*/  HMMA.1688.F32.TF32 R240, R52, R140.reuse, R80 ;  /* 0x0000008c34f0723c */ /* 0x080ff00000081050 */
[-C--:B-1----:R-:W-:Y:S08]  /*24660*/  HMMA.1688.F32.TF32 R56, R164, R140.reuse, R72 ;  /* 0x0000008ca438723c */ /* 0x082ff00000081048 */
[-C--:B--2---:R-:W-:Y:S08]  /*24670*/  HMMA.1688.F32.TF32 R60, R172, R140.reuse, R60 ;  /* 0x0000008cac3c723c */ /* 0x084ff0000008103c */
[----:B------:R-:W-:Y:S08]  /*24680*/  HMMA.1688.F32.TF32 R244, R168, R140, R88 ;  /* 0x0000008ca8f4723c */ /* 0x000ff00000081058 */
[----:B------:R-:W-:-:S02]  /*24690*/  IMAD.MOV.U32 R250, RZ, RZ, R58 ;  /* 0x000000fffffa7224 */ /* 0x000fc400078e003a */
[----:B------:R-:W-:Y:S02]  /*246a0*/  IMAD.MOV.U32 R251, RZ, RZ, R59 ;  /* 0x000000fffffb7224 */ /* 0x000fe400078e003b */
[----:B------:R-:W-:Y:S02]  /*246b0*/  IMAD.MOV.U32 R248, RZ, RZ, R56 ;  /* 0x000000fffff87224 */ /* 0x000fe400078e0038 */
[----:B------:R-:W-:Y:S01]  /*246c0*/  IMAD.MOV.U32 R249, RZ, RZ, R57 ;  /* 0x000000fffff97224 */ /* 0x000fe200078e0039 */
[----:B------:R-:W-:Y:S04]  /*246d0*/  STL.64 [R1+0x1da0], R242 ;  /* 0x001da0f201007387 */ /* 0x000fe80000100a00 */
[----:B------:R-:W-:Y:S04]  /*246e0*/  STL.64 [R1+0x1d98], R240 ;  /* 0x001d98f001007387 */ /* 0x000fe80000100a00 */
[----:B------:R-:W-:Y:S01]  /*246f0*/  STL.64 [R1+0x1db0], R250 ;  /* 0x001db0fa01007387 */ /* 0x000fe20000100a00 */
[-C--:B------:R-:W-:Y:S03]  /*24700*/  HMMA.1688.F32.TF32 R56, R176, R140.reuse, R208 ;  /* 0x0000008cb038723c */ /* 0x080fe600000810d0 */
[----:B------:R-:W-:Y:S04]  /*24710*/  STL.64 [R1+0x1da8], R248 ;  /* 0x001da8f801007387 */ /* 0x000fe80000100a00 */
[----:B------:R-:W-:Y:S01]  /*24720*/  STL.64 [R1+0x1dc0], R246 ;  /* 0x001dc0f601007387 */ /* 0x000fe20000100a00 */
[-C--:B------:R-:W-:Y:S03]  /*24730*/  HMMA.1688.F32.TF32 R64, R180, R140.reuse, R144 ;  /* 0x0000008cb440723c */ /* 0x080fe60000081090 */
[----:B------:R-:W-:Y:S04]  /*24740*/  STL.64 [R1+0x1db8], R244 ;  /* 0x001db8f401007387 */ /* 0x000fe80000100a00 */
        /* <DEDUP_REMOVED lines=13> */
[----:B------:R1:W-:Y:S05]  /*24820*/  STL.64 [R1+0x6b8], R58 ;  /* 0x0006b83a01007387 */ /* 0x0003ea0000100a00 */
[----:B------:R2:W-:Y:S04]  /*24830*/  STL.64 [R1+0x7f0], R64 ;  /* 0x0007f04001007387 */ /* 0x0005e80000100a00 */
[----:B------:R3:W-:Y:S01]  /*24840*/  STL.64 [R1+0x7f8], R66 ;  /* 0x0007f84201007387 */ /* 0x0007e20000100a00 */
[----:B-1----:R-:W-:Y:S03]  /*24850*/  HMMA.1688.F32.TF32 R56, R200, R140, R108 ;  /* 0x0000008cc838723c */ /* 0x002fe6000008106c */
        /* <DEDUP_REMOVED lines=54> */
[----:B------:R-:W-:Y:S01]  /*24bc0*/  IMAD.MOV.U32 R8, RZ, RZ, R56 ;  /* 0x000000ffff087224 */ /* 0x000fe200078e0038 */
[----:B------:R-:W-:Y:S01]  /*24bd0*/  MOV R9, R57 ;  /* 0x0000003900097202 */ /* 0x000fe20000000f00 */
[----:B------:R-:W-:-:S02]  /*24be0*/  IMAD.MOV.U32 R21, RZ, RZ, R58 ;  /* 0x000000ffff157224 */ /* 0x000fc400078e003a */
[----:B------:R-:W-:-:S05]  /*24bf0*/  IMAD.MOV.U32 R20, RZ, RZ, R59 ;  /* 0x000000ffff147224 */ /* 0x000fca00078e003b */
[----:B------:R-:W-:Y:S04]  /*24c00*/  STL [R1+0x1d30], R20 ;  /* 0x001d301401007387 */ /* 0x000fe80000100800 */
[----:B------:R-:W-:Y:S04]  /*24c10*/  STL [R1+0x1d2c], R21 ;  /* 0x001d2c1501007387 */ /* 0x000fe80000100800 */
[----:B------:R-:W-:Y:S04]  /*24c20*/  STL [R1+0x1d28], R9 ;  /* 0x001d280901007387 */ /* 0x000fe80000100800 */
[----:B------:R-:W-:Y:S01]  /*24c30*/  STL [R1+0x1d24], R8 ;  /* 0x001d240801007387 */ /* 0x000fe20000100800 */
[----:B----4-:R-:W-:Y:S03]  /*24c40*/  HMMA.1688.F32.TF32 R56, R204, R140, R144 ;  /* 0x0000008ccc38723c */ /* 0x010fe60000081090 */
[----:B------:R-:W4:Y:S05]  /*24c50*/  LDSM.16.M88.4 R144, [R5+0x26000] ;  /* 0x026000000590783b */ /* 0x000f2a0000000200 */
[C---:B-1----:R-:W-:Y:S08]  /*24c60*/  HMMA.1688.F32.TF32 R60, R36.reuse, R152, R92 ;  /* 0x00000098243c723c */ /* 0x042ff0000008105c */
[----:B--2---:R-:W-:Y:S08]  /*24c70*/  HMMA.1688.F32.TF32 R240, R36, R148, R64 ;  /* 0x0000009424f0723c */ /* 0x004ff00000081040 */
[-C--:B----4-:R-:W-:Y:S08]  /*24c80*/  HMMA.1688.F32.TF32 R64, R40, R144.reuse, R72 ;  /* 0x000000902840723c */ /* 0x090ff00000081048 */
[----:B------:R-:W-:Y:S08]  /*24c90*/  HMMA.1688.F32.TF32 R244, R36, R144, R68 ;  /* 0x0000009024f4723c */ /* 0x000ff00000081044 */
[C---:B---3--:R-:W-:Y:S08]  /*24ca0*/  HMMA.1688.F32.TF32 R68, R40.reuse, R148, R88 ;  /* 0x000000942844723c */ /* 0x048ff00000081058 */
[----:B------:R-:W-:Y:S08]  /*24cb0*/  HMMA.1688.F32.TF32 R72, R40, R152, R208 ;  /* 0x000000982848723c */ /* 0x000ff000000810d0 */
[----:B------:R-:W-:Y:S08]  /*24cc0*/  HMMA.1688.F32.TF32 R76, R44, R144, R120 ;  /* 0x000000902c4c723c */ /* 0x000ff00000081078 */
[-C--:B------:R-:W-:Y:S08]  /*24cd0*/  HMMA.1688.F32.TF32 R40, R40, R156.reuse, R124 ;  /* 0x0000009c2828723c */ /* 0x080ff0000008107c */
[----:B------:R-:W-:Y:S08]  /*24ce0*/  HMMA.1688.F32.TF32 R36, R36, R156, R80 ;  /* 0x0000009c2424723c */ /* 0x000ff00000081050 */
[C---:B------:R-:W-:Y:S01]  /*24cf0*/  HMMA.1688.F32.TF32 R80, R44.reuse, R148, R112 ;  /* 0x000000942c50723c */ /* 0x040fe20000081070 */
[----:B------:R-:W-:Y:S04]  /*24d00*/  STL.64 [R1+0xe00], R56 ;  /* 0x000e003801007387 */ /* 0x000fe80000100a00 */
[----:B------:R-:W-:Y:S03]  /*24d10*/  STL.64 [R1+0xe08], R58 ;  /* 0x000e083a01007387 */ /* 0x000fe60000100a00 */
[C---:B------:R-:W-:Y:S01]  /*24d20*/  HMMA.1688.F32.TF32 R84, R44.reuse, R152, R116 ;  /* 0x000000982c54723c */ /* 0x040fe20000081074 */
[----:B------:R-:W-:Y:S04]  /*24d30*/  STL.64 [R1+0x1e50], R66 ;  /* 0x001e504201007387 */ /* 0x000fe80000100a00 */
[----:B------:R-:W-:Y:S04]  /*24d40*/  STL.64 [R1+0x1e48], R64 ;  /* 0x001e484001007387 */ /* 0x000fe80000100a00 */
[----:B------:R-:W-:Y:S04]  /*24d50*/  STL.64 [R1+0x1e60], R70 ;  /* 0x001e604601007387 */ /* 0x000fe80000100a00 */
[----:B------:R1:W-:Y:S04]  /*24d60*/  STL.64 [R1+0x1e58], R68 ;  /* 0x001e584401007387 */ /* 0x0003e80000100a00 */
[----:B------:R-:W-:Y:S04]  /*24d70*/  STL.64 [R1+0x1e70], R74 ;  /* 0x001e704a01007387 */ /* 0x000fe80000100a00 */
[----:B------:R2:W-:Y:S04]  /*24d80*/  STL.64 [R1+0x1e68], R72 ;  /* 0x001e684801007387 */ /* 0x0005e80000100a00 */
[----:B------:R-:W-:Y:S04]  /*24d90*/  STL.64 [R1+0x1e80], R42 ;  /* 0x001e802a01007387 */ /* 0x000fe80000100a00 */
[----:B------:R-:W-:Y:S04]  /*24da0*/  STL.64 [R1+0x1e78], R40 ;  /* 0x001e782801007387 */ /* 0x000fe80000100a00 */
[----:B------:R-:W-:Y:S04]  /*24db0*/  STL.64 [R1+0x1e90], R78 ;  /* 0x001e904e01007387 */ /* 0x000fe80000100a00 */
[----:B------:R-:W-:Y:S04]  /*24dc0*/  STL.64 [R1+0x1e88], R76 ;  /* 0x001e884c01007387 */ /* 0x000fe80000100a00 */
[----:B------:R-:W-:Y:S04]  /*24dd0*/  STL.64 [R1+0x1ea0], R82 ;  /* 0x001ea05201007387 */ /* 0x000fe80000100a00 */
[----:B------:R3:W-:Y:S04]  /*24de0*/  STL.64 [R1+0x1e98], R80 ;  /* 0x001e985001007387 */ /* 0x0007e80000100a00 */
        /* <DEDUP_REMOVED lines=59> */
[----:B------:R-:W-:Y:S04]  /*251a0*/  STL.64 [R1+0x1ec0], R46 ;  /* 0x001ec02e01007387 */ /* 0x000fe80000100a00 */
[----:B------:R-:W-:Y:S01]  /*251b0*/  STL.64 [R1+0x1eb8], R44 ;  /* 0x001eb82c01007387 */ /* 0x000fe20000100a00 */
[-C--:B--2---:R-:W-:Y:S08]  /*251c0*/  HMMA.1688.F32.TF32 R108, R52, R148.reuse, R108 ;  /* 0x00000094346c723c */ /* 0x084ff0000008106c */
[C---:B---3--:R-:W-:Y:S08]  /*251d0*/  HMMA.1688.F32.TF32 R92, R48.reuse, R148, R92 ;  /* 0x00000094305c723c */ /* 0x048ff0000008105c */
[C---:B----4-:R-:W-:Y:S08]  /*251e0*/  HMMA.1688.F32.TF32 R88, R48.reuse, R144, R88 ;  /* 0x000000903058723c */ /* 0x050ff00000081058 */
[C---:B------:R-:W-:Y:S08]  /*251f0*/  HMMA.1688.F32.TF32 R96, R48.reuse, R152, R96 ;  /* 0x000000983060723c */ /* 0x040ff00000081060 */
[----:B------:R-:W-:Y:S07]  /*25200*/  HMMA.1688.F32.TF32 R48, R48, R156, R236 ;  /* 0x0000009c3030723c */ /* 0x000fee00000810ec */
[----:B------:R-:W-:Y:S01]  /*25210*/  STL.64 [R1+0x1de0], R90 ;  /* 0x001de05a01007387 */ /* 0x000fe20000100a00 */
[C---:B------:R-:W-:Y:S03]  /*25220*/  HMMA.1688.F32.TF32 R104, R52.reuse, R144, R104 ;  /* 0x000000903468723c */ /* 0x040fe60000081068 */
[----:B------:R2:W-:Y:S05]  /*25230*/  STL.64 [R1+0x1dd8], R88 ;  /* 0x001dd85801007387 */ /* 0x0005ea0000100a00 */
[C---:B------:R-:W-:Y:S01]  /*25240*/  HMMA.1688.F32.TF32 R112, R52.reuse, R152, R112 ;  /* 0x000000983470723c */ /* 0x040fe20000081070 */
[----:B------:R-:W-:Y:S07]  /*25250*/  STL.64 [R1+0x1df0], R94 ;  /* 0x001df05e01007387 */ /* 0x000fee0000100a00 */
[----:B------:R-:W-:Y:S01]  /*25260*/  HMMA.1688.F32.TF32 R52, R52, R156, R216 ;  /* 0x0000009c3434723c */ /* 0x000fe200000810d8 */
        /* <DEDUP_REMOVED lines=10> */
[----:B------:R-:W-:Y:S04]  /*25310*/  STL.64 [R1+0x1ec8], R112 ;  /* 0x001ec87001007387 */ /* 0x000fe80000100a00 */
[----:B------:R-:W-:Y:S04]  /*25320*/  STL.64 [R1+0x1ee0], R54 ;  /* 0x001ee03601007387 */ /* 0x000fe80000100a00 */
[----:B------:R2:W-:Y:S04]  /*25330*/  STL.64 [R1+0x1ed8], R52 ;  /* 0x001ed83401007387 */ /* 0x0005e80000100a00 */
[----:B-1----:R-:W4:Y:S04]  /*25340*/  LDL.LU R68, [R1+0xb20] ;  /* 0x000b200001447983 */ /* 0x002f280000300800 */
        /* <DEDUP_REMOVED lines=21> */
[----:B------:R-:W2:Y:S04]  /*254a0*/  LDL.LU R90, [R1+0xc78] ;  /* 0x000c7800015a7983 */ /* 0x000ea80000300800 */
[----:B------:R-:W2:Y:S04]  /*254b0*/  LDL.LU R91, [R1+0xc7c] ;  /* 0x000c7c00015b7983 */ /* 0x000ea80000300800 */
[----:B---3--:R-:W3:Y:S04]  /*254c0*/  LDL.LU R92, [R1+0xc90] ;  /* 0x000c9000015c7983 */ /* 0x008ee80000300800 */
[----:B------:R-:W3:Y:S04]  /*254d0*/  LDL.LU R93, [R1+0xc94] ;  /* 0x000c9400015d7983 */ /* 0x000ee80000300800 */
[----:B------:R-:W3:Y:S04]  /*254e0*/  LDL.LU R94, [R1+0xc98] ;  /* 0x000c9800015e7983 */ /* 0x000ee80000300800 */
[----:B------:R-:W3:Y:S04]  /*254f0*/  LDL.LU R95, [R1+0xc9c] ;  /* 0x000c9c00015f7983 */ /* 0x000ee80000300800 */
[----:B------:R-:W2:Y:S04]  /*25500*/  LDL.LU R96, [R1+0xcd0] ;  /* 0x000cd00001607983 */ /* 0x000ea80000300800 */
[----:B------:R-:W2:Y:S04]  /*25510*/  LDL.LU R97, [R1+0xcd4] ;  /* 0x000cd40001617983 */ /* 0x000ea80000300800 */
[----:B------:R-:W2:Y:S04]  /*25520*/  LDL.LU R98, [R1+0xcd8] ;  /* 0x000cd80001627983 */ /* 0x000ea80000300800 */
[----:B------:R-:W2:Y:S01]  /*25530*/  LDL.LU R99, [R1+0xcdc] ;  /* 0x000cdc0001637983 */ /* 0x000ea20000300800 */
[-C--:B------:R-:W-:Y:S03]  /*25540*/  HMMA.1688.F32.TF32 R160, R168, R144.reuse, R232 ;  /* 0x00000090a8a0723c */ /* 0x080fe600000810e8 */
        /* <DEDUP_REMOVED lines=9> */
[----:B------:R-:W4:Y:S01]  /*255e0*/  LDL.LU R56, [R1+0xe40] ;  /* 0x000e400001387983 */ /* 0x000f220000300800 */
[C---:B------:R-:W-:Y:S03]  /*255f0*/  HMMA.1688.F32.TF32 R120, R164.reuse, R148, R120 ;  /* 0x00000094a478723c */ /* 0x040fe60000081078 */
[----:B------:R-:W4:Y:S04]  /*25600*/  LDL.LU R57, [R1+0xe44] ;  /* 0x000e440001397983 */ /* 0x000f280000300800 */
[----:B------:R-:W4:Y:S01]  /*25610*/  LDL.LU R58, [R1+0xe48] ;  /* 0x000e4800013a7983 */ /* 0x000f220000300800 */
[C---:B------:R-:W-:Y:S03]  /*25620*/  HMMA.1688.F32.TF32 R124, R164.reuse, R152, R124 ;  /* 0x00000098a47c723c */ /* 0x040fe6000008107c */
[----:B------:R-:W4:Y:S05]  /*25630*/  LDL.LU R59, [R1+0xe4c] ;  /* 0x000e4c00013b7983 */ /* 0x000f2a0000300800 */
[----:B------:R-:W-:Y:S01]  /*25640*/  HMMA.1688.F32.TF32 R164, R164, R156, R224 ;  /* 0x0000009ca4a4723c */ /* 0x000fe200000810e0 */
        /* <DEDUP_REMOVED lines=48> */
[C---:B---3--:R-:W-:Y:S08]  /*25950*/  HMMA.1688.F32.TF32 R52, R180.reuse, R152, R92 ;  /* 0x00000098b434723c */ /* 0x048ff0000008105c */
[----:B--2---:R-:W-:Y:S08]  /*25960*/  HMMA.1688.F32.TF32 R96, R180, R148, R96 ;  /* 0x00000094b460723c */ /* 0x004ff00000081060 */
[C---:B----4-:R-:W-:Y:S08]  /*25970*/  HMMA.1688.F32.TF32 R224, R172.reuse, R152, R224 ;  /* 0x00000098ace0723c */ /* 0x050ff000000810e0 */
[C---:B------:R-:W-:Y:S08]  /*25980*/  HMMA.1688.F32.TF32 R220, R172.reuse, R148, R220 ;  /* 0x00000094acdc723c */ /* 0x040ff000000810dc */
[C---:B------:R-:W-:Y:S08]  /*25990*/  HMMA.1688.F32.TF32 R216, R172.reuse, R144, R216 ;  /* 0x00000090acd8723c */ /* 0x040ff000000810d8 */
[----:B------:R-:W-:Y:S01]  /*259a0*/  HMMA.1688.F32.TF32 R172, R172, R156, R56 ;  /* 0x0000009cacac723c */ /* 0x000fe20000081038 */
[----:B------:R-:W2:Y:S04]  /*259b0*/  LDL.LU R56, [R1+0xae0] ;  /* 0x000ae00001387983 */ /* 0x000ea80000300800 */
[----:B------:R-:W2:Y:S04]  /*259c0*/  LDL.LU R57, [R1+0xae4] ;  /* 0x000ae40001397983 */ /* 0x000ea80000300800 */
[----:B------:R-:W2:Y:S04]  /*259d0*/  LDL.LU R58, [R1+0xae8] ;  /* 0x000ae800013a7983 */ /* 0x000ea80000300800 */
[----:B------:R-:W2:Y:S01]  /*259e0*/  LDL.LU R59, [R1+0xaec] ;  /* 0x000aec00013b7983 */ /* 0x000ea20000300800 */
[-C--:B------:R-:W-:Y:S08]  /*259f0*/  HMMA.1688.F32.TF32 R48, R180, R144.reuse, R48 ;  /* 0x00000090b430723c */ /* 0x080ff00000081030 */
[----:B------:R-:W-:Y:S11]  /*25a00*/  HMMA.1688.F32.TF32 R44, R184, R144, R44 ;  /* 0x00000090b82c723c */ /* 0x000ff6000008102c */
[----:B------:R-:W-:Y:S04]  /*25a10*/  @!UPT UIADD3 URZ, URZ, URZ, URZ ;  /* 0x0000003f3f3ff290 */ /* 0x000fe8000fffe03f */
[----:B------:R-:W-:Y:S04]  /*25a20*/  STL.64 [R1+0x220], R48 ;  /* 0x0002203001007387 */ /* 0x000fe80000100a00 */
[----:B------:R1:W-:Y:S02]  /*25a30*/  STL.64 [R1+0x228], R50 ;  /* 0x0002283201007387 */ /* 0x0003e40000100a00 */
[----:B-1----:R-:W-:Y:S02]  /*25a40*/  HMMA.1688.F32.TF32 R48, R180, R156, R88 ;  /* 0x0000009cb430723c */ /* 0x002fe40000081058 */
[----:B------:R-:W-:Y:S04]  /*25a50*/  STL.64 [R1+0x210], R96 ;  /* 0x0002106001007387 */ /* 0x000fe80000100a00 */
[----:B------:R-:W-:Y:S04]  /*25a60*/  STL.64 [R1+0x218], R98 ;  /* 0x0002186201007387 */ /* 0x000fe80000100a00 */
[----:B------:R-:W-:Y:S04]  /*25a70*/  STL.64 [R1+0x200], R52 ;  /* 0x0002003401007387 */ /* 0x000fe80000100a00 */
[----:B------:R1:W-:Y:S01]  /*25a80*/  STL.64 [R1+0x208], R54 ;  /* 0x0002083601007387 */ /* 0x0003e20000100a00 */
[-C--:B------:R-:W-:Y:S03]  /*25a90*/  HMMA.1688.F32.TF32 R40, R188, R148.reuse, R40 ;  /* 0x00000094bc28723c */ /* 0x080fe60000081028 */
[----:B------:R-:W-:Y:S04]  /*25aa0*/  LDS R180, [R2+0xc000] ;  /* 0x00c0000002b47984 */ /* 0x000fe80000000800 */
[----:B------:R-:W-:Y:S01]  /*25ab0*/  LDS R182, [R2+0xe000] ;  /* 0x00e0000002b67984 */ /* 0x000fe20000000800 */
[C---:B-1----:R-:W-:Y:S03]  /*25ac0*/  HMMA.1688.F32.TF32 R52, R184.reuse, R148, R84 ;  /* 0x00000094b834723c */ /* 0x042fe60000081054 */
[----:B------:R-:W-:Y:S04]  /*25ad0*/  STL.64 [R1+0x1e0], R48 ;  /* 0x0001e03001007387 */ /* 0x000fe80000100a00 */
[----:B------:R1:W-:Y:S04]  /*25ae0*/  STL.64 [R1+0x1e8], R50 ;  /* 0x0001e83201007387 */ /* 0x0003e80000100a00 */
[----:B------:R-:W-:Y:S04]  /*25af0*/  STL.64 [R1+0x3d0], R44 ;  /* 0x0003d02c01007387 */ /* 0x000fe80000100a00 */
[----:B------:R3:W-:Y:S01]  /*25b00*/  STL.64 [R1+0x3d8], R46 ;  /* 0x0003d82e01007387 */ /* 0x0007e20000100a00 */
[C---:B-1----:R-:W-:Y:S03]  /*25b10*/  HMMA.1688.F32.TF32 R48, R184.reuse, R152, R80 ;  /* 0x00000098b830723c */ /* 0x042fe60000081050 */
[----:B------:R-:W-:Y:S04]  /*25b20*/  LDS R181, [R0+0xc000] ;  /* 0x00c0000000b57984 */ /* 0x000fe80000000800 */
[----:B------:R-:W1:Y:S01]  /*25b30*/  LDS R183, [R0+0xe000] ;  /* 0x00e0000000b77984 */ /* 0x000e620000000800 */
[----:B---3--:R-:W-:Y:S03]  /*25b40*/  HMMA.1688.F32.TF32 R44, R184, R156, R64 ;  /* 0x0000009cb82c723c */ /* 0x008fe60000081040 */
[----:B------:R-:W-:Y:S04]  /*25b50*/  STL.64 [R1+0x3c0], R52 ;  /* 0x0003c03401007387 */ /* 0x000fe80000100a00 */
[----:B------:R-:W-:Y:S04]  /*25b60*/  STL.64 [R1+0x3c8], R54 ;  /* 0x0003c83601007387 */ /* 0x000fe80000100a00 */
[----:B------:R-:W3:Y:S01]  /*25b70*/  LDL.LU R64, [R1+0xad0] ;  /* 0x000ad00001407983 */ /* 0x000ee20000300800 */
[----:B------:R-:W-:Y:S03]  /*25b80*/  HMMA.1688.F32.TF32 R208, R168, R148, R208 ;  /* 0x00000094a8d0723c */ /* 0x000fe600000810d0 */
[----:B------:R-:W-:Y:S04]  /*25b90*/  LDS R184, [R2+0xc080] ;  /* 0x00c0800002b87984 */ /* 0x000fe80000000800 */
[----:B------:R-:W-:Y:S04]  /*25ba0*/  STL.64 [R1+0x3a0], R48 ;  /* 0x0003a03001007387 */ /* 0x000fe80000100a00 */
[----:B------:R4:W-:Y:S04]  /*25bb0*/  STL.64 [R1+0x3a8], R50 ;  /* 0x0003a83201007387 */ /* 0x0009e80000100a00 */
[----:B------:R-:W-:Y:S04]  /*25bc0*/  STL.64 [R1+0x320], R44 ;  /* 0x0003202c01007387 */ /* 0x000fe80000100a00 */
[----:B------:R1:W-:Y:S04]  /*25bd0*/  STL.64 [R1+0x328], R46 ;  /* 0x0003282e01007387 */ /* 0x0003e80000100a00 */
[----:B------:R-:W3:Y:S04]  /*25be0*/  LDL.LU R65, [R1+0xad4] ;  /* 0x000ad40001417983 */ /* 0x000ee80000300800 */
[----:B------:R-:W3:Y:S04]  /*25bf0*/  LDL.LU R66, [R1+0xad8] ;  /* 0x000ad80001427983 */ /* 0x000ee80000300800 */
[----:B------:R-:W3:Y:S01]  /*25c00*/  LDL.LU R67, [R1+0xadc] ;  /* 0x000adc0001437983 */ /* 0x000ee20000300800 */
[C---:B----4-:R-:W-:Y:S03]  /*25c10*/  HMMA.1688.F32.TF32 R48, R188.reuse, R144, R76 ;  /* 0x00000090bc30723c */ /* 0x050fe6000008104c */
[----:B------:R-:W-:Y:S04]  /*25c20*/  LDS R186, [R2+0xe080] ;  /* 0x00e0800002ba7984 */ /* 0x000fe80000000800 */
[----:B------:R-:W-:Y:S01]  /*25c30*/  LDS R185, [R0+0xc080] ;  /* 0x00c0800000b97984 */ /* 0x000fe20000000800 */
[----:B-1----:R-:W-:Y:S03]  /*25c40*/  HMMA.1688.F32.TF32 R44, R188, R152, R72 ;  /* 0x00000098bc2c723c */ /* 0x002fe60000081048 */
[----:B------:R-:W1:Y:S11]  /*25c50*/  LDS R187, [R0+0xe080] ;  /* 0x00e0800000bb7984 */ /* 0x000e760000000800 */
[----:B------:R-:W-:Y:S01]  /*25c60*/  @!UPT UIADD3 URZ, URZ, URZ, URZ ;  /* 0x0000003f3f3ff290 */ /* 0x000fe2000fffe03f */
[----:B------:R-:W-:Y:S04]  /*25c70*/  STL.64 [R1+0x500], R48 ;  /* 0x0005003001007387 */ /* 0x000fe80000100a00 */
[----:B------:R-:W-:Y:S04]  /*25c80*/  STL.64 [R1+0x508], R50 ;  /* 0x0005083201007387 */ /* 0x000fe80000100a00 */
[----:B------:R-:W-:Y:S04]  /*25c90*/  STL.64 [R1+0x4e0], R40 ;  /* 0x0004e02801007387 */ /* 0x000fe80000100a00 */
[----:B------:R4:W-:Y:S04]  /*25ca0*/  STL.64 [R1+0x4e8], R42 ;  /* 0x0004e82a01007387 */ /* 0x0009e80000100a00 */
[----:B------:R-:W-:Y:S04]  /*25cb0*/  STL.64 [R1+0x4c0], R44 ;  /* 0x0004c02c01007387 */ /* 0x000fe80000100a00 */
[----:B------:R-:W-:Y:S01]  /*25cc0*/  STL.64 [R1+0x4c8], R46 ;  /* 0x0004c82e01007387 */ /* 0x000fe20000100a00 */
[----:B----4-:R-:W-:Y:S03]  /*25cd0*/  HMMA.1688.F32.TF32 R40, R192, R144, R248 ;  /* 0x00000090c028723c */ /* 0x010fe600000810f8 */
[----:B------:R-:W4:Y:S04]  /*25ce0*/  LDL.LU R248, [R1+0xac0] ;  /* 0x000ac00001f87983 */ /* 0x000f280000300800 */
[----:B------:R-:W4:Y:S04]  /*25cf0*/  LDL.LU R249, [R1+0xac4] ;  /* 0x000ac40001f97983 */ /* 0x000f280000300800 */
[----:B------:R-:W4:Y:S04]  /*25d00*/  LDL.LU R250, [R1+0xac8] ;  /* 0x000ac80001fa7983 */ /* 0x000f280000300800 */
[----:B------:R-:W4:Y:S09]  /*25d10*/  LDL.LU R251, [R1+0xacc] ;  /* 0x000acc0001fb7983 */ /* 0x000f320000300800 */
[----:B------:R-:W-:-:S02]  /*25d20*/  IMAD.MOV.U32 R133, RZ, RZ, R40 ;  /* 0x000000ffff857224 */ /* 0x000fc400078e0028 */
[----:B------:R-:W-:Y:S02]  /*25d30*/  IMAD.MOV.U32 R3, RZ, RZ, R41 ;  /* 0x000000ffff037224 */ /* 0x000fe400078e0029 */
[----:B------:R-:W-:Y:S02]  /*25d40*/  IMAD.MOV.U32 R16, RZ, RZ, R42 ;  /* 0x000000ffff107224 */ /* 0x000fe400078e002a */
[----:B------:R-:W-:-:S05]  /*25d50*/  IMAD.MOV.U32 R17, RZ, RZ, R43 ;  /* 0x000000ffff117224 */ /* 0x000fca00078e002b */
[----:B------:R-:W-:Y:S04]  /*25d60*/  STL [R1+0x1d40], R17 ;  /* 0x001d401101007387 */ /* 0x000fe80000100800 */
[----:B------:R-:W-:Y:S04]  /*25d70*/  STL [R1+0x1d3c], R16 ;  /* 0x001d3c1001007387 */ /* 0x000fe80000100800 */
[----:B------:R-:W-:Y:S04]  /*25d80*/  STL [R1+0x1d38], R3 ;  /* 0x001d380301007387 */ /* 0x000fe80000100800 */
[----:B------:R1:W-:Y:S01]  /*25d90*/  STL [R1+0x1d34], R133 ;  /* 0x001d348501007387 */ /* 0x0003e20000100800 */
[----:B--2---:R-:W-:Y:S03]  /*25da0*/  HMMA.1688.F32.TF32 R40, R192, R148, R56 ;  /* 0x00000094c028723c */ /* 0x004fe60000081038 */
[----:B------:R-:W2:Y:S04]  /*25db0*/  LDL.LU R56, [R1+0xa90] ;  /* 0x000a900001387983 */ /* 0x000ea80000300800 */
[----:B------:R-:W2:Y:S04]  /*25dc0*/  LDL.LU R57, [R1+0xa94] ;  /* 0x000a940001397983 */ /* 0x000ea80000300800 */
[----:B------:R-:W2:Y:S04]  /*25dd0*/  LDL.LU R58, [R1+0xa98] ;  /* 0x000a9800013a7983 */ /* 0x000ea80000300800 */
[----:B------:R-:W2:Y:S09]  /*25de0*/  LDL.LU R59, [R1+0xa9c] ;  /* 0x000a9c00013b7983 */ /* 0x000eb20000300800 */
[----:B------:R-:W-:Y:S01]  /*25df0*/  IMAD.MOV.U32 R20, RZ, RZ, R40 ;  /* 0x000000ffff147224 */ /* 0x000fe200078e0028 */
[----:B------:R-:W-:Y:S01]  /*25e00*/  MOV R8, R43 ;  /* 0x0000002b00087202 */ /* 0x000fe20000000f00 */
[----:B------:R-:W-:-:S02]  /*25e10*/  IMAD.MOV.U32 R21, RZ, RZ, R41 ;  /* 0x000000ffff157224 */ /* 0x000fc400078e0029 */
[----:B------:R-:W-:Y:S02]  /*25e20*/  IMAD.MOV.U32 R9, RZ, RZ, R42 ;  /* 0x000000ffff097224 */ /* 0x000fe400078e002a */
[----:B------:R1:W-:Y:S04]  /*25e30*/  STL [R1+0x1d50], R8 ;  /* 0x001d500801007387 */ /* 0x0003e80000100800 */
[----:B------:R1:W-:Y:S04]  /*25e40*/  STL [R1+0x1d4c], R9 ;  /* 0x001d4c0901007387 */ /* 0x0003e80000100800 */
[----:B------:R1:W-:Y:S04]  /*25e50*/  STL [R1+0x1d48], R21 ;  /* 0x001d481501007387 */ /* 0x0003e80000100800 */
[----:B------:R1:W-:Y:S04]  /*25e60*/  STL [R1+0x1d44], R20 ;  /* 0x001d441401007387 */ /* 0x0003e80000100800 */
[----:B------:R-:W2:Y:S04]  /*25e70*/  LDL.LU R76, [R1+0xa80] ;  /* 0x000a8000014c7983 */ /* 0x000ea80000300800 */
[----:B------:R-:W2:Y:S04]  /*25e80*/  LDL.LU R77, [R1+0xa84] ;  /* 0x000a8400014d7983 */ /* 0x000ea80000300800 */
[----:B------:R-:W2:Y:S04]  /*25e90*/  LDL.LU R78, [R1+0xa88] ;  /* 0x000a8800014e7983 */ /* 0x000ea80000300800 */
[----:B------:R-:W2:Y:S01]  /*25ea0*/  LDL.LU R79, [R1+0xa8c] ;  /* 0x000a8c00014f7983 */ /* 0x000ea20000300800 */
[----:B------:R-:W-:Y:S08]  /*25eb0*/  HMMA.1688.F32.TF32 R188, R188, R156, R68 ;  /* 0x0000009cbcbc723c */ /* 0x000ff00000081044 */
[C---:B---3--:R-:W-:Y:S11]  /*25ec0*/  HMMA.1688.F32.TF32 R40, R192.reuse, R152, R64 ;  /* 0x00000098c028723c */ /* 0x048ff60000081040 */
[----:B------:R-:W-:Y:S11]  /*25ed0*/  @!UPT UIADD3 URZ, URZ, URZ, URZ ;  /* 0x0000003f3f3ff290 */ /* 0x000ff6000fffe03f */
[----:B------:R-:W-:Y:S02]  /*25ee0*/  @!UPT UIADD3 URZ, URZ, URZ, URZ ;  /* 0x0000003f3f3ff290 */ /* 0x000fe4000fffe03f */
[----:B-1----:R-:W-:Y:S02]  /*25ef0*/  IMAD.MOV.U32 R133, RZ, RZ, R43 ;  /* 0x000000ffff857224 */ /* 0x002fe400078e002b */
[----:B------:R-:W-:Y:S02]  /*25f00*/  IMAD.MOV.U32 R3, RZ, RZ, R42 ;  /* 0x000000ffff037224 */ /* 0x000fe400078e002a */
[----:B------:R-:W-:Y:S02]  /*25f10*/  IMAD.MOV.U32 R16, RZ, RZ, R41 ;  /* 0x000000ffff107224 */ /* 0x000fe400078e0029 */
[----:B------:R-:W-:Y:S01]  /*25f20*/  IMAD.MOV.U32 R17, RZ, RZ, R40 ;  /* 0x000000ffff117224 */ /* 0x000fe200078e0028 */
[----:B------:R1:W-:Y:S04]  /*25f30*/  STL [R1+0x1d60], R133 ;  /* 0x001d608501007387 */ /* 0x0003e80000100800 */
[----:B------:R3:W-:Y:S04]  /*25f40*/  STL [R1+0x1d5c], R3 ;  /* 0x001d5c0301007387 */ /* 0x0007e80000100800 */
[----:B------:R1:W-:Y:S04]  /*25f50*/  STL [R1+0x1d58], R16 ;  /* 0x001d581001007387 */ /* 0x0003e80000100800 */
[----:B------:R1:W-:Y:S04]  /*25f60*/  STL [R1+0x1d54], R17 ;  /* 0x001d541101007387 */ /* 0x0003e80000100800 */
        /* <DEDUP_REMOVED lines=16> */
[----:B----4-:R-:W-:Y:S03]  /*26070*/  HMMA.1688.F32.TF32 R192, R192, R156, R248 ;  /* 0x0000009cc0c0723c */ /* 0x010fe600000810f8 */
[----:B------:R-:W4:Y:S04]  /*26080*/  LDL.LU R248, [R1+0xa30] ;  /* 0x000a300001f87983 */ /* 0x000f280000300800 */
[----:B------:R-:W4:Y:S04]  /*26090*/  LDL.LU R249, [R1+0xa34] ;  /* 0x000a340001f97983 */ /* 0x000f280000300800 */
[----:B------:R-:W4:Y:S04]  /*260a0*/  LDL.LU R250, [R1+0xa38] ;  /* 0x000a380001fa7983 */ /* 0x000f280000300800 */
[----:B------:R-:W4:Y:S01]  /*260b0*/  LDL.LU R251, [R1+0xa3c] ;  /* 0x000a3c0001fb7983 */ /* 0x000f220000300800 */
[----:B--2---:R-:W-:Y:S03]  /*260c0*/  HMMA.1688.F32.TF32 R44, R196, R144, R56 ;  /* 0x00000090c42c723c */ /* 0x004fe60000081038 */
[----:B------:R-:W2:Y:S04]  /*260d0*/  LDL.LU R56, [R1+0xa20] ;  /* 0x000a200001387983 */ /* 0x000ea80000300800 */
[----:B------:R-:W2:Y:S04]  /*260e0*/  LDL.LU R57, [R1+0xa24] ;  /* 0x000a240001397983 */ /* 0x000ea80000300800 */
[----:B------:R-:W2:Y:S04]  /*260f0*/  LDL.LU R58, [R1+0xa28] ;  /* 0x000a2800013a7983 */ /* 0x000ea80000300800 */
[----:B------:R-:W2:Y:S09]  /*26100*/  LDL.LU R59, [R1+0xa2c] ;  /* 0x000a2c00013b7983 */ /* 0x000eb20000300800 */
[----:B------:R-:W-:-:S02]  /*26110*/  IMAD.MOV.U32 R8, RZ, RZ, R44 ;  /* 0x000000ffff087224 */ /* 0x000fc400078e002c */
[----:B------:R-:W-:Y:S02]  /*26120*/  IMAD.MOV.U32 R9, RZ, RZ, R45 ;  /* 0x000000ffff097224 */ /* 0x000fe400078e002d */
[----:B------:R-:W-:Y:S02]  /*26130*/  IMAD.MOV.U32 R21, RZ, RZ, R46 ;  /* 0x000000ffff157224 */ /* 0x000fe400078e002e */
[----:B------:R-:W-:Y:S02]  /*26140*/  IMAD.MOV.U32 R20, RZ, RZ, R47 ;  /* 0x000000ffff147224 */ /* 0x000fe400078e002f */
[C---:B------:R-:W-:Y:S08]  /*26150*/  HMMA.1688.F32.TF32 R44, R196.reuse, R148, R76 ;  /* 0x00000094c42c723c */ /* 0x040ff0000008104c */
[----:B---3--:R-:W-:Y:S11]  /*26160*/  HMMA.1688.F32.TF32 R40, R196, R152, R40 ;  /* 0x00000098c428723c */ /* 0x008ff60000081028 */
[----:B------:R-:W-:Y:S11]  /*26170*/  @!UPT UIADD3 URZ, URZ, URZ, URZ ;  /* 0x0000003f3f3ff290 */ /* 0x000ff6000fffe03f */
[----:B------:R-:W-:Y:S02]  /*26180*/  @!UPT UIADD3 URZ, URZ, URZ, URZ ;  /* 0x0000003f3f3ff290 */ /* 0x000fe4000fffe03f */
[----:B------:R-:W-:Y:S02]  /*26190*/  IMAD.MOV.U32 R128, RZ, RZ, R40 ;  /* 0x000000ffff807224 */ /* 0x000fe400078e0028 */
[----:B------:R-:W-:Y:S02]  /*261a0*/  IMAD.MOV.U32 R129, RZ, RZ, R41 ;  /* 0x000000ffff817224 */ /* 0x000fe400078e0029 */
[----:B------:R-:W-:Y:S02]  /*261b0*/  IMAD.MOV.U32 R33, RZ, RZ, R42 ;  /* 0x000000ffff217224 */ /* 0x000fe400078e002a */
[----:B------:R-:W-:Y:S02]  /*261c0*/  IMAD.MOV.U32 R29, RZ, RZ, R43 ;  /* 0x000000ffff1d7224 */ /* 0x000fe400078e002b */
[C---:B------:R-:W-:Y:S11]  /*261d0*/  HMMA.1688.F32.TF32 R40, R200.reuse, R144, R68 ;  /* 0x00000090c828723c */ /* 0x040ff60000081044 */
[----:B------:R-:W-:Y:S11]  /*261e0*/  @!UPT UIADD3 URZ, URZ, URZ, URZ ;  /* 0x0000003f3f3ff290 */ /* 0x000ff6000fffe03f */
[----:B------:R-:W-:Y:S02]  /*261f0*/  @!UPT UIADD3 URZ, URZ, URZ, URZ ;  /* 0x0000003f3f3ff290 */ /* 0x000fe4000fffe03f */
[----:B------:R-:W-:Y:S01]  /*26200*/  IMAD.MOV.U32 R28, RZ, RZ, R40 ;  /* 0x000000ffff1c7224 */ /* 0x000fe200078e0028 */
[----:B------:R-:W-:Y:S01]  /*26210*/  MOV R7, R43 ;  /* 0x0000002b00077202 */ /* 0x000fe20000000f00 */
[----:B------:R-:W-:Y:S02]  /*26220*/  IMAD.MOV.U32 R100, RZ, RZ, R41 ;  /* 0x000000ffff647224 */ /* 0x000fe400078e0029 */
[----:B------:R-:W-:Y:S02]  /*26230*/  IMAD.MOV.U32 R6, RZ, RZ, R42 ;  /* 0x000000ffff067224 */ /* 0x000fe400078e002a */
[C---:B------:R-:W-:Y:S01]  /*26240*/  HMMA.1688.F32.TF32 R40, R200.reuse, R148, R64 ;  /* 0x00000094c828723c */ /* 0x040fe20000081040 */
[----:B------:R-:W-:Y:S02]  /*26250*/  IMAD.MOV.U32 R68, RZ, RZ, R31 ;  /* 0x000000ffff447224 */ /* 0x000fe400078e001f */
[----:B------:R-:W-:Y:S11]  /*26260*/  IMAD.MOV.U32 R69, RZ, RZ, R30 ;  /* 0x000000ffff457224 */ /* 0x000ff600078e001e */
[----:B------:R-:W-:Y:S10]  /*26270*/  @!UPT UIADD3 URZ, URZ, URZ, URZ ;  /* 0x0000003f3f3ff290 */ /* 0x000ff4000fffe03f */
[----:B------:R-:W-:Y:S02]  /*26280*/  IMAD.MOV.U32 R32, RZ, RZ, R40 ;  /* 0x000000ffff207224 */ /* 0x000fe400078e0028 */
[----:B------:R-:W-:Y:S02]  /*26290*/  IMAD.MOV.U32 R13, RZ, RZ, R41 ;  /* 0x000000ffff0d7224 */ /* 0x000fe400078e0029 */
[----:B------:R-:W-:Y:S02]  /*262a0*/  IMAD.MOV.U32 R12, RZ, RZ, R42 ;  /* 0x000000ffff0c7224 */ /* 0x000fe400078e002a */
[----:B------:R-:W-:Y:S02]  /*262b0*/  IMAD.MOV.U32 R5, RZ, RZ, R43 ;  /* 0x000000ffff057224 */ /* 0x000fe400078e002b */
[----:B----4-:R-:W-:Y:S01]  /*262c0*/  HMMA.1688.F32.TF32 R40, R200, R152, R248 ;  /* 0x00000098c828723c */ /* 0x010fe200000810f8 */
[----:B------:R-:W-:-:S06]  /*262d0*/  IMAD.MOV.U32 R70, RZ, RZ, R10 ;  /* 0x000000ffff467224 */ /* 0x000fcc00078e000a */
[----:B------:R-:W-:Y:S01]  /*262e0*/  IMAD.MOV.U32 R248, RZ, RZ, R34 ;  /* 0x000000fffff87224 */ /* 0x000fe200078e0022 */
[----:B------:R-:W-:Y:S01]  /*262f0*/  MOV R249, R103 ;  /* 0x0000006700f97202 */ /* 0x000fe20000000f00 */
[----:B------:R-:W3:Y:S01]  /*26300*/  LDL.LU R34, [R1+0x1f74] ;  /* 0x001f740001227983 */ /* 0x000ee20000300800 */
[----:B------:R-:W-:Y:S03]  /*26310*/  HMMA.1688.F32.TF32 R196, R196, R156, R72 ;  /* 0x0000009cc4c4723c */ /* 0x000fe60000081048 */
[----:B------:R-:W4:Y:S01]  /*26320*/  LDL.LU R103, [R1+0x1f70] ;  /* 0x001f700001677983 */ /* 0x000f220000300800 */
[----:B------:R-:W-:-:S03]  /*26330*/  IMAD.MOV.U32 R71, RZ, RZ, R11 ;  /* 0x000000ffff477224 */ /* 0x000fc600078e000b */
[----:B------:R-:W2:Y:S01]  /*26340*/  LDL.LU R31, [R1+0x1f6c] ;  /* 0x001f6c00011f7983 */ /* 0x000ea20000300800 */
[----:B------:R-:W-:-:S03]  /*26350*/  IMAD.MOV.U32 R72, RZ, RZ, R14 ;  /* 0x000000ffff487224 */ /* 0x000fc600078e000e */
[----:B------:R-:W2:Y:S01]  /*26360*/  LDL.LU R30, [R1+0x1f68] ;  /* 0x001f6800011e7983 */ /* 0x000ea20000300800 */
[----:B------:R-:W-:-:S03]  /*26370*/  IMAD.MOV.U32 R73, RZ, RZ, R15 ;  /* 0x000000ffff497224 */ /* 0x000fc600078e000f */
[----:B------:R-:W2:Y:S01]  /*26380*/  LDL.LU R10, [R1+0x1f64] ;  /* 0x001f6400010a7983 */ /* 0x000ea20000300800 */
[----:B------:R-:W-:-:S03]  /*26390*/  IMAD.MOV.U32 R74, RZ, RZ, R22 ;  /* 0x000000ffff4a7224 */ /* 0x000fc600078e0016 */
[----:B------:R-:W2:Y:S01]  /*263a0*/  LDL.LU R11, [R1+0x1f60] ;  /* 0x001f6000010b7983 */ /* 0x000ea20000300800 */
[----:B------:R-:W-:Y:S01]  /*263b0*/  IMAD.MOV.U32 R101, RZ, RZ, R40 ;  /* 0x000000ffff657224 */ /* 0x000fe200078e0028 */
[----:B------:R-:W-:Y:S02]  /*263c0*/  MOV R75, R23 ;  /* 0x00000017004b7202 */ /* 0x000fe40000000f00 */
[----:B------:R-:W2:Y:S01]  /*263d0*/  LDL.LU R14, [R1+0x1f5c] ;  /* 0x001f5c00010e7983 */ /* 0x000ea20000300800 */
[----:B------:R-:W-:-:S03]  /*263e0*/  IMAD.MOV.U32 R252, RZ, RZ, R41 ;  /* 0x000000fffffc7224 */ /* 0x000fc600078e0029 */
[----:B------:R-:W2:Y:S01]  /*263f0*/  LDL.LU R15, [R1+0x1f58] ;  /* 0x001f5800010f7983 */ /* 0x000ea20000300800 */
[----:B------:R-:W-:-:S03]  /*26400*/  IMAD.MOV.U32 R40, RZ, RZ, R18 ;  /* 0x000000ffff287224 */ /* 0x000fc600078e0012 */
[----:B------:R-:W2:Y:S01]  /*26410*/  LDL.LU R22, [R1+0x1f54] ;  /* 0x001f540001167983 */ /* 0x000ea20000300800 */
[----:B------:R-:W-:Y:S02]  /*26420*/  IMAD.MOV.U32 R24, RZ, RZ, R42 ;  /* 0x000000ffff187224 */ /* 0x000fe400078e002a */
[----:B------:R-:W-:Y:S01]  /*26430*/  IMAD.MOV.U32 R41, RZ, RZ, R19 ;  /* 0x000000ffff297224 */ /* 0x000fe200078e0013 */
[----:B------:R-:W3:Y:S01]  /*26440*/  LDL.LU R23, [R1+0x1f50] ;  /* 0x001f500001177983 */ /* 0x000ee20000300800 */
[----:B------:R-:W-:Y:S02]  /*26450*/  IMAD.MOV.U32 R25, RZ, RZ, R43 ;  /* 0x000000ffff197224 */ /* 0x000fe400078e002b */
[----:B------:R-:W-:Y:S01]  /*26460*/  IMAD.MOV.U32 R42, RZ, RZ, R27 ;  /* 0x000000ffff2a7224 */ /* 0x000fe200078e001b */
[----:B------:R-:W4:Y:S01]  /*26470*/  LDL.LU R18, [R1+0x1f4c] ;  /* 0x001f4c0001127983 */ /* 0x000f220000300800 */
[----:B------:R-:W-:-:S03]  /*26480*/  IMAD.MOV.U32 R43, RZ, RZ, R26 ;  /* 0x000000ffff2b7224 */ /* 0x000fc600078e001a */
[----:B------:R-:W4:Y:S04]  /*26490*/  LDL.LU R19, [R1+0x1f48] ;  /* 0x001f480001137983 */ /* 0x000f280000300800 */
[----:B------:R-:W4:Y:S04]  /*264a0*/  LDL.LU R27, [R1+0x1f44] ;  /* 0x001f4400011b7983 */ /* 0x000f280000300800 */
[----:B------:R-:W4:Y:S01]  /*264b0*/  LDL.LU R26, [R1+0x1f40] ;  /* 0x001f4000011a7983 */ /* 0x000f220000300800 */
[----:B--2---:R-:W-:-:S03]  /*264c0*/  IMAD.MOV.U32 R80, RZ, RZ, R22 ;  /* 0x000000ffff507224 */ /* 0x004fc600078e0016 */
[----:B------:R-:W2:Y:S01]  /*264d0*/  LDL.LU R22, [R1+0x1f3c] ;  /* 0x001f3c0001167983 */ /* 0x000ea20000300800 */
[----:B---3--:R-:W-:-:S03]  /*264e0*/  IMAD.MOV.U32 R81, RZ, RZ, R23 ;  /* 0x000000ffff517224 */ /* 0x008fc600078e0017 */
[----:B------:R-:W3:Y:S01]  /*264f0*/  LDL.LU R23, [R1+0x1f38] ;  /* 0x001f380001177983 */ /* 0x000ee20000300800 */
[----:B----4-:R-:W-:-:S03]  /*26500*/  IMAD.MOV.U32 R82, RZ, RZ, R18 ;  /* 0x000000ffff527224 */ /* 0x010fc600078e0012 */
[----:B------:R-:W4:Y:S01]  /*26510*/  LDL.LU R18, [R1+0x1f34] ;  /* 0x001f340001127983 */ /* 0x000f220000300800 */
[----:B------:R-:W-:-:S03]  /*26520*/  IMAD.MOV.U32 R83, RZ, RZ, R19 ;  /* 0x000000ffff537224 */ /* 0x000fc600078e0013 */
[----:B------:R-:W4:Y:S01]  /*26530*/  LDL.LU R19, [R1+0x1f30] ;  /* 0x001f300001137983 */ /* 0x000f220000300800 */
[----:B------:R-:W-:-:S03]  /*26540*/  IMAD.MOV.U32 R84, RZ, RZ, R27 ;  /* 0x000000ffff547224 */ /* 0x000fc600078e001b */
[----:B------:R-:W4:Y:S01]  /*26550*/  LDL.LU R27, [R1+0x1f2c] ;  /* 0x001f2c00011b7983 */ /* 0x000f220000300800 */
[----:B------:R-:W-:-:S03]  /*26560*/  MOV R85, R26 ;  /* 0x0000001a00557202 */ /* 0x000fc60000000f00 */
[----:B------:R-:W4:Y:S01]  /*26570*/  LDL.LU R26, [R1+0x1f28] ;  /* 0x001f2800011a7983 */ /* 0x000f220000300800 */
[----:B-1----:R-:W-:Y:S01]  /*26580*/  IMAD.MOV.U32 R133, RZ, RZ, R44 ;  /* 0x000000ffff857224 */ /* 0x002fe200078e002c */
[----:B------:R-:W-:Y:S01]  /*26590*/  MOV R3, R45 ;  /* 0x0000002d00037202 */ /* 0x000fe20000000f00 */
[----:B------:R-:W-:Y:S02]  /*265a0*/  IMAD.MOV.U32 R16, RZ, RZ, R46 ;  /* 0x000000ffff107224 */ /* 0x000fe400078e002e */
[----:B------:R-:W-:Y:S02]  /*265b0*/  IMAD.MOV.U32 R17, RZ, RZ, R47 ;  /* 0x000000ffff117224 */ /* 0x000fe400078e002f */
[----:B--2---:R-:W-:Y:S02]  /*265c0*/  IMAD.MOV.U32 R86, RZ, RZ, R22 ;  /* 0x000000ffff567224 */ /* 0x004fe400078e0016 */
[----:B------:R-:W2:Y:S01]  /*265d0*/  LDL.LU R22, [R1+0x1f24] ;  /* 0x001f240001167983 */ /* 0x000ea20000300800 */
[----:B---3--:R-:W-:-:S03]  /*265e0*/  IMAD.MOV.U32 R87, RZ, RZ, R23 ;  /* 0x000000ffff577224 */ /* 0x008fc600078e0017 */
[----:B------:R-:W2:Y:S04]  /*265f0*/  LDL.LU R23, [R1+0x1f20] ;  /* 0x001f200001177983 */ /* 0x000ea80000300800 */
[----:B------:R-:W3:Y:S04]  /*26600*/  LDL.LU R44, [R1+0x520] ;  /* 0x00052000012c7983 */ /* 0x000ee80000300800 */
[----:B------:R-:W3:Y:S01]  /*26610*/  LDL.LU R45, [R1+0x524] ;  /* 0x00052400012d7983 */ /* 0x000ee20000300800 */
[----:B----4-:R-:W-:-:S03]  /*26620*/  IMAD.MOV.U32 R46, RZ, RZ, R27 ;  /* 0x000000ffff2e7224 */ /* 0x010fc600078e001b */
[----:B------:R-:W4:Y:S01]  /*26630*/  LDL.LU R27, [R1+0x1f1c] ;  /* 0x001f1c00011b7983 */ /* 0x000f220000300800 */
[----:B------:R-:W-:-:S03]  /*26640*/  IMAD.MOV.U32 R47, RZ, RZ, R26 ;  /* 0x000000ffff2f7224 */ /* 0x000fc600078e001a */
[----:B------:R-:W2:Y:S01]  /*26650*/  LDL.LU R26, [R1+0x1f18] ;  /* 0x001f1800011a7983 */ /* 0x000ea20000300800 */
[----:B------:R-:W-:Y:S03]  /*26660*/  HMMA.1688.F32.TF32 R200, R200, R156, R56 ;  /* 0x0000009cc8c8723c */ /* 0x000fe60000081038 */
[----:B------:R-:W3:Y:S04]  /*26670*/  LDL.LU R56, [R1+0x980] ;  /* 0x0009800001387983 */ /* 0x000ee80000300800 */
[----:B------:R-:W3:Y:S04]  /*26680*/  LDL.LU R57, [R1+0x984] ;  /* 0x0009840001397983 */ /* 0x000ee80000300800 */
[----:B------:R-:W3:Y:S01]  /*26690*/  LDL.LU R58, [R1+0x988] ;  /* 0x00098800013a7983 */ /* 0x000ee20000300800 */
[C---:B------:R-:W-:Y:S03]  /*266a0*/  HMMA.1688.F32.TF32 R212, R168.reuse, R152, R212 ;  /* 0x00000098a8d4723c */ /* 0x040fe600000810d4 */
[----:B------:R-:W3:Y:S04]  /*266b0*/  LDL.LU R59, [R1+0x98c] ;  /* 0x00098c00013b7983 */ /* 0x000ee80000300800 */
[----:B------:R-:W3:Y:S01]  /*266c0*/  LDL.LU R92, [R1+0x720] ;  /* 0x00072000015c7983 */ /* 0x000ee20000300800 */
[----:B------:R-:W-:Y:S03]  /*266d0*/  HMMA.1688.F32.TF32 R168, R168, R156, R108 ;  /* 0x0000009ca8a8723c */ /* 0x000fe6000008106c */
[----:B------:R-:W3:Y:S04]  /*266e0*/  LDL.LU R93, [R1+0x724] ;  /* 0x00072400015d7983 */ /* 0x000ee80000300800 */
[----:B------:R-:W3:Y:S04]  /*266f0*/  LDL.LU R94, [R1+0x728] ;  /* 0x00072800015e7983 */ /* 0x000ee80000300800 */
[----:B------:R-:W3:Y:S04]  /*26700*/  LDL.LU R95, [R1+0x72c] ;  /* 0x00072c00015f7983 */ /* 0x000ee80000300800 */
[----:B------:R-:W3:Y:S04]  /*26710*/  LDL.LU R108, [R1+0x8b0] ;  /* 0x0008b000016c7983 */ /* 0x000ee80000300800 */
[----:B------:R-:W3:Y:S04]  /*26720*/  LDL.LU R109, [R1+0x8b4] ;  /* 0x0008b400016d7983 */ /* 0x000ee80000300800 */
[----:B------:R-:W3:Y:S01]  /*26730*/  LDL.LU R110, [R1+0x8b8] ;  /* 0x0008b800016e7983 */ /* 0x000ee20000300800 */
[C---:B------:R-:W-:Y:S03]  /*26740*/  HMMA.1688.F32.TF32 R228, R176.reuse, R144, R228 ;  /* 0x00000090b0e4723c */ /* 0x040fe600000810e4 */
[----:B------:R-:W3:Y:S04]  /*26750*/  LDL.LU R111, [R1+0x8bc] ;  /* 0x0008bc00016f7983 */ /* 0x000ee80000300800 */
[----:B------:R-:W3:Y:S01]  /*26760*/  LDL.LU R48, [R1+0x800] ;  /* 0x0008000001307983 */ /* 0x000ee20000300800 */
[C---:B------:R-:W-:Y:S03]  /*26770*/  HMMA.1688.F32.TF32 R232, R176.reuse, R148, R232 ;  /* 0x00000094b0e8723c */ /* 0x040fe600000810e8 */
[----:B------:R-:W3:Y:S04]  /*26780*/  LDL.LU R49, [R1+0x804] ;  /* 0x0008040001317983 */ /* 0x000ee80000300800 */
[----:B------:R-:W3:Y:S01]  /*26790*/  LDL.LU R50, [R1+0x808] ;  /* 0x0008080001327983 */ /* 0x000ee20000300800 */
[C---:B------:R-:W-:Y:S03]  /*267a0*/  HMMA.1688.F32.TF32 R236, R176.reuse, R152, R236 ;  /* 0x00000098b0ec723c */ /* 0x040fe600000810ec */
[----:B------:R-:W3:Y:S05]  /*267b0*/  LDL.LU R51, [R1+0x80c] ;  /* 0x00080c0001337983 */ /* 0x000eea0000300800 */
[----:B------:R-:W-:Y:S01]  /*267c0*/  HMMA.1688.F32.TF32 R176, R176, R156, R104 ;  /* 0x0000009cb0b0723c */ /* 0x000fe20000081068 */
        /* <DEDUP_REMOVED lines=11> */
[----:B------:R-:W3:Y:S01]  /*26880*/  LDL.LU R89, [R1+0x614] ;  /* 0x0006140001597983 */ /* 0x000ee20000300800 */
[----:B------:R-:W-:Y:S01]  /*26890*/  IMAD.MOV.U32 R78, RZ, RZ, R103 ;  /* 0x000000ffff4e7224 */ /* 0x000fe200078e0067 */
[----:B------:R-:W-:Y:S01]  /*268a0*/  MOV R79, R34 ;  /* 0x00000022004f7202 */ /* 0x000fe20000000f00 */
[----:B------:R-:W-:Y:S02]  /*268b0*/  IMAD.MOV.U32 R64, RZ, RZ, R35 ;  /* 0x000000ffff407224 */ /* 0x000fe400078e0023 */
[----:B------:R-:W-:Y:S02]  /*268c0*/  IMAD.MOV.U32 R65, RZ, RZ, R102 ;  /* 0x000000ffff417224 */ /* 0x000fe400078e0066 */
[----:B----4-:R-:W-:Y:S02]  /*268d0*/  IMAD.MOV.U32 R91, RZ, RZ, R27 ;  /* 0x000000ffff5b7224 */ /* 0x010fe400078e001b */
[----:B--2---:R-:W-:Y:S02]  /*268e0*/  IMAD.MOV.U32 R90, RZ, RZ, R26 ;  /* 0x000000ffff5a7224 */ /* 0x004fe400078e001a */
[----:B------:R-:W2:Y:S04]  /*268f0*/  LDL.LU R26, [R1+0x1f14] ;  /* 0x001f1400011a7983 */ /* 0x000ea80000300800 */
[----:B------:R-:W2:Y:S04]  /*26900*/  LDL.LU R27, [R1+0x1f10] ;  /* 0x001f1000011b7983 */ /* 0x000ea80000300800 */
[----:B------:R-:W4:Y:S04]  /*26910*/  LDL.LU R30, [R1+0x1f0c] ;  /* 0x001f0c00011e7983 */ /* 0x000f280000300800 */
[----:B------:R-:W4:Y:S04]  /*26920*/  LDL.LU R31, [R1+0x1f08] ;  /* 0x001f0800011f7983 */ /* 0x000f280000300800 */
[----:B------:R-:W2:Y:S04]  /*26930*/  LDL.LU R103, [R1+0x1f04] ;  /* 0x001f040001677983 */ /* 0x000ea80000300800 */
[----:B------:R-:W4:Y:S04]  /*26940*/  LDL.LU R34, [R1+0x1f00] ;  /* 0x001f000001227983 */ /* 0x000f280000300800 */
[----:B------:R-:W4:Y:S04]  /*26950*/  LDL.LU R35, [R1+0x1efc] ;  /* 0x001efc0001237983 */ /* 0x000f280000300800 */
[----:B------:R-:W4:Y:S01]  /*26960*/  LDL.LU R102, [R1+0x1ef8] ;  /* 0x001ef80001667983 */ /* 0x000f220000300800 */
[C---:B---3--:R-:W-:Y:S01]  /*26970*/  HMMA.1688.F32.TF32 R52, R204.reuse, R144, R56 ;  /* 0x00000090cc34723c */ /* 0x048fe20000081038 */
[----:B------:R-:W-:Y:S11]  /*26980*/  IMAD.MOV.U32 R67, RZ, RZ, R4 ;  /* 0x000000ffff437224 */ /* 0x000ff600078e0004 */
[----:B------:R-:W-:Y:S11]  /*26990*/  @!UPT UIADD3 URZ, URZ, URZ, URZ ;  /* 0x0000003f3f3ff290 */ /* 0x000ff6000fffe03f */
[----:B------:R-:W-:Y:S01]  /*269a0*/  @!UPT UIADD3 URZ, URZ, URZ, URZ ;  /* 0x0000003f3f3ff290 */ /* 0x000fe2000fffe03f */
[----:B------:R-:W-:Y:S02]  /*269b0*/  IMAD.MOV.U32 R4, RZ, RZ, R52 ;  /* 0x000000ffff047224 */ /* 0x000fe400078e0034 */
[----:B------:R-:W-:Y:S02]  /*269c0*/  IMAD.MOV.U32 R145, RZ, RZ, R53 ;  /* 0x000000ffff917224 */ /* 0x000fe400078e0035 */
[----:B------:R-:W-:Y:S02]  /*269d0*/  IMAD.MOV.U32 R144, RZ, RZ, R54 ;  /* 0x000000ffff907224 */ /* 0x000fe400078e0036 */
[----:B------:R-:W-:Y:S02]  /*269e0*/  IMAD.MOV.U32 R141, RZ, RZ, R55 ;  /* 0x000000ffff8d7224 */ /* 0x000fe400078e0037 */
[----:B------:R-:W-:Y:S01]  /*269f0*/  HMMA.1688.F32.TF32 R52, R204, R148, R108 ;  /* 0x00000094cc34723c */ /* 0x000fe2000008106c */
[----:B--2---:R-:W-:Y:S02]  /*26a00*/  IMAD.MOV.U32 R59, RZ, RZ, R103 ;  /* 0x000000ffff3b7224 */ /* 0x004fe400078e0067 */
[----:B----4-:R-:W-:-:S02]  /*26a10*/  IMAD.MOV.U32 R56, RZ, RZ, R34 ;  /* 0x000000ffff387224 */ /* 0x010fc400078e0022 */
[----:B------:R-:W2:Y:S01]  /*26a20*/  LDL.LU R34, [R1+0x1ef4] ;  /* 0x001ef40001227983 */ /* 0x000ea20000300800 */
[----:B------:R-:W-:-:S03]  /*26a30*/  MOV R57, R35 ;  /* 0x0000002300397202 */ /* 0x000fc60000000f00 */
[----:B------:R-:W2:Y:S01]  /*26a40*/  LDL.LU R35, [R1+0x1ef0] ;  /* 0x001ef00001237983 */ /* 0x000ea20000300800 */
[----:B------:R-:W-:-:S03]  /*26a50*/  IMAD.MOV.U32 R58, RZ, RZ, R102 ;  /* 0x000000ffff3a7224 */ /* 0x000fc600078e0066 */
[----:B------:R-:W3:Y:S04]  /*26a60*/  LDL.LU R102, [R1+0x1eec] ;  /* 0x001eec0001667983 */ /* 0x000ee80000300800 */
[----:B------:R-:W3:Y:S01]  /*26a70*/  LDL.LU R103, [R1+0x1ee8] ;  /* 0x001ee80001677983 */ /* 0x000ee20000300800 */
[----:B------:R-:W-:Y:S02]  /*26a80*/  IMAD.MOV.U32 R250, RZ, RZ, R137 ;  /* 0x000000fffffa7224 */ /* 0x000fe400078e0089 */
[----:B------:R-:W-:Y:S02]  /*26a90*/  IMAD.MOV.U32 R251, RZ, RZ, R136 ;  /* 0x000000fffffb7224 */ /* 0x000fe400078e0088 */
[----:B------:R-:W-:Y:S02]  /*26aa0*/  IMAD.MOV.U32 R66, RZ, RZ, R132 ;  /* 0x000000ffff427224 */ /* 0x000fe400078e0084 */
[----:B------:R-:W-:-:S02]  /*26ab0*/  IMAD.MOV.U32 R140, RZ, RZ, R52 ;  /* 0x000000ffff8c7224 */ /* 0x000fc400078e0034 */
[----:B------:R-:W-:Y:S02]  /*26ac0*/  IMAD.MOV.U32 R137, RZ, RZ, R53 ;  /* 0x000000ffff897224 */ /* 0x000fe400078e0035 */
[----:B------:R-:W-:Y:S02]  /*26ad0*/  IMAD.MOV.U32 R136, RZ, RZ, R54 ;  /* 0x000000ffff887224 */ /* 0x000fe400078e0036 */
[----:B------:R-:W-:Y:S02]  /*26ae0*/  IMAD.MOV.U32 R132, RZ, RZ, R55 ;  /* 0x000000ffff847224 */ /* 0x000fe400078e0037 */
[C---:B------:R-:W-:Y:S08]  /*26af0*/  HMMA.1688.F32.TF32 R52, R204.reuse, R152, R104 ;  /* 0x00000098cc34723c */ /* 0x040ff00000081068 */
[----:B------:R-:W-:Y:S11]  /*26b00*/  HMMA.1688.F32.TF32 R48, R204, R156, R48 ;  /* 0x0000009ccc30723c */ /* 0x000ff60000081030 */
[----:B------:R-:W-:Y:S04]  /*26b10*/  @!UPT UIADD3 URZ, URZ, URZ, URZ ;  /* 0x0000003f3f3ff290 */ /* 0x000fe8000fffe03f */
[----:B------:R-:W-:Y:S04]  /*26b20*/  STL.64 [R1+0xb70], R52 ;  /* 0x000b703401007387 */ /* 0x000fe80000100a00 */
[----:B------:R-:W-:Y:S04]  /*26b30*/  STL.64 [R1+0xb78], R54 ;  /* 0x000b783601007387 */ /* 0x000fe80000100a00 */
[----:B------:R-:W-:Y:S04]  /*26b40*/  STL.64 [R1+0xab0], R48 ;  /* 0x000ab03001007387 */ /* 0x000fe80000100a00 */
[----:B------:R2:W-:Y:S01]  /*26b50*/  STL.64 [R1+0xab8], R50 ;  /* 0x000ab83201007387 */ /* 0x0005e20000100a00 */
[C---:B------:R-:W-:Y:S08]  /*26b60*/  HMMA.1688.F32.TF32 R88, R180.reuse, R30, R88 ;  /* 0x0000001eb458723c */ /* 0x040ff00000081058 */
[C---:B--2---:R-:W-:Y:S08]  /*26b70*/  HMMA.1688.F32.TF32 R48, R180.reuse, R34, R92 ;  /* 0x00000022b430723c */ /* 0x044ff0000008105c */
[C---:B---3--:R-:W-:Y:S11]  /*26b80*/  HMMA.1688.F32.TF32 R52, R180.reuse, R102, R96 ;  /* 0x00000066b434723c */ /* 0x048ff60000081060 */
[----:B------:R-:W-:Y:S11]  /*26b90*/  @!UPT UIADD3 URZ, URZ, URZ, URZ ;  /* 0x0000003f3f3ff290 */ /* 0x000ff6000fffe03f */
[----:B------:R-:W-:Y:S01]  /*26ba0*/  @!UPT UIADD3 URZ, URZ, URZ, URZ ;  /* 0x0000003f3f3ff290 */ /* 0x000fe2000fffe03f */
[----:B------:R-:W-:Y:S04]  /*26bb0*/  STL.64 [R1+0xa10], R52 ;  /* 0x000a103401007387 */ /* 0x000fe80000100a00 */
[----:B------:R1:W-:Y:S04]  /*26bc0*/  STL.64 [R1+0xa18], R54 ;  /* 0x000a183601007387 */ /* 0x0003e80000100a00 */
[----:B------:R-:W-:Y:S04]  /*26bd0*/  STL.64 [R1+0x980], R48 ;  /* 0x0009803001007387 */ /* 0x000fe80000100a00 */
[----:B------:R2:W-:Y:S01]  /*26be0*/  STL.64 [R1+0x988], R50 ;  /* 0x0009883201007387 */ /* 0x0005e20000100a00 */
[C---:B-1----:R-:W-:Y:S08]  /*26bf0*/  HMMA.1688.F32.TF32 R52, R180.reuse, R26, R44 ;  /* 0x0000001ab434723c */ /* 0x042ff0000008102c */
[C---:B--2---:R-:W-:Y:S08]  /*26c00*/  HMMA.1688.F32.TF32 R48, R180.reuse, R22, R84 ;  /* 0x00000016b430723c */ /* 0x044ff00000081054 */
        /* <DEDUP_REMOVED lines=23> */
[C---:B-1----:R-:W-:Y:S07]  /*26d80*/  HMMA.1688.F32.TF32 R40, R180.reuse, R146, R244 ;  /* 0x00000092b428723c */ /* 0x042fee00000810f4 */
        /* <DEDUP_REMOVED lines=8> */
[----:B-1----:R-:W-:Y:S01]  /*26e10*/  HMMA.1688.F32.TF32 R40, R180, R158, R36 ;  /* 0x0000009eb428723c */ /* 0x002fe20000081024 */
[----:B------:R-:W-:Y:S04]  /*26e20*/  LDS R36, [R2+0xc100] ;  /* 0x00c1000002247984 */ /* 0x000fe80000000800 */
[----:B------:R-:W-:Y:S04]  /*26e30*/  LDS R38, [R2+0xe100] ;  /* 0x00e1000002267984 */ /* 0x000fe80000000800 */
[----:B------:R-:W-:Y:S04]  /*26e40*/  STL.64 [R1+0x1260], R48 ;  /* 0x0012603001007387 */ /* 0x000fe80000100a00 */
[----:B------:R-:W-:Y:S04]  /*26e50*/  STL.64 [R1+0x1268], R50 ;  /* 0x0012683201007387 */ /* 0x000fe80000100a00 */
[----:B------:R-:W-:Y:S04]  /*26e60*/  STL.64 [R1+0x1250], R44 ;  /* 0x0012502c01007387 */ /* 0x000fe80000100a00 */
[----:B------:R-:W-:Y:S04]  /*26e70*/  STL.64 [R1+0x1258], R46 ;  /* 0x0012582e01007387 */ /* 0x000fe80000100a00 */
[----:B------:R-:W-:Y:S04]  /*26e80*/  STL.64 [R1+0x1240], R40 ;  /* 0x0012402801007387 */ /* 0x000fe80000100a00 */
[----:B------:R1:W-:Y:S04]  /*26e90*/  STL.64 [R1+0x1248], R42 ;  /* 0x0012482a01007387 */ /* 0x0003e80000100a00 */
[----:B------:R-:W2:Y:S04]  /*26ea0*/  LDL.LU R248, [R1+0x150] ;  /* 0x0001500001f87983 */ /* 0x000ea80000300800 */
[----:B------:R-:W-:Y:S01]  /*26eb0*/  LDS R37, [R0+0xc100] ;  /* 0x00c1000000257984 */ /* 0x000fe20000000800 */
[C---:B-1----:R-:W-:Y:S03]  /*26ec0*/  HMMA.1688.F32.TF32 R40, R184.reuse, R102, R56 ;  /* 0x00000066b828723c */ /* 0x042fe60000081038 */
[----:B------:R-:W1:Y:S11]  /*26ed0*/  LDS R39, [R0+0xe100] ;  /* 0x00e1000000277984 */ /* 0x000e760000000800 */
[----:B------:R-:W-:Y:S09]  /*26ee0*/  @!UPT UIADD3 URZ, URZ, URZ, URZ ;  /* 0x0000003f3f3ff290 */ /* 0x000ff2000fffe03f */
        /* <DEDUP_REMOVED lines=94> */
[C---:B------:R-:W-:Y:S08]  /*274d0*/  HMMA.1688.F32.TF32 R68, R184.reuse, R134, R68 ;  /* 0x00000086b844723c */ /* 0x040ff00000081044 */
[C---:B------:R-:W-:Y:S08]  /*274e0*/  HMMA.1688.F32.TF32 R72, R184.reuse, R130, R72 ;  /* 0x00000082b848723c */ /* 0x040ff00000081048 */
[C---:B------:R-:W-:Y:S08]  /*274f0*/  HMMA.1688.F32.TF32 R76, R184.reuse, R14, R76 ;  /* 0x0000000eb84c723c */ /* 0x040ff0000008104c */
[C---:B------:R-:W-:Y:S08]  /*27500*/  HMMA.1688.F32.TF32 R80, R184.reuse, R18, R80 ;  /* 0x00000012b850723c */ /* 0x040ff00000081050 */
[C---:B------:R-:W-:Y:S08]  /*27510*/  HMMA.1688.F32.TF32 R84, R184.reuse, R22, R84 ;  /* 0x00000016b854723c */ /* 0x040ff00000081054 */
[C---:B------:R-:W-:Y:S08]  /*27520*/  HMMA.1688.F32.TF32 R112, R184.reuse, R30, R112 ;  /* 0x0000001eb870723c */ /* 0x040ff00000081070 */
[C---:B------:R-:W-:Y:S08]  /*27530*/  HMMA.1688.F32.TF32 R52, R184.reuse, R34, R52 ;  /* 0x00000022b834723c */ /* 0x040ff00000081034 */
[C---:B------:R-:W-:Y:S11]  /*27540*/  HMMA.1688.F32.TF32 R44, R184.reuse, R26, R44 ;  /* 0x0000001ab82c723c */ /* 0x040ff6000008102c */
[----:B------:R-:W-:Y:S04]  /*27550*/  @!UPT UIADD3 URZ, URZ, URZ, URZ ;  /* 0x0000003f3f3ff290 */ /* 0x000fe8000fffe03f */
[----:B------:R-:W-:Y:S04]  /*27560*/  STL.64 [R1+0x800], R52 ;  /* 0x0008003401007387 */ /* 0x000fe80000100a00 */
[----:B------:R2:W-:Y:S01]  /*27570*/  STL.64 [R1+0x808], R54 ;  /* 0x0008083601007387 */ /* 0x0005e20000100a00 */
[C---:B---3--:R-:W-:Y:S03]  /*27580*/  HMMA.1688.F32.TF32 R40, R184.reuse, R10, R40 ;  /* 0x0000000ab828723c */ /* 0x048fe60000081028 */
[----:B--2---:R-:W2:Y:S04]  /*27590*/  LDL.LU.64 R54, [R1+0x1ee0] ;  /* 0x001ee00001367983 */ /* 0x004ea80000300a00 */
[----:B------:R-:W2:Y:S04]  /*275a0*/  LDL.LU.64 R52, [R1+0x1ed8] ;  /* 0x001ed80001347983 */ /* 0x000ea80000300a00 */
[----:B------:R-:W-:Y:S04]  /*275b0*/  STL.64 [R1+0x850], R112 ;  /* 0x0008507001007387 */ /* 0x000fe80000100a00 */
[----:B------:R3:W-:Y:S04]  /*275c0*/  STL.64 [R1+0x858], R114 ;  /* 0x0008587201007387 */ /* 0x0007e80000100a00 */
        /* <DEDUP_REMOVED lines=33> */
[----:B------:R-:W2:Y:S01]  /*277e0*/  LDL.LU.64 R64, [R1+0x1e48] ;  /* 0x001e480001407983 */ /* 0x000ea20000300a00 */
[C---:B----4-:R-:W-:Y:S11]  /*277f0*/  HMMA.1688.F32.TF32 R56, R184.reuse, R142, R56 ;  /* 0x0000008eb838723c */ /* 0x050ff60000081038 */
[----:B------:R-:W-:Y:S11]  /*27800*/  @!UPT UIADD3 URZ, URZ, URZ, URZ ;  /* 0x0000003f3f3ff290 */ /* 0x000ff6000fffe03f */
[----:B------:R-:W-:Y:S01]  /*27810*/  @!UPT UIADD3 URZ, URZ, URZ, URZ ;  /* 0x0000003f3f3ff290 */ /* 0x000fe2000fffe03f */
[----:B------:R-:W-:Y:S04]  /*27820*/  STL.64 [R1+0x10a0], R56 ;  /* 0x0010a03801007387 */ /* 0x000fe80000100a00 */
[----:B------:R1:W-:Y:S04]  /*27830*/  STL.64 [R1+0x10a8], R58 ;  /* 0x0010a83a01007387 */ /* 0x0003e80000100a00 */
[----:B-1----:R-:W4:Y:S04]  /*27840*/  LDL.LU.64 R58, [R1+0x1e40] ;  /* 0x001e4000013a7983 */ /* 0x002f280000300a00 */
[----:B------:R-:W3:Y:S01]  /*27850*/  LDL.LU.64 R56, [R1+0x1e38] ;  /* 0x001e380001387983 */ /* 0x000ee20000300a00 */
[C---:B--2---:R-:W-:Y:S11]  /*27860*/  HMMA.1688.F32.TF32 R64, R184.reuse, R146, R64 ;  /* 0x00000092b840723c */ /* 0x044ff60000081040 */
[----:B------:R-:W-:Y:S11]  /*27870*/  @!UPT UIADD3 URZ, URZ, URZ, URZ ;  /* 0x0000003f3f3ff290 */ /* 0x000ff6000fffe03f */
[----:B------:R-:W-:Y:S01]  /*27880*/  @!UPT UIADD3 URZ, URZ, URZ, URZ ;  /* 0x0000003f3f3ff290 */ /* 0x000fe2000fffe03f */
[----:B------:R-:W-:Y:S04]  /*27890*/  STL.64 [R1+0x11c0], R64 ;  /* 0x0011c04001007387 */ /* 0x000fe80000100a00 */
[----:B------:R1:W-:Y:S02]  /*278a0*/  STL.64 [R1+0x11c8], R66 ;  /* 0x0011c84201007387 */ /* 0x0003e40000100a00 */
[C---:B-1----:R-:W-:Y:S08]  /*278b0*/  HMMA.1688.F32.TF32 R64, R184.reuse, R150, R68 ;  /* 0x00000096b840723c */ /* 0x042ff00000081044 */
[C---:B------:R-:W-:Y:S11]  /*278c0*/  HMMA.1688.F32.TF32 R68, R184.reuse, R154, R72 ;  /* 0x0000009ab844723c */ /* 0x040ff60000081048 */
[----:B------:R-:W-:Y:S04]  /*278d0*/  @!UPT UIADD3 URZ, URZ, URZ, URZ ;  /* 0x0000003f3f3ff290 */ /* 0x000fe8000fffe03f */
[----:B------:R-:W-:Y:S04]  /*278e0*/  STL.64 [R1+0x11b0], R64 ;  /* 0x0011b04001007387 */ /* 0x000fe80000100a00 */
[----:B------:R1:W-:Y:S02]  /*278f0*/  STL.64 [R1+0x11b8], R66 ;  /* 0x0011b84201007387 */ /* 0x0003e40000100a00 */
[----:B-1----:R-:W-:Y:S02]  /*27900*/  HMMA.1688.F32.TF32 R64, R184, R158, R40 ;  /* 0x0000009eb840723c */ /* 0x002fe40000081028 */
[----:B------:R-:W-:Y:S04]  /*27910*/  STL.64 [R1+0x11a0], R68 ;  /* 0x0011a04401007387 */ /* 0x000fe80000100a00 */
[----:B------:R1:W-:Y:S02]  /*27920*/  STL.64 [R1+0x11a8], R70 ;  /* 0x0011a84601007387 */ /* 0x0003e40000100a00 */
[C---:B------:R-:W-:Y:S02]  /*27930*/  HMMA.1688.F32.TF32 R72, R36.reuse, R30, R108 ;  /* 0x0000001e2448723c */ /* 0x040fe4000008106c */
[----:B------:R-:W-:Y:S04]  /*27940*/  LDS R40, [R2+0xc180] ;  /* 0x00c1800002287984 */ /* 0x000fe80000000800 */
[----:B------:R-:W-:Y:S02]  /*27950*/  LDS R42, [R2+0xe180] ;  /* 0x00e18000022a7984 */ /* 0x000fe40000000800 */
[C---:B-1----:R-:W-:Y:S02]  /*27960*/  HMMA.1688.F32.TF32 R68, R36.reuse, R34, R204 ;  /* 0x000000222444723c */ /* 0x042fe400000810cc */
[----:B------:R-:W-:Y:S04]  /*27970*/  LDS R41, [R0+0xc180] ;  /* 0x00c1800000297984 */ /* 0x000fe80000000800 */
[----:B------:R-:W1:Y:S04]  /*27980*/  LDS R43, [R0+0xe180] ;  /* 0x00e18000002b7984 */ /* 0x000e680000000800 */
[----:B------:R-:W-:Y:S04]  /*27990*/  STL.64 [R1+0x1190], R64 ;  /* 0x0011904001007387 */ /* 0x000fe80000100a00 */
[----:B------:R2:W-:Y:S02]  /*279a0*/  STL.64 [R1+0x1198], R66 ;  /* 0x0011984201007387 */ /* 0x0005e40000100a00 */
[C---:B--2---:R-:W-:Y:S11]  /*279b0*/  HMMA.1688.F32.TF32 R64, R36.reuse, R102, R180 ;  /* 0x000000662440723c */ /* 0x044ff600000810b4 */
[----:B------:R-:W-:Y:S11]  /*279c0*/  @!UPT UIADD3 URZ, URZ, URZ, URZ ;  /* 0x0000003f3f3ff290 */ /* 0x000ff6000fffe03f */
[----:B------:R-:W-:Y:S01]  /*279d0*/  @!UPT UIADD3 URZ, URZ, URZ, URZ ;  /* 0x0000003f3f3ff290 */ /* 0x000fe2000fffe03f */
[----:B------:R-:W-:Y:S04]  /*279e0*/  STL.64 [R1+0x6f0], R64 ;  /* 0x0006f04001007387 */ /* 0x000fe80000100a00 */
[----:B------:R2:W-:Y:S04]  /*279f0*/  STL.64 [R1+0x6f8], R66 ;  /* 0x0006f84201007387 */ /* 0x0005e80000100a00 */
        /* <DEDUP_REMOVED lines=17> */
[----:B------:R1:W-:Y:S01]  /*27b10*/  STL.64 [R1+0xa38], R66 ;  /* 0x000a384201007387 */ /* 0x0003e20000100a00 */
[C---:B------:R-:W-:Y:S03]  /*27b20*/  HMMA.1688.F32.TF32 R60, R36.reuse, R138, R248 ;  /* 0x0000008a243c723c */ /* 0x040fe600000810f8 */
[----:B------:R-:W-:Y:S04]  /*27b30*/  STL.64 [R1+0xb20], R68 ;  /* 0x000b204401007387 */ /* 0x000fe80000100a00 */
[----:B------:R-:W-:Y:S01]  /*27b40*/  STL.64 [R1+0xb28], R70 ;  /* 0x000b284601007387 */ /* 0x000fe20000100a00 */
[C---:B-1----:R-:W-:Y:S03]  /*27b50*/  HMMA.1688.F32.TF32 R64, R36.reuse, R134, R244 ;  /* 0x000000862440723c */ /* 0x042fe600000810f4 */
[----:B------:R-:W-:Y:S04]  /*27b60*/  STL.64 [R1+0xc70], R48 ;  /* 0x000c703001007387 */ /* 0x000fe80000100a00 */
[----:B------:R1:W-:Y:S02]  /*27b70*/  STL.64 [R1+0xc78], R50 ;  /* 0x000c783201007387 */ /* 0x0003e40000100a00 */
[C---:B-1----:R-:W-:Y:S11]  /*27b80*/  HMMA.1688.F32.TF32 R48, R36.reuse, R142, R240 ;  /* 0x0000008e2430723c */ /* 0x042ff600000810f0 */
[----:B------:R-:W-:Y:S03]  /*27b90*/  @!UPT UIADD3 URZ, URZ, URZ, URZ ;  /* 0x0000003f3f3ff290 */ /* 0x000fe6000fffe03f */
        /* <DEDUP_REMOVED lines=11> */
[----:B------:R-:W-:Y:S04]  /*27c50*/  STL.64 [R1+0x10f8], R66 ;  /* 0x0010f84201007387 */ /* 0x000fe80000100a00 */
[----:B------:R-:W-:Y:S04]  /*27c60*/  STL.64 [R1+0x10e0], R60 ;  /* 0x0010e03c01007387 */ /* 0x000fe80000100a00 */
[----:B------:R-:W-:Y:S04]  /*27c70*/  STL.64 [R1+0x10e8], R62 ;  /* 0x0010e83e01007387 */ /* 0x000fe80000100a00 */
[----:B------:R-:W2:Y:S04]  /*27c80*/  LDL.LU R204, [R1+0x1c0] ;  /* 0x0001c00001cc7983 */ /* 0x000ea80000300800 */
[----:B------:R1:W-:Y:S04]  /*27c90*/  STL.64 [R1+0x10d0], R48 ;  /* 0x0010d03001007387 */ /* 0x0003e80000100a00 */
[----:B------:R1:W-:Y:S04]  /*27ca0*/  STL.64 [R1+0x10d8], R50 ;  /* 0x0010d83201007387 */ /* 0x0003e80000100a00 */
[----:B------:R-:W-:Y:S04]  /*27cb0*/  STL.64 [R1+0x10c0], R36 ;  /* 0x0010c02401007387 */ /* 0x000fe80000100a00 */
[----:B------:R-:W-:Y:S04]  /*27cc0*/  STL.64 [R1+0x10c8], R38 ;  /* 0x0010c82601007387 */ /* 0x000fe80000100a00 */
        /* <DEDUP_REMOVED lines=53> */
[----:B------:R-:W2:Y:S04]  /*28020*/  LDL.LU R50, [R1+0x648] ;  /* 0x0006480001327983 */ /* 0x000ea80000300800 */
[----:B------:R-:W2:Y:S04]  /*28030*/  LDL.LU R51, [R1+0x64c] ;  /* 0x00064c0001337983 */ /* 0x000ea80000300800 */
[----:B------:R-:W2:Y:S01]  /*28040*/  LDL.LU R60, [R1+0x2f0] ;  /* 0x0002f000013c7983 */ /* 0x000ea20000300800 */
[----:B---3--:R-:W-:-:S03]  /*28050*/  MOV R47, R56 ;  /* 0x00000038002f7202 */ /* 0x008fc60000000f00 */
[----:B------:R-:W3:Y:S01]  /*28060*/  LDL.LU R61, [R1+0x2f4] ;  /* 0x0002f400013d7983 */ /* 0x000ee20000300800 */
[----:B------:R-:W-:-:S03]  /*28070*/  IMAD.MOV.U32 R46, RZ, RZ, R57 ;  /* 0x000000ffff2e7224 */ /* 0x000fc600078e0039 */
[----:B------:R-:W3:Y:S01]  /*28080*/  LDL.LU R62, [R1+0x2f8] ;  /* 0x0002f800013e7983 */ /* 0x000ee20000300800 */
[----:B----4-:R-:W-:-:S03]  /*28090*/  IMAD.MOV.U32 R45, RZ, RZ, R58 ;  /* 0x000000ffff2d7224 */ /* 0x010fc600078e003a */
[----:B------:R-:W3:Y:S01]  /*280a0*/  LDL.LU R63, [R1+0x2fc] ;  /* 0x0002fc00013f7983 */ /* 0x000ee20000300800 */
[----:B------:R-:W-:-:S03]  /*280b0*/  IMAD.MOV.U32 R44, RZ, RZ, R59 ;  /* 0x000000ffff2c7224 */ /* 0x000fc600078e003b */
        /* <DEDUP_REMOVED lines=20> */
[----:B------:R-:W-:Y:S04]  /*28200*/  LDS R36, [R2+0xc200] ;  /* 0x00c2000002247984 */ /* 0x000fe80000000800 */
[----:B------:R-:W-:Y:S04]  /*28210*/  LDS R38, [R2+0xe200] ;  /* 0x00e2000002267984 */ /* 0x000fe80000000800 */
[----:B------:R-:W-:Y:S04]  /*28220*/  LDS R37, [R0+0xc200] ;  /* 0x00c2000000257984 */ /* 0x000fe80000000800 */
[----:B------:R-:W1:Y:S01]  /*28230*/  LDS R39, [R0+0xe200] ;  /* 0x00e2000000277984 */ /* 0x000e620000000800 */
[C---:B--2---:R-:W-:Y:S08]  /*28240*/  HMMA.1688.F32.TF32 R88, R40.reuse, R18, R88 ;  /* 0x000000122858723c */ /* 0x044ff00000081058 */
[C---:B------:R-:W-:Y:S08]  /*28250*/  HMMA.1688.F32.TF32 R92, R40.reuse, R22, R92 ;  /* 0x00000016285c723c */ /* 0x040ff0000008105c */
[C---:B------:R-:W-:Y:S08]  /*28260*/  HMMA.1688.F32.TF32 R96, R40.reuse, R26, R96 ;  /* 0x0000001a2860723c */ /* 0x040ff00000081060 */
[C---:B------:R-:W-:Y:S08]  /*28270*/  HMMA.1688.F32.TF32 R104, R40.reuse, R34, R104 ;  /* 0x000000222868723c */ /* 0x040ff00000081068 */
[C---:B------:R-:W-:Y:S08]  /*28280*/  HMMA.1688.F32.TF32 R108, R40.reuse, R102, R108 ;  /* 0x00000066286c723c */ /* 0x040ff0000008106c */
[C---:B------:R-:W-:Y:S11]  /*28290*/  HMMA.1688.F32.TF32 R48, R40.reuse, R30, R48 ;  /* 0x0000001e2830723c */ /* 0x040ff60000081030 */
[----:B------:R-:W-:Y:S04]  /*282a0*/  @!UPT UIADD3 URZ, URZ, URZ, URZ ;  /* 0x0000003f3f3ff290 */ /* 0x000fe8000fffe03f */
[----:B------:R-:W-:Y:S04]  /*282b0*/  STL.64 [R1+0x610], R108 ;  /* 0x0006106c01007387 */ /* 0x000fe80000100a00 */
[----:B------:R2:W-:Y:S04]  /*282c0*/  STL.64 [R1+0x618], R110 ;  /* 0x0006186e01007387 */ /* 0x0005e80000100a00 */
[----:B--2---:R-:W2:Y:S04]  /*282d0*/  LDL.LU.64 R110, [R1+0x1e30] ;  /* 0x001e3000016e7983 */ /* 0x004ea80000300a00 */
        /* <DEDUP_REMOVED lines=21> */
[C---:B---3--:R-:W-:Y:S08]  /*28430*/  HMMA.1688.F32.TF32 R60, R40.reuse, R14, R60 ;  /* 0x0000000e283c723c */ /* 0x048ff0000008103c */
[C---:B------:R-:W-:Y:S08]  /*28440*/  HMMA.1688.F32.TF32 R244, R40.reuse, R10, R244 ;  /* 0x0000000a28f4723c */ /* 0x040ff000000810f4 */
[C---:B------:R-:W-:Y:S08]  /*28450*/  HMMA.1688.F32.TF32 R248, R40.reuse, R130, R248 ;  /* 0x0000008228f8723c */ /* 0x040ff000000810f8 */
[C---:B------:R-:W-:Y:S01]  /*28460*/  HMMA.1688.F32.TF32 R240, R40.reuse, R134, R240 ;  /* 0x0000008628f0723c */ /* 0x040fe200000810f0 */
[----:B------:R-:W-:Y:S07]  /*28470*/  STL.64 [R1+0x7d0], R60 ;  /* 0x0007d03c01007387 */ /* 0x000fee0000100a00 */
[C---:B----4-:R-:W-:Y:S01]  /*28480*/  HMMA.1688.F32.TF32 R56, R40.reuse, R138, R56 ;  /* 0x0000008a2838723c */ /* 0x050fe20000081038 */
[----:B------:R1:W-:Y:S07]  /*28490*/  STL.64 [R1+0x7d8], R62 ;  /* 0x0007d83e01007387 */ /* 0x0003ee0000100a00 */
[----:B------:R-:W-:Y:S01]  /*284a0*/  HMMA.1688.F32.TF32 R44, R40, R142, R44 ;  /* 0x0000008e282c723c */ /* 0x000fe2000008102c */
        /* <DEDUP_REMOVED lines=19> */
[----:B------:R1:W-:Y:S01]  /*285e0*/  STL.64 [R1+0xe28], R46 ;  /* 0x000e282e01007387 */ /* 0x0003e20000100a00 */
[C---:B------:R-:W-:Y:S08]  /*285f0*/  HMMA.1688.F32.TF32 R84, R36.reuse, R102, R84 ;  /* 0x000000662454723c */ /* 0x040ff00000081054 */
[----:B------:R-:W-:Y:S08]  /*28600*/  HMMA.1688.F32.TF32 R64, R36, R14, R64 ;  /* 0x0000000e2440723c */ /* 0x000ff00000081040 */
[C---:B--2---:R-:W-:Y:S08]  /*28610*/  HMMA.1688.F32.TF32 R92, R40.reuse, R150, R92 ;  /* 0x00000096285c723c */ /* 0x044ff0000008105c */
[C---:B-1----:R-:W-:Y:S08]  /*28620*/  HMMA.1688.F32.TF32 R44, R40.reuse, R146, R88 ;  /* 0x00000092282c723c */ /* 0x042ff00000081058 */
[C---:B------:R-:W-:Y:S11]  /*28630*/  HMMA.1688.F32.TF32 R88, R40.reuse, R154, R96 ;  /* 0x0000009a2858723c */ /* 0x040ff60000081060 */
[----:B------:R-:W-:Y:S04]  /*28640*/  @!UPT UIADD3 URZ, URZ, URZ, URZ ;  /* 0x0000003f3f3ff290 */ /* 0x000fe8000fffe03f */
[----:B------:R-:W-:Y:S04]  /*28650*/  STL.64 [R1+0x1090], R44 ;  /* 0x0010902c01007387 */ /* 0x000fe80000100a00 */
[----:B------:R1:W-:Y:S02]  /*28660*/  STL.64 [R1+0x1098], R46 ;  /* 0x0010982e01007387 */ /* 0x0003e40000100a00 */
[----:B-1----:R-:W-:Y:S02]  /*28670*/  HMMA.1688.F32.TF32 R44, R40, R158, R48 ;  /* 0x0000009e282c723c */ /* 0x002fe40000081030 */
[----:B------:R-:W-:Y:S04]  /*28680*/  STL.64 [R1+0x1070], R92 ;  /* 0x0010705c01007387 */ /* 0x000fe80000100a00 */
[----:B------:R-:W-:Y:S04]  /*28690*/  STL.64 [R1+0x1078], R94 ;  /* 0x0010785e01007387 */ /* 0x000fe80000100a00 */
[----:B------:R-:W-:Y:S01]  /*286a0*/  STL.64 [R1+0x1060], R88 ;  /* 0x0010605801007387 */ /* 0x000fe20000100a00 */
[C---:B------:R-:W-:Y:S03]  /*286b0*/  HMMA.1688.F32.TF32 R48, R36.reuse, R34, R80 ;  /* 0x000000222430723c */ /* 0x040fe60000081050 */
[----:B------:R-:W-:Y:S04]  /*286c0*/  STL.64 [R1+0x1068], R90 ;  /* 0x0010685a01007387 */ /* 0x000fe80000100a00 */
[----:B------:R-:W-:Y:S01]  /*286d0*/  LDS R40, [R2+0xc280] ;  /* 0x00c2800002287984 */ /* 0x000fe20000000800 */
[C---:B------:R-:W-:Y:S03]  /*286e0*/  HMMA.1688.F32.TF32 R104, R36.reuse, R146, R104 ;  /* 0x000000922468723c */ /* 0x040fe60000081068 */
[----:B------:R-:W-:Y:S04]  /*286f0*/  LDS R42, [R2+0xe280] ;  /* 0x00e28000022a7984 */ /* 0x000fe80000000800 */
[----:B------:R-:W-:Y:S04]  /*28700*/  STL.64 [R1+0xfc0], R44 ;  /* 0x000fc02c01007387 */ /* 0x000fe80000100a00 */
[----:B------:R1:W-:Y:S04]  /*28710*/  STL.64 [R1+0xfc8], R46 ;  /* 0x000fc82e01007387 */ /* 0x0003e80000100a00 */
[----:B------:R-:W-:Y:S04]  /*28720*/  LDS R41, [R0+0xc280] ;  /* 0x00c2800000297984 */ /* 0x000fe80000000800 */
[----:B------:R-:W2:Y:S01]  /*28730*/  LDS R43, [R0+0xe280] ;  /* 0x00e28000002b7984 */ /* 0x000ea20000000800 */
[C---:B-1----:R-:W-:Y:S03]  /*28740*/  HMMA.1688.F32.TF32 R44, R36.reuse, R30, R76 ;  /* 0x0000001e242c723c */ /* 0x042fe6000008104c */
[----:B------:R-:W-:Y:S04]  /*28750*/  STL.64 [R1+0x4f0], R84 ;  /* 0x0004f05401007387 */ /* 0x000fe80000100a00 */
[----:B------:R-:W-:Y:S01]  /*28760*/  STL.64 [R1+0x4f8], R86 ;  /* 0x0004f85601007387 */ /* 0x000fe20000100a00 */
[C---:B------:R-:W-:Y:S03]  /*28770*/  HMMA.1688.F32.TF32 R76, R36.reuse, R26, R184 ;  /* 0x0000001a244c723c */ /* 0x040fe600000810b8 */
[----:B------:R-:W-:Y:S04]  /*28780*/  STL.64 [R1+0x470], R48 ;  /* 0x0004703001007387 */ /* 0x000fe80000100a00 */
[----:B------:R1:W-:Y:S08]  /*28790*/  STL.64 [R1+0x478], R50 ;  /* 0x0004783201007387 */ /* 0x0003f00000100a00 */
[----:B------:R-:W-:Y:S01]  /*287a0*/  STL.64 [R1+0x530], R44 ;  /* 0x0005302c01007387 */ /* 0x000fe20000100a00 */
[C---:B-1----:R-:W-:Y:S03]  /*287b0*/  HMMA.1688.F32.TF32 R48, R36.reuse, R22, R72 ;  /* 0x000000162430723c */ /* 0x042fe60000081048 */
[----:B------:R1:W-:Y:S05]  /*287c0*/  STL.64 [R1+0x538], R46 ;  /* 0x0005382e01007387 */ /* 0x0003ea0000100a00 */
[C---:B-1----:R-:W-:Y:S01]  /*287d0*/  HMMA.1688.F32.TF32 R44, R36.reuse, R18, R68 ;  /* 0x00000012242c723c */ /* 0x042fe20000081044 */
[----:B------:R-:W-:Y:S04]  /*287e0*/  STL.64 [R1+0x520], R76 ;  /* 0x0005204c01007387 */ /* 0x000fe80000100a00 */
[----:B------:R-:W-:Y:S10]  /*287f0*/  STL.64 [R1+0x528], R78 ;  /* 0x0005284e01007387 */ /* 0x000ff40000100a00 */
[----:B------:R-:W-:Y:S04]  /*28800*/  STL.64 [R1+0x560], R48 ;  /* 0x0005603001007387 */ /* 0x000fe80000100a00 */
[----:B------:R1:W-:Y:S04]  /*28810*/  STL.64 [R1+0x568], R50 ;  /* 0x0005683201007387 */ /* 0x0003e80000100a00 */
[----:B------:R-:W-:Y:S01]  /*28820*/  STL.64 [R1+0x5a0], R44 ;  /* 0x0005a02c01007387 */ /* 0x000fe20000100a00 */
[C---:B-1----:R-:W-:Y:S03]  /*28830*/  HMMA.1688.F32.TF32 R48, R36.reuse, R10, R180 ;  /* 0x0000000a2430723c */ /* 0x042fe600000810b4 */
[----:B------:R1:W-:Y:S05]  /*28840*/  STL.64 [R1+0x5a8], R46 ;  /* 0x0005a82e01007387 */ /* 0x0003ea0000100a00 */
[----:B-1----:R-:W-:Y:S01]  /*28850*/  HMMA.1688.F32.TF32 R44, R36, R130, R204 ;  /* 0x00000082242c723c */ /* 0x002fe200000810cc */
[----:B------:R-:W-:Y:S04]  /*28860*/  STL.64 [R1+0x630], R64 ;  /* 0x0006304001007387 */ /* 0x000fe80000100a00 */
[----:B------:R-:W-:Y:S04]  /*28870*/  STL.64 [R1+0x638], R66 ;  /* 0x0006384201007387 */ /* 0x000fe80000100a00 */
        /* <DEDUP_REMOVED lines=56> */
[----:B---3--:R-:W-:-:S02]  /*28c00*/  IMAD.MOV.U32 R64, RZ, RZ, R248 ;  /* 0x000000ffff407224 */ /* 0x008fc400078e00f8 */
[----:B------:R-:W-:Y:S01]  /*28c10*/  IMAD.MOV.U32 R65, RZ, RZ, R249 ;  /* 0x000000ffff417224 */ /* 0x000fe200078e00f9 */
[----:B------:R-:W3:Y:S01]  /*28c20*/  LDL.LU R248, [R1+0x1d84] ;  /* 0x001d840001f87983 */ /* 0x000ee20000300800 */
[----:B------:R-:W-:Y:S02]  /*28c30*/  IMAD.MOV.U32 R66, RZ, RZ, R250 ;  /* 0x000000ffff427224 */ /* 0x000fe400078e00fa */
[----:B------:R-:W-:Y:S01]  /*28c40*/  IMAD.MOV.U32 R67, RZ, RZ, R251 ;  /* 0x000000ffff437224 */ /* 0x000fe200078e00fb */
[----:B------:R-:W3:Y:S04]  /*28c50*/  LDL.LU R249, [R1+0x1d80] ;  /* 0x001d800001f97983 */ /* 0x000ee80000300800 */
[----:B------:R-:W3:Y:S04]  /*28c60*/  LDL.LU R250, [R1+0x1d7c] ;  /* 0x001d7c0001fa7983 */ /* 0x000ee80000300800 */
[----:B------:R-:W3:Y:S01]  /*28c70*/  LDL.LU R251, [R1+0x1d78] ;  /* 0x001d780001fb7983 */ /* 0x000ee20000300800 */
[C---:B------:R-:W-:Y:S08]  /*28c80*/  HMMA.1688.F32.TF32 R240, R36.reuse, R142, R240 ;  /* 0x0000008e24f0723c */ /* 0x040ff000000810f0 */
[C---:B--2---:R-:W-:Y:S08]  /*28c90*/  HMMA.1688.F32.TF32 R204, R36.reuse, R138, R204 ;  /* 0x0000008a24cc723c */ /* 0x044ff000000810cc */
[C---:B----4-:R-:W-:Y:S11]  /*28ca0*/  HMMA.1688.F32.TF32 R180, R36.reuse, R134, R180 ;  /* 0x0000008624b4723c */ /* 0x050ff600000810b4 */
[----:B------:R-:W-:Y:S11]  /*28cb0*/  @!UPT UIADD3 URZ, URZ, URZ, URZ ;  /* 0x0000003f3f3ff290 */ /* 0x000ff6000fffe03f */
[----:B------:R-:W-:Y:S01]  /*28cc0*/  @!UPT UIADD3 URZ, URZ, URZ, URZ ;  /* 0x0000003f3f3ff290 */ /* 0x000fe2000fffe03f */
[----:B------:R1:W-:Y:S04]  /*28cd0*/  STL.64 [R1+0xa70], R180 ;  /* 0x000a70b401007387 */ /* 0x0003e80000100a00 */
[----:B------:R2:W-:Y:S04]  /*28ce0*/  STL.64 [R1+0xa78], R182 ;  /* 0x000a78b601007387 */ /* 0x0005e80000100a00 */
[----:B-1----:R-:W4:Y:S04]  /*28cf0*/  LDL.LU R180, [R1+0xeb0] ;  /* 0x000eb00001b47983 */ /* 0x002f280000300800 */
[----:B------:R1:W-:Y:S04]  /*28d00*/  STL.64 [R1+0xc00], R204 ;  /* 0x000c00cc01007387 */ /* 0x0003e80000100a00 */
[----:B------:R1:W-:Y:S04]  /*28d10*/  STL.64 [R1+0xc08], R206 ;  /* 0x000c08ce01007387 */ /* 0x0003e80000100a00 */
[----:B------:R-:W4:Y:S04]  /*28d20*/  LDL.LU R181, [R1+0xeb4] ;  /* 0x000eb40001b57983 */ /* 0x000f280000300800 */
[----:B--2---:R-:W4:Y:S04]  /*28d30*/  LDL.LU R182, [R1+0xeb8] ;  /* 0x000eb80001b67983 */ /* 0x004f280000300800 */
[----:B------:R-:W4:Y:S04]  /*28d40*/  LDL.LU R183, [R1+0xebc] ;  /* 0x000ebc0001b77983 */ /* 0x000f280000300800 */
[----:B-1----:R-:W2:Y:S04]  /*28d50*/  LDL.LU R204, [R1+0xcb0] ;  /* 0x000cb00001cc7983 */ /* 0x002ea80000300800 */
[----:B------:R-:W2:Y:S04]  /*28d60*/  LDL.LU R205, [R1+0xcb4] ;  /* 0x000cb40001cd7983 */ /* 0x000ea80000300800 */
[----:B------:R-:W2:Y:S04]  /*28d70*/  LDL.LU R206, [R1+0xcb8] ;  /* 0x000cb80001ce7983 */ /* 0x000ea80000300800 */
[----:B------:R-:W2:Y:S04]  /*28d80*/  LDL.LU R207, [R1+0xcbc] ;  /* 0x000cbc0001cf7983 */ /* 0x000ea80000300800 */
[----:B------:R-:W-:Y:S01]  /*28d90*/  STL.64 [R1+0xd30], R240 ;  /* 0x000d30f001007387 */ /* 0x000fe20000100a00 */
[C---:B------:R-:W-:Y:S03]  /*28da0*/  HMMA.1688.F32.TF32 R108, R36.reuse, R150, R108 ;  /* 0x00000096246c723c */ /* 0x040fe6000008106c */
[----:B------:R1:W-:Y:S05]  /*28db0*/  STL.64 [R1+0xd38], R242 ;  /* 0x000d38f201007387 */ /* 0x0003ea0000100a00 */
[C---:B------:R-:W-:Y:S01]  /*28dc0*/  HMMA.1688.F32.TF32 R52, R36.reuse, R158, R52 ;  /* 0x0000009e2434723c */ /* 0x040fe20000081034 */
[----:B-1----:R-:W3:Y:S04]  /*28dd0*/  LDL.LU.64 R242, [R1+0x1d70] ;  /* 0x001d700001f27983 */ /* 0x002ee80000300a00 */
[----:B------:R-:W3:Y:S04]  /*28de0*/  LDL.LU.64 R240, [R1+0x1d68] ;  /* 0x001d680001f07983 */ /* 0x000ee80000300a00 */
[----:B------:R-:W-:Y:S04]  /*28df0*/  STL.64 [R1+0xf80], R104 ;  /* 0x000f806801007387 */ /* 0x000fe80000100a00 */
[----:B------:R1:W-:Y:S02]  /*28e00*/  STL.64 [R1+0xf88], R106 ;  /* 0x000f886a01007387 */ /* 0x0003e40000100a00 */
[----:B-1----:R-:W-:Y:S02]  /*28e10*/  HMMA.1688.F32.TF32 R104, R36, R154, R112 ;  /* 0x0000009a2468723c */ /* 0x002fe40000081070 */
[----:B------:R-:W-:Y:S04]  /*28e20*/  STL.64 [R1+0xf70], R108 ;  /* 0x000f706c01007387 */ /* 0x000fe80000100a00 */
[----:B------:R-:W-:Y:S02]  /*28e30*/  STL.64 [R1+0xf78], R110 ;  /* 0x000f786e01007387 */ /* 0x000fe40000100a00 */
[C---:B------:R-:W-:Y:S02]  /*28e40*/  HMMA.1688.F32.TF32 R88, R40.reuse, R26, R88 ;  /* 0x0000001a2858723c */ /* 0x040fe40000081058 */
[----:B------:R-:W-:Y:S04]  /*28e50*/  LDS R36, [R2+0xc300] ;  /* 0x00c3000002247984 */ /* 0x000fe80000000800 */
[----:B------:R-:W-:Y:S04]  /*28e60*/  LDS R38, [R2+0xe300] ;  /* 0x00e3000002267984 */ /* 0x000fe80000000800 */
[----:B------:R-:W-:Y:S04]  /*28e70*/  LDS R37, [R0+0xc300] ;  /* 0x00c3000000257984 */ /* 0x000fe80000000800 */
[----:B------:R-:W4:Y:S04]  /*28e80*/  LDS R39, [R0+0xe300] ;  /* 0x00e3000000277984 */ /* 0x000f280000000800 */
[----:B------:R-:W-:Y:S04]  /*28e90*/  STL.64 [R1+0xf60], R104 ;  /* 0x000f606801007387 */ /* 0x000fe80000100a00 */
[----:B------:R1:W-:Y:S04]  /*28ea0*/  STL.64 [R1+0xf68], R106 ;  /* 0x000f686a01007387 */ /* 0x0003e80000100a00 */
[----:B------:R-:W-:Y:S04]  /*28eb0*/  STL.64 [R1+0xf50], R52 ;  /* 0x000f503401007387 */ /* 0x000fe80000100a00 */
[----:B------:R1:W-:Y:S02]  /*28ec0*/  STL.64 [R1+0xf58], R54 ;  /* 0x000f583601007387 */ /* 0x0003e40000100a00 */
[C---:B-1----:R-:W-:Y:S08]  /*28ed0*/  HMMA.1688.F32.TF32 R104, R40.reuse, R102, R48 ;  /* 0x000000662868723c */ /* 0x042ff00000081030 */
[C---:B------:R-:W-:Y:S08]  /*28ee0*/  HMMA.1688.F32.TF32 R52, R40.reuse, R34, R96 ;  /* 0x000000222834723c */ /* 0x040ff00000081060 */
[C---:B------:R-:W-:Y:S07]  /*28ef0*/  HMMA.1688.F32.TF32 R48, R40.reuse, R30, R92 ;  /* 0x0000001e2830723c */ /* 0x040fee000008105c */
[----:B------:R-:W-:Y:S04]  /*28f00*/  STL.64 [R1+0x360], R104 ;  /* 0x0003606801007387 */ /* 0x000fe80000100a00 */
[----:B------:R-:W-:Y:S04]  /*28f10*/  STL.64 [R1+0x368], R106 ;  /* 0x0003686a01007387 */ /* 0x000fe80000100a00 */
[----:B------:R-:W-:Y:S04]  /*28f20*/  STL.64 [R1+0x340], R52 ;  /* 0x0003403401007387 */ /* 0x000fe80000100a00 */
[----:B------:R1:W-:Y:S04]  /*28f30*/  STL.64 [R1+0x348], R54 ;  /* 0x0003483601007387 */ /* 0x0003e80000100a00 */
[----:B------:R-:W-:Y:S04]  /*28f40*/  STL.64 [R1+0x440], R48 ;  /* 0x0004403001007387 */ /* 0x000fe80000100a00 */
[----:B------:R1:W-:Y:S02]  /*28f50*/  STL.64 [R1+0x448], R50 ;  /* 0x0004483201007387 */ /* 0x0003e40000100a00 */
[C---:B-1----:R-:W-:Y:S08]  /*28f60*/  HMMA.1688.F32.TF32 R52, R40.reuse, R22, R44 ;  /* 0x000000162834723c */ /* 0x042ff0000008102c */
[C---:B------:R-:W-:Y:S08]  /*28f70*/  HMMA.1688.F32.TF32 R48, R40.reuse, R18, R84 ;  /* 0x000000122830723c */ /* 0x040ff00000081054 */
[C---:B------:R-:W-:Y:S01]  /*28f80*/  HMMA.1688.F32.TF32 R44, R40.reuse, R14, R80 ;  /* 0x0000000e282c723c */ /* 0x040fe20000081050 */
[----:B------:R-:W-:Y:S04]  /*28f90*/  STL.64 [R1+0x430], R88 ;  /* 0x0004305801007387 */ /* 0x000fe80000100a00 */
[----:B------:R-:W-:Y:S04]  /*28fa0*/  STL.64 [R1+0x438], R90 ;  /* 0x0004385a01007387 */ /* 0x000fe80000100a00 */
[----:B------:R-:W-:Y:S04]  /*28fb0*/  STL.64 [R1+0x450], R52 ;  /* 0x0004503401007387 */ /* 0x000fe80000100a00 */
[----:B------:R1:W-:Y:S04]  /*28fc0*/  STL.64 [R1+0x458], R54 ;  /* 0x0004583601007387 */ /* 0x0003e80000100a00 */
[----:B------:R-:W-:Y:S04]  /*28fd0*/  STL.64 [R1+0x460], R48 ;  /* 0x0004603001007387 */ /* 0x000fe80000100a00 */
[----:B------:R1:W-:Y:S02]  /*28fe0*/  STL.64 [R1+0x468], R50 ;  /* 0x0004683201007387 */ /* 0x0003e40000100a00 */
[C---:B-1----:R-:W-:Y:S02]  /*28ff0*/  HMMA.1688.F32.TF32 R52, R40.reuse, R10, R76 ;  /* 0x0000000a2834723c */ /* 0x042fe4000008104c */
[----:B------:R-:W-:Y:S04]  /*29000*/  STL.64 [R1+0x540], R44 ;  /* 0x0005402c01007387 */ /* 0x000fe80000100a00 */
[----:B------:R1:W-:Y:S02]  /*29010*/  STL.64 [R1+0x548], R46 ;  /* 0x0005482e01007387 */ /* 0x0003e40000100a00 */
[C---:B------:R-:W-:Y:S08]  /*29020*/  HMMA.1688.F32.TF32 R48, R40.reuse, R130, R184 ;  /* 0x000000822830723c */ /* 0x040ff000000810b8 */
[C---:B-1----:R-:W-:Y:S07]  /*29030*/  HMMA.1688.F32.TF32 R44, R40.reuse, R134, R72 ;  /* 0x00000086282c723c */ /* 0x042fee0000081048 */
        /* <DEDUP_REMOVED lines=17> */
[----:B-1----:R-:W-:Y:S01]  /*29150*/  HMMA.1688.F32.TF32 R44, R40, R158, R164 ;  /* 0x0000009e282c723c */ /* 0x002fe200000810a4 */
[----:B------:R-:W-:Y:S04]  /*29160*/  LDS R40, [R2+0xc380] ;  /* 0x00c3800002287984 */ /* 0x000fe80000000800 */
[----:B------:R-:W-:Y:S04]  /*29170*/  LDS R42, [R2+0xe380] ;  /* 0x00e38000022a7984 */ /* 0x000fe80000000800 */
[----:B------:R-:W-:Y:S04]  /*29180*/  STL.64 [R1+0xe50], R52 ;  /* 0x000e503401007387 */ /* 0x000fe80000100a00 */
[----:B------:R-:W-:Y:S04]  /*29190*/  STL.64 [R1+0xe58], R54 ;  /* 0x000e583601007387 */ /* 0x000fe80000100a00 */
[----:B------:R-:W-:Y:S04]  /*291a0*/  STL.64 [R1+0xe40], R48 ;  /* 0x000e403001007387 */ /* 0x000fe80000100a00 */
[----:B------:R4:W-:Y:S04]  /*291b0*/  STL.64 [R1+0xe48], R50 ;  /* 0x000e483201007387 */ /* 0x0009e80000100a00 */
[----:B------:R-:W-:Y:S04]  /*291c0*/  STL.64 [R1+0xe30], R44 ;  /* 0x000e302c01007387 */ /* 0x000fe80000100a00 */
[----:B------:R2:W-:Y:S01]  /*291d0*/  STL.64 [R1+0xe38], R46 ;  /* 0x000e382e01007387 */ /* 0x0005e20000100a00 */
[C---:B----4-:R-:W-:Y:S03]  /*291e0*/  HMMA.1688.F32.TF32 R48, R36.reuse, R102, R180 ;  /* 0x000000662430723c */ /* 0x050fe600000810b4 */
[----:B------:R-:W4:Y:S04]  /*291f0*/  LDL.LU R64, [R1+0x330] ;  /* 0x0003300001407983 */ /* 0x000f280000300800 */
[----:B------:R-:W-:Y:S01]  /*29200*/  LDS R41, [R0+0xc380] ;  /* 0x00c3800000297984 */ /* 0x000fe20000000800 */
[C---:B--2---:R-:W-:Y:S03]  /*29210*/  HMMA.1688.F32.TF32 R44, R36.reuse, R34, R204 ;  /* 0x00000022242c723c */ /* 0x044fe600000810cc */
[----:B------:R-:W1:Y:S11]  /*29220*/  LDS R43, [R0+0xe380] ;  /* 0x00e38000002b7984 */ /* 0x000e760000000800 */
[----:B------:R-:W-:Y:S01]  /*29230*/  @!UPT UIADD3 URZ, URZ, URZ, URZ ;  /* 0x0000003f3f3ff290 */ /* 0x000fe2000fffe03f */
[----:B------:R2:W-:Y:S04]  /*29240*/  STL.64 [R1+0x240], R48 ;  /* 0x0002403001007387 */ /* 0x0005e80000100a00 */
[----:B------:R1:W-:Y:S04]  /*29250*/  STL.64 [R1+0x248], R50 ;  /* 0x0002483201007387 */ /* 0x0003e80000100a00 */
[----:B------:R1:W-:Y:S04]  /*29260*/  STL.64 [R1+0x250], R44 ;  /* 0x0002502c01007387 */ /* 0x0003e80000100a00 */
[----:B------:R1:W-:Y:S04]  /*29270*/  STL.64 [R1+0x258], R46 ;  /* 0x0002582e01007387 */ /* 0x0003e80000100a00 */
        /* <DEDUP_REMOVED lines=11> */
[----:B------:R-:W3:Y:S04]  /*29330*/  LDL.LU R204, [R1] ;  /* 0x0000000001cc7983 */ /* 0x000ee80000300800 */
        /* <DEDUP_REMOVED lines=11> */
[----:B--2---:R-:W2:Y:S04]  /*293f0*/  LDL.LU R48, [R1+0x4a0] ;  /* 0x0004a00001307983 */ /* 0x004ea80000300800 */
[----:B------:R-:W2:Y:S04]  /*29400*/  LDL.LU R49, [R1+0x4a4] ;  /* 0x0004a40001317983 */ /* 0x000ea80000300800 */
        /* <DEDUP_REMOVED lines=43> */
[C---:B--2---:R-:W-:Y:S08]  /*296c0*/  HMMA.1688.F32.TF32 R52, R36.reuse, R30, R112 ;  /* 0x0000001e2434723c */ /* 0x044ff00000081070 */
[C---:B------:R-:W-:Y:S08]  /*296d0*/  HMMA.1688.F32.TF32 R108, R36.reuse, R26, R108 ;  /* 0x0000001a246c723c */ /* 0x040ff0000008106c */
[C---:B----4-:R-:W-:Y:S07]  /*296e0*/  HMMA.1688.F32.TF32 R104, R36.reuse, R22, R104 ;  /* 0x000000162468723c */ /* 0x050fee0000081068 */
[----:B------:R-:W-:Y:S04]  /*296f0*/  STL.64 [R1+0x270], R52 ;  /* 0x0002703401007387 */ /* 0x000fe80000100a00 */
[----:B------:R1:W-:Y:S02]  /*29700*/  STL.64 [R1+0x278], R54 ;  /* 0x0002783601007387 */ /* 0x0003e40000100a00 */
[C---:B-1----:R-:W-:Y:S08]  /*29710*/  HMMA.1688.F32.TF32 R52, R36.reuse, R18, R48 ;  /* 0x000000122434723c */ /* 0x042ff00000081030 */
[C---:B------:R-:W-:Y:S01]  /*29720*/  HMMA.1688.F32.TF32 R48, R36.reuse, R14, R96 ;  /* 0x0000000e2430723c */ /* 0x040fe20000081060 */
        /* <DEDUP_REMOVED lines=8> */
[C---:B-1----:R-:W-:Y:S08]  /*297b0*/  HMMA.1688.F32.TF32 R52, R36.reuse, R130, R88 ;  /* 0x000000822434723c */ /* 0x042ff00000081058 */
[C---:B--2---:R-:W-:Y:S01]  /*297c0*/  HMMA.1688.F32.TF32 R48, R36.reuse, R134, R204 ;  /* 0x000000862430723c */ /* 0x044fe200000810cc */
[----:B------:R-:W-:Y:S04]  /*297d0*/  STL.64 [R1+0x4a0], R92 ;  /* 0x0004a05c01007387 */ /* 0x000fe80000100a00 */
[----:B------:R-:W-:Y:S03]  /*297e0*/  STL.64 [R1+0x4a8], R94 ;  /* 0x0004a85e01007387 */ /* 0x000fe60000100a00 */
[C---:B------:R-:W-:Y:S01]  /*297f0*/  HMMA.1688.F32.TF32 R88, R36.reuse, R138, R248 ;  /* 0x0000008a2458723c */ /* 0x040fe200000810f8 */
[----:B------:R-:W2:Y:S06]  /*29800*/  LDL.LU R204, [R1+0x1100] ;  /* 0x0011000001cc7983 */ /* 0x000eac0000300800 */
[----:B------:R-:W-:Y:S04]  /*29810*/  STL.64 [R1+0x5b0], R52 ;  /* 0x0005b03401007387 */ /* 0x000fe80000100a00 */
[----:B------:R1:W-:Y:S04]  /*29820*/  STL.64 [R1+0x5b8], R54 ;  /* 0x0005b83601007387 */ /* 0x0003e80000100a00 */
[----:B------:R-:W-:Y:S04]  /*29830*/  STL.64 [R1+0x6d0], R48 ;  /* 0x0006d03001007387 */ /* 0x000fe80000100a00 */
[----:B------:R3:W-:Y:S01]  /*29840*/  STL.64 [R1+0x6d8], R50 ;  /* 0x0006d83201007387 */ /* 0x0007e20000100a00 */
[C---:B-1----:R-:W-:Y:S03]  /*29850*/  HMMA.1688.F32.TF32 R52, R36.reuse, R142, R244 ;  /* 0x0000008e2434723c */ /* 0x042fe600000810f4 */
[----:B------:R-:W2:Y:S04]  /*29860*/  LDL.LU R205, [R1+0x1104] ;  /* 0x0011040001cd7983 */ /* 0x000ea80000300800 */
[----:B------:R-:W2:Y:S01]  /*29870*/  LDL.LU R206, [R1+0x1108] ;  /* 0x0011080001ce7983 */ /* 0x000ea20000300800 */
[C---:B---3--:R-:W-:Y:S03]  /*29880*/  HMMA.1688.F32.TF32 R48, R36.reuse, R146, R160 ;  /* 0x000000922430723c */ /* 0x048fe600000810a0 */
[----:B------:R-:W2:Y:S04]  /*29890*/  LDL.LU R207, [R1+0x110c] ;  /* 0x00110c0001cf7983 */ /* 0x000ea80000300800 */
        /* <DEDUP_REMOVED lines=8> */
[----:B-1----:R-:W-:Y:S01]  /*29920*/  HMMA.1688.F32.TF32 R48, R36, R158, R168 ;  /* 0x0000009e2430723c */ /* 0x002fe200000810a8 */
[----:B------:R-:W-:Y:S07]  /*29930*/  LDS R36, [R2+0xc400] ;  /* 0x00c4000002247984 */ /* 0x000fee0000000800 */
        /* <DEDUP_REMOVED lines=13> */
[C---:B-1----:R-:W-:Y:S03]  /*29a10*/  HMMA.1688.F32.TF32 R44, R40.reuse, R26, R76 ;  /* 0x0000001a282c723c */ /* 0x042fe6000008104c */
[----:B------:R-:W2:Y:S04]  /*29a20*/  LDS R39, [R0+0xe400] ;  /* 0x00e4000000277984 */ /* 0x000ea80000000800 */
        /* <DEDUP_REMOVED lines=36> */
[----:B------:R-:W-:Y:S04]  /*29c70*/  LDS R40, [R2+0xc480] ;  /* 0x00c4800002287984 */ /* 0x000fe80000000800 */
[----:B------:R-:W-:Y:S04]  /*29c80*/  LDS R42, [R2+0xe480] ;  /* 0x00e48000022a7984 */ /* 0x000fe80000000800 */
[----:B------:R-:W-:Y:S04]  /*29c90*/  STL.64 [R1+0xce0], R52 ;  /* 0x000ce03401007387 */ /* 0x000fe80000100a00 */
[----:B------:R-:W-:Y:S04]  /*29ca0*/  STL.64 [R1+0xce8], R54 ;  /* 0x000ce83601007387 */ /* 0x000fe80000100a00 */
[----:B------:R-:W-:Y:S04]  /*29cb0*/  STL.64 [R1+0xcd0], R48 ;  /* 0x000cd03001007387 */ /* 0x000fe80000100a00 */
[----:B------:R-:W-:Y:S04]  /*29cc0*/  STL.64 [R1+0xcd8], R50 ;  /* 0x000cd83201007387 */ /* 0x000fe80000100a00 */
[----:B------:R1:W-:Y:S04]  /*29cd0*/  STL.64 [R1+0xcb0], R44 ;  /* 0x000cb02c01007387 */ /* 0x0003e80000100a00 */
        /* <DEDUP_REMOVED lines=33> */
[C---:B--2---:R-:W-:Y:S03]  /*29ef0*/  HMMA.1688.F32.TF32 R240, R36.reuse, R102, R204 ;  /* 0x0000006624f0723c */ /* 0x044fe600000810cc */
[----:B------:R-:W2:Y:S04]  /*29f00*/  LDL.LU R204, [R1+0x700] ;  /* 0x0007000001cc7983 */ /* 0x000ea80000300800 */
[----:B------:R-:W2:Y:S04]  /*29f10*/  LDL.LU R205, [R1+0x704] ;  /* 0x0007040001cd7983 */ /* 0x000ea80000300800 */
[----:B------:R-:W2:Y:S04]  /*29f20*/  LDL.LU R206, [R1+0x708] ;  /* 0x0007080001ce7983 */ /* 0x000ea80000300800 */
[----:B------:R-:W2:Y:S04]  /*29f30*/  LDL.LU R207, [R1+0x70c] ;  /* 0x00070c0001cf7983 */ /* 0x000ea80000300800 */
[----:B-1----:R-:W2:Y:S04]  /*29f40*/  LDL.LU R44, [R1+0x510] ;  /* 0x00051000012c7983 */ /* 0x002ea80000300800 */
[----:B------:R-:W2:Y:S04]  /*29f50*/  LDL.LU R45, [R1+0x514] ;  /* 0x00051400012d7983 */ /* 0x000ea80000300800 */
[----:B---3--:R-:W3:Y:S04]  /*29f60*/  LDL.LU R46, [R1+0x518] ;  /* 0x00051800012e7983 */ /* 0x008ee80000300800 */
[----:B------:R-:W3:Y:S04]  /*29f70*/  LDL.LU R47, [R1+0x51c] ;  /* 0x00051c00012f7983 */ /* 0x000ee80000300800 */
[----:B------:R-:W2:Y:S04]  /*29f80*/  LDL.LU R80, [R1+0x2b0] ;  /* 0x0002b00001507983 */ /* 0x000ea80000300800 */
[----:B------:R-:W2:Y:S04]  /*29f90*/  LDL.LU R81, [R1+0x2b4] ;  /* 0x0002b40001517983 */ /* 0x000ea80000300800 */
[----:B------:R-:W2:Y:S04]  /*29fa0*/  LDL.LU R82, [R1+0x2b8] ;  /* 0x0002b80001527983 */ /* 0x000ea80000300800 */
[----:B------:R-:W2:Y:S04]  /*29fb0*/  LDL.LU R83, [R1+0x2bc] ;  /* 0x0002bc0001537983 */ /* 0x000ea80000300800 */
[----:B------:R-:W-:Y:S04]  /*29fc0*/  STL.64 [R1+0x1b28], R240 ;  /* 0x001b28f001007387 */ /* 0x000fe80000100a00 */
[----:B------:R-:W-:Y:S04]  /*29fd0*/  STL.64 [R1+0x1b20], R242 ;  /* 0x001b20f201007387 */ /* 0x000fe80000100a00 */
[----:B------:R-:W-:Y:S04]  /*29fe0*/  LDS R41, [R0+0xc480] ;  /* 0x00c4800000297984 */ /* 0x000fe80000000800 */
[----:B------:R-:W1:Y:S01]  /*29ff0*/  LDS R43, [R0+0xe480] ;  /* 0x00e48000002b7984 */ /* 0x000e620000000800 */
[C---:B----4-:R-:W-:Y:S08]  /*2a000*/  HMMA.1688.F32.TF32 R52, R36.reuse, R26, R68 ;  /* 0x0000001a2434723c */ /* 0x050ff00000081044 */
[C---:B------:R-:W-:Y:S08]  /*2a010*/  HMMA.1688.F32.TF32 R48, R36.reuse, R34, R88 ;  /* 0x000000222430723c */ /* 0x040ff00000081058 */
[C---:B------:R-:W-:Y:S11]  /*2a020*/  HMMA.1688.F32.TF32 R56, R36.reuse, R30, R72 ;  /* 0x0000001e2438723c */ /* 0x040ff60000081048 */
[----:B------:R-:W-:Y:S04]  /*2a030*/  @!UPT UIADD3 URZ, URZ, URZ, URZ ;  /* 0x0000003f3f3ff290 */ /* 0x000fe8000fffe03f */
[----:B------:R-:W-:Y:S04]  /*2a040*/  STL.64 [R1+0xa0], R48 ;  /* 0x0000a03001007387 */ /* 0x000fe80000100a00 */
[----:B------:R4:W-:Y:S02]  /*2a050*/  STL.64 [R1+0xa8], R50 ;  /* 0x0000a83201007387 */ /* 0x0009e40000100a00 */
[C---:B----4-:R-:W-:Y:S02]  /*2a060*/  HMMA.1688.F32.TF32 R48, R36.reuse, R22, R64 ;  /* 0x000000162430723c */ /* 0x050fe40000081040 */
[----:B------:R-:W-:Y:S04]  /*2a070*/  STL.64 [R1+0x90], R56 ;  /* 0x0000903801007387 */ /* 0x000fe80000100a00 */
[----:B------:R-:W-:Y:S04]  /*2a080*/  STL.64 [R1+0x98], R58 ;  /* 0x0000983a01007387 */ /* 0x000fe80000100a00 */
[----:B------:R-:W1:Y:S04]  /*2a090*/  LDL.LU R72, [R1+0x11d0] ;  /* 0x0011d00001487983 */ /* 0x000e680000300800 */
[----:B------:R-:W-:Y:S04]  /*2a0a0*/  STL.64 [R1+0x120], R52 ;  /* 0x0001203401007387 */ /* 0x000fe80000100a00 */
[----:B------:R-:W-:Y:S05]  /*2a0b0*/  STL.64 [R1+0x128], R54 ;  /* 0x0001283601007387 */ /* 0x000fea0000100a00 */
[----:B------:R-:W-:Y:S04]  /*2a0c0*/  STL.64 [R1+0x110], R48 ;  /* 0x0001103001007387 */ /* 0x000fe80000100a00 */
[----:B------:R4:W-:Y:S04]  /*2a0d0*/  STL.64 [R1+0x118], R50 ;  /* 0x0001183201007387 */ /* 0x0009e80000100a00 */
[----:B------:R-:W1:Y:S04]  /*2a0e0*/  LDL.LU R73, [R1+0x11d4] ;  /* 0x0011d40001497983 */ /* 0x000e680000300800 */
[----:B------:R-:W1:Y:S01]  /*2a0f0*/  LDL.LU R74, [R1+0x11d8] ;  /* 0x0011d800014a7983 */ /* 0x000e620000300800 */
[C---:B----4-:R-:W-:Y:S03]  /*2a100*/  HMMA.1688.F32.TF32 R48, R36.reuse, R18, R180 ;  /* 0x000000122430723c */ /* 0x050fe600000810b4 */
        /* <DEDUP_REMOVED lines=11> */
[----:B------:R2:W-:Y:S04]  /*2a1c0*/  STL.64 [R1+0x148], R50 ;  /* 0x0001483201007387 */ /* 0x0005e80000100a00 */
[----:B------:R-:W4:Y:S04]  /*2a1d0*/  LDL.LU R181, [R1+0xee4] ;  /* 0x000ee40001b57983 */ /* 0x000f280000300800 */
[----:B------:R-:W4:Y:S04]  /*2a1e0*/  LDL.LU R182, [R1+0xee8] ;  /* 0x000ee80001b67983 */ /* 0x000f280000300800 */
[----:B------:R-:W4:Y:S01]  /*2a1f0*/  LDL.LU R183, [R1+0xeec] ;  /* 0x000eec0001b77983 */ /* 0x000f220000300800 */
[C---:B--2---:R-:W-:Y:S03]  /*2a200*/  HMMA.1688.F32.TF32 R48, R36.reuse, R14, R204 ;  /* 0x0000000e2430723c */ /* 0x044fe600000810cc */
[----:B------:R-:W2:Y:S11]  /*2a210*/  LDL.LU R204, [R1+0xca0] ;  /* 0x000ca00001cc7983 */ /* 0x000eb60000300800 */
[----:B------:R-:W-:Y:S09]  /*2a220*/  @!UPT UIADD3 URZ, URZ, URZ, URZ ;  /* 0x0000003f3f3ff290 */ /* 0x000ff2000fffe03f */
[----:B------:R-:W-:Y:S04]  /*2a230*/  STL.64 [R1+0x130], R48 ;  /* 0x0001303001007387 */ /* 0x000fe80000100a00 */
[----:B------:R3:W-:Y:S04]  /*2a240*/  STL.64 [R1+0x138], R50 ;  /* 0x0001383201007387 */ /* 0x0007e80000100a00 */
[----:B------:R-:W2:Y:S04]  /*2a250*/  LDL.LU R205, [R1+0xca4] ;  /* 0x000ca40001cd7983 */ /* 0x000ea80000300800 */
[----:B------:R-:W2:Y:S04]  /*2a260*/  LDL.LU R206, [R1+0xca8] ;  /* 0x000ca80001ce7983 */ /* 0x000ea80000300800 */
[----:B------:R-:W2:Y:S01]  /*2a270*/  LDL.LU R207, [R1+0xcac] ;  /* 0x000cac0001cf7983 */ /* 0x000ea20000300800 */
[C---:B---3--:R-:W-:Y:S08]  /*2a280*/  HMMA.1688.F32.TF32 R44, R36.reuse, R10, R44 ;  /* 0x0000000a242c723c */ /* 0x048ff0000008102c */
[C---:B------:R-:W-:Y:S08]  /*2a290*/  HMMA.1688.F32.TF32 R48, R36.reuse, R130, R84 ;  /* 0x000000822430723c */ /* 0x040ff00000081054 */
[C---:B------:R-:W-:Y:S07]  /*2a2a0*/  HMMA.1688.F32.TF32 R52, R36.reuse, R134, R80 ;  /* 0x000000862434723c */ /* 0x040fee0000081050 */
[----:B------:R-:W-:Y:S04]  /*2a2b0*/  STL.64 [R1+0x180], R44 ;  /* 0x0001802c01007387 */ /* 0x000fe80000100a00 */
[----:B------:R3:W-:Y:S04]  /*2a2c0*/  STL.64 [R1+0x188], R46 ;  /* 0x0001882e01007387 */ /* 0x0007e80000100a00 */
[----:B------:R-:W-:Y:S04]  /*2a2d0*/  STL.64 [R1+0x380], R48 ;  /* 0x0003803001007387 */ /* 0x000fe80000100a00 */
[----:B------:R3:W-:Y:S02]  /*2a2e0*/  STL.64 [R1+0x388], R50 ;  /* 0x0003883201007387 */ /* 0x0007e40000100a00 */
[C---:B---3--:R-:W-:Y:S08]  /*2a2f0*/  HMMA.1688.F32.TF32 R44, R36.reuse, R138, R76 ;  /* 0x0000008a242c723c */ /* 0x048ff0000008104c */
[C---:B------:R-:W-:Y:S01]  /*2a300*/  HMMA.1688.F32.TF32 R48, R36.reuse, R142, R184 ;  /* 0x0000008e2430723c */ /* 0x040fe200000810b8 */
[----:B------:R-:W-:Y:S04]  /*2a310*/  STL.64 [R1+0x4b0], R52 ;  /* 0x0004b03401007387 */ /* 0x000fe80000100a00 */
[----:B------:R3:W-:Y:S10]  /*2a320*/  STL.64 [R1+0x4b8], R54 ;  /* 0x0004b83601007387 */ /* 0x0007f40000100a00 */
[----:B------:R-:W-:Y:S01]  /*2a330*/  STL.64 [R1+0x5e0], R44 ;  /* 0x0005e02c01007387 */ /* 0x000fe20000100a00 */
[C---:B---3--:R-:W-:Y:S03]  /*2a340*/  HMMA.1688.F32.TF32 R52, R36.reuse, R146, R228 ;  /* 0x000000922434723c */ /* 0x048fe600000810e4 */
[----:B------:R3:W-:Y:S04]  /*2a350*/  STL.64 [R1+0x5e8], R46 ;  /* 0x0005e82e01007387 */ /* 0x0007e80000100a00 */
[----:B------:R-:W-:Y:S04]  /*2a360*/  STL.64 [R1+0x750], R48 ;  /* 0x0007503001007387 */ /* 0x000fe80000100a00 */
[----:B------:R3:W-:Y:S02]  /*2a370*/  STL.64 [R1+0x758], R50 ;  /* 0x0007583201007387 */ /* 0x0007e40000100a00 */
[C---:B---3--:R-:W-:Y:S08]  /*2a380*/  HMMA.1688.F32.TF32 R44, R36.reuse, R150, R232 ;  /* 0x00000096242c723c */ /* 0x048ff000000810e8 */
[C---:B------:R-:W-:Y:S08]  /*2a390*/  HMMA.1688.F32.TF32 R48, R36.reuse, R154, R236 ;  /* 0x0000009a2430723c */ /* 0x040ff000000810ec */
[----:B------:R-:W-:Y:S01]  /*2a3a0*/  HMMA.1688.F32.TF32 R36, R36, R158, R176 ;  /* 0x0000009e2424723c */ /* 0x000fe200000810b0 */
[----:B------:R-:W-:Y:S04]  /*2a3b0*/  STL.64 [R1+0xc30], R52 ;  /* 0x000c303401007387 */ /* 0x000fe80000100a00 */
[----:B------:R-:W-:Y:S04]  /*2a3c0*/  STL.64 [R1+0xc38], R54 ;  /* 0x000c383601007387 */ /* 0x000fe80000100a00 */
[----:B------:R-:W-:Y:S04]  /*2a3d0*/  STL.64 [R1+0xc20], R44 ;  /* 0x000c202c01007387 */ /* 0x000fe80000100a00 */
[----:B------:R-:W-:Y:S04]  /*2a3e0*/  STL.64 [R1+0xc28], R46 ;  /* 0x000c282e01007387 */ /* 0x000fe80000100a00 */
[----:B------:R3:W-:Y:S04]  /*2a3f0*/  STL.64 [R1+0xc10], R48 ;  /* 0x000c103001007387 */ /* 0x0007e80000100a00 */
[----:B------:R1:W-:Y:S04]  /*2a400*/  STL.64 [R1+0xc18], R50 ;  /* 0x000c183201007387 */ /* 0x0003e80000100a00 */
[----:B------:R-:W-:Y:S04]  /*2a410*/  STL.64 [R1+0xbf0], R36 ;  /* 0x000bf02401007387 */ /* 0x000fe80000100a00 */
[----:B------:R1:W-:Y:S04]  /*2a420*/  STL.64 [R1+0xbf8], R38 ;  /* 0x000bf82601007387 */ /* 0x0003e80000100a00 */
[----:B------:R-:W-:Y:S04]  /*2a430*/  LDS R44, [R2+0xc500] ;  /* 0x00c50000022c7984 */ /* 0x000fe80000000800 */
[----:B------:R-:W-:Y:S04]  /*2a440*/  LDS R46, [R2+0xe500] ;  /* 0x00e50000022e7984 */ /* 0x000fe80000000800 */
[----:B------:R-:W-:Y:S04]  /*2a450*/  LDS R45, [R0+0xc500] ;  /* 0x00c50000002d7984 */ /* 0x000fe80000000800 */
[----:B------:R-:W1:Y:S02]  /*2a460*/  LDS R47, [R0+0xe500] ;  /* 0x00e50000002f7984 */ /* 0x000e640000000800 */
[C---:B-1----:R-:W-:Y:S08]  /*2a470*/  HMMA.1688.F32.TF32 R124, R40.reuse, R102, R72 ;  /* 0x00000066287c723c */ /* 0x042ff00000081048 */
[C---:B----4-:R-:W-:Y:S08]  /*2a480*/  HMMA.1688.F32.TF32 R96, R40.reuse, R34, R68 ;  /* 0x000000222860723c */ /* 0x050ff00000081044 */
[C---:B------:R-:W-:Y:S07]  /*2a490*/  HMMA.1688.F32.TF32 R92, R40.reuse, R30, R64 ;  /* 0x0000001e285c723c */ /* 0x040fee0000081040 */
[----:B------:R-:W-:Y:S04]  /*2a4a0*/  STL.64 [R1+0x1b38], R124 ;  /* 0x001b387c01007387 */ /* 0x000fe80000100a00 */
[----:B------:R-:W-:Y:S01]  /*2a4b0*/  STL.64 [R1+0x1b30], R126 ;  /* 0x001b307e01007387 */ /* 0x000fe20000100a00 */
[C---:B------:R-:W-:Y:S03]  /*2a4c0*/  HMMA.1688.F32.TF32 R232, R40.reuse, R26, R180 ;  /* 0x0000001a28e8723c */ /* 0x040fe600000810b4 */
[----:B------:R-:W-:Y:S04]  /*2a4d0*/  STL [R1+0x1b4c], R96 ;  /* 0x001b4c6001007387 */ /* 0x000fe80000100800 */
[----:B------:R-:W-:Y:S04]  /*2a4e0*/  STL [R1+0x1b48], R97 ;  /* 0x001b486101007387 */ /* 0x000fe80000100800 */
[----:B------:R-:W-:Y:S04]  /*2a4f0*/  STL.64 [R1+0x1b40], R98 ;  /* 0x001b406201007387 */ /* 0x000fe80000100a00 */
        /* <DEDUP_REMOVED lines=40> */
[C---:B--2---:R-:W-:Y:S03]  /*2a780*/  HMMA.1688.F32.TF32 R228, R40.reuse, R22, R204 ;  /* 0x0000001628e4723c */ /* 0x044fe600000810cc */
        /* <DEDUP_REMOVED lines=12> */
[----:B------:R-:W-:Y:S04]  /*2a850*/  STL [R1+0x1b7c], R228 ;  /* 0x001b7ce401007387 */ /* 0x000fe80000100800 */
[----:B------:R-:W-:Y:S04]  /*2a860*/  STL [R1+0x1b78], R229 ;  /* 0x001b78e501007387 */ /* 0x000fe80000100800 */
[----:B------:R-:W-:Y:S04]  /*2a870*/  STL [R1+0x1b74], R230 ;  /* 0x001b74e601007387 */ /* 0x000fe80000100800 */
[----:B------:R-:W-:Y:S01]  /*2a880*/  STL [R1+0x1b70], R231 ;  /* 0x001b70e701007387 */ /* 0x000fe20000100800 */
[C---:B----4-:R-:W-:Y:S03]  /*2a890*/  HMMA.1688.F32.TF32 R36, R40.reuse, R18, R72 ;  /* 0x000000122824723c */ /* 0x050fe60000081048 */
[----:B------:R-:W4:Y:S05]  /*2a8a0*/  LDL.LU R72, [R1+0x12a0] ;  /* 0x0012a00001487983 */ /* 0x000f2a0000300800 */
[C---:B---3--:R-:W-:Y:S11]  /*2a8b0*/  HMMA.1688.F32.TF32 R48, R40.reuse, R14, R48 ;  /* 0x0000000e2830723c */ /* 0x048ff60000081030 */
[----:B------:R-:W-:Y:S04]  /*2a8c0*/  @!UPT UIADD3 URZ, URZ, URZ, URZ ;  /* 0x0000003f3f3ff290 */ /* 0x000fe8000fffe03f */
[----:B------:R-:W-:Y:S04]  /*2a8d0*/  STL.64 [R1+0x80], R36 ;  /* 0x0000802401007387 */ /* 0x000fe80000100a00 */
[----:B------:R1:W-:Y:S01]  /*2a8e0*/  STL.64 [R1+0x88], R38 ;  /* 0x0000882601007387 */ /* 0x0003e20000100a00 */
[C---:B------:R-:W-:Y:S03]  /*2a8f0*/  HMMA.1688.F32.TF32 R52, R40.reuse, R130, R84 ;  /* 0x000000822834723c */ /* 0x040fe60000081054 */
[----:B------:R-:W4:Y:S04]  /*2a900*/  LDL.LU R73, [R1+0x12a4] ;  /* 0x0012a40001497983 */ /* 0x000f280000300800 */
[----:B------:R-:W4:Y:S01]  /*2a910*/  LDL.LU R74, [R1+0x12a8] ;  /* 0x0012a800014a7983 */ /* 0x000f220000300800 */
[C---:B-1----:R-:W-:Y:S03]  /*2a920*/  HMMA.1688.F32.TF32 R36, R40.reuse, R10, R88 ;  /* 0x0000000a2824723c */ /* 0x042fe60000081058 */
[----:B------:R-:W4:Y:S04]  /*2a930*/  LDL.LU R75, [R1+0x12ac] ;  /* 0x0012ac00014b7983 */ /* 0x000f280000300800 */
[----:B------:R-:W-:Y:S04]  /*2a940*/  STL.64 [R1+0x70], R48 ;  /* 0x0000703001007387 */ /* 0x000fe80000100a00 */
[----:B------:R1:W-:Y:S02]  /*2a950*/  STL.64 [R1+0x78], R50 ;  /* 0x0000783201007387 */ /* 0x0003e40000100a00 */
[C---:B-1----:R-:W-:Y:S10]  /*2a960*/  HMMA.1688.F32.TF32 R48, R40.reuse, R134, R68 ;  /* 0x000000862830723c */ /* 0x042ff40000081044 */
[----:B------:R-:W-:Y:S04]  /*2a970*/  STL.64 [R1+0x100], R36 ;  /* 0x0001002401007387 */ /* 0x000fe80000100a00 */
[----:B------:R1:W-:Y:S02]  /*2a980*/  STL.64 [R1+0x108], R38 ;  /* 0x0001082601007387 */ /* 0x0003e40000100a00 */
[C---:B-1----:R-:W-:Y:S02]  /*2a990*/  HMMA.1688.F32.TF32 R36, R40.reuse, R138, R64 ;  /* 0x0000008a2824723c */ /* 0x042fe40000081040 */
[----:B------:R-:W-:Y:S04]  /*2a9a0*/  STL.64 [R1+0x2c0], R52 ;  /* 0x0002c03401007387 */ /* 0x000fe80000100a00 */
[----:B------:R-:W-:Y:S04]  /*2a9b0*/  STL.64 [R1+0x2c8], R54 ;  /* 0x0002c83601007387 */ /* 0x000fe80000100a00 */
[----:B------:R-:W3:Y:S04]  /*2a9c0*/  LDL.LU R68, [R1+0x1200] ;  /* 0x0012000001447983 */ /* 0x000ee80000300800 */
[----:B------:R-:W-:Y:S04]  /*2a9d0*/  STL.64 [R1+0x410], R48 ;  /* 0x0004103001007387 */ /* 0x000fe80000100a00 */
[----:B------:R-:W-:Y:S05]  /*2a9e0*/  STL.64 [R1+0x418], R50 ;  /* 0x0004183201007387 */ /* 0x000fea0000100a00 */
[----:B------:R-:W-:Y:S04]  /*2a9f0*/  STL.64 [R1+0x510], R36 ;  /* 0x0005102401007387 */ /* 0x000fe80000100a00 */
[----:B------:R1:W-:Y:S04]  /*2aa00*/  STL.64 [R1+0x518], R38 ;  /* 0x0005182601007387 */ /* 0x0003e80000100a00 */
[----:B------:R-:W3:Y:S04]  /*2aa10*/  LDL.LU R69, [R1+0x1204] ;  /* 0x0012040001457983 */ /* 0x000ee80000300800 */
[----:B------:R-:W3:Y:S01]  /*2aa20*/  LDL.LU R70, [R1+0x1208] ;  /* 0x0012080001467983 */ /* 0x000ee20000300800 */
[C---:B-1----:R-:W-:Y:S03]  /*2aa30*/  HMMA.1688.F32.TF32 R36, R40.reuse, R142, R180 ;  /* 0x0000008e2824723c */ /* 0x042fe600000810b4 */
[----:B------:R-:W3:Y:S04]  /*2aa40*/  LDL.LU R71, [R1+0x120c] ;  /* 0x00120c0001477983 */ /* 0x000ee80000300800 */
[----:B------:R-:W3:Y:S11]  /*2aa50*/  LDL.LU R64, [R1+0x1140] ;  /* 0x0011400001407983 */ /* 0x000ef60000300800 */
[----:B------:R-:W-:Y:S05]  /*2aa60*/  @!UPT UIADD3 URZ, URZ, URZ, URZ ;  /* 0x0000003f3f3ff290 */ /* 0x000fea000fffe03f */
[----:B------:R-:W-:Y:S04]  /*2aa70*/  STL.64 [R1+0x650], R36 ;  /* 0x0006502401007387 */ /* 0x000fe80000100a00 */
[----:B------:R2:W-:Y:S04]  /*2aa80*/  STL.64 [R1+0x658], R38 ;  /* 0x0006582601007387 */ /* 0x0005e80000100a00 */
[----:B------:R-:W3:Y:S04]  /*2aa90*/  LDL.LU R65, [R1+0x1144] ;  /* 0x0011440001417983 */ /* 0x000ee80000300800 */
[----:B------:R-:W3:Y:S01]  /*2aaa0*/  LDL.LU R66, [R1+0x1148] ;  /* 0x0011480001427983 */ /* 0x000ee20000300800 */
[C---:B--2---:R-:W-:Y:S03]  /*2aab0*/  HMMA.1688.F32.TF32 R36, R40.reuse, R146, R204 ;  /* 0x000000922824723c */ /* 0x044fe600000810cc */
[----:B------:R-:W2:Y:S04]  /*2aac0*/  LDL.LU R67, [R1+0x114c] ;  /* 0x00114c0001437983 */ /* 0x000ea80000300800 */
[----:B------:R-:W2:Y:S11]  /*2aad0*/  LDL.LU R180, [R1+0x1030] ;  /* 0x0010300001b47983 */ /* 0x000eb60000300800 */
[----:B------:R-:W-:Y:S05]  /*2aae0*/  @!UPT UIADD3 URZ, URZ, URZ, URZ ;  /* 0x0000003f3f3ff290 */ /* 0x000fea000fffe03f */
        /* <DEDUP_REMOVED lines=8> */
[----:B------:R-:W2:Y:S01]  /*2ab70*/  LDL.LU R207, [R1+0xf1c] ;  /* 0x000f1c0001cf7983 */ /* 0x000ea20000300800 */
[C---:B-1----:R-:W-:Y:S08]  /*2ab80*/  HMMA.1688.F32.TF32 R36, R40.reuse, R150, R80 ;  /* 0x000000962824723c */ /* 0x042ff00000081050 */
[C---:B------:R-:W-:Y:S08]  /*2ab90*/  HMMA.1688.F32.TF32 R48, R40.reuse, R154, R76 ;  /* 0x0000009a2830723c */ /* 0x040ff0000008104c */
[----:B------:R-:W-:Y:S07]  /*2aba0*/  HMMA.1688.F32.TF32 R40, R40, R158, R184 ;  /* 0x0000009e2828723c */ /* 0x000fee00000810b8 */
[----:B------:R-:W-:Y:S04]  /*2abb0*/  STL.64 [R1+0xb40], R36 ;  /* 0x000b402401007387 */ /* 0x000fe80000100a00 */
[----:B------:R-:W-:Y:S04]  /*2abc0*/  STL.64 [R1+0xb48], R38 ;  /* 0x000b482601007387 */ /* 0x000fe80000100a00 */
[----:B------:R1:W-:Y:S04]  /*2abd0*/  STL.64 [R1+0xb30], R48 ;  /* 0x000b303001007387 */ /* 0x0003e80000100a00 */
[----:B------:R1:W-:Y:S04]  /*2abe0*/  STL.64 [R1+0xb38], R50 ;  /* 0x000b383201007387 */ /* 0x0003e80000100a00 */
[----:B------:R-:W-:Y:S04]  /*2abf0*/  STL.64 [R1+0xb10], R40 ;  /* 0x000b102801007387 */ /* 0x000fe80000100a00 */
[----:B------:R-:W-:Y:S04]  /*2ac00*/  STL.64 [R1+0xb18], R42 ;  /* 0x000b182a01007387 */ /* 0x000fe80000100a00 */
[----:B------:R-:W-:Y:S04]  /*2ac10*/  LDS R36, [R2+0xc580] ;  /* 0x00c5800002247984 */ /* 0x000fe80000000800 */
[----:B------:R-:W-:Y:S04]  /*2ac20*/  LDS R38, [R2+0xe580] ;  /* 0x00e5800002267984 */ /* 0x000fe80000000800 */
[----:B------:R-:W-:Y:S04]  /*2ac30*/  LDS R37, [R0+0xc580] ;  /* 0x00c5800000257984 */ /* 0x000fe80000000800 */
[----:B------:R-:W1:Y:S04]  /*2ac40*/  LDS R39, [R0+0xe580] ;  /* 0x00e5800000277984 */ /* 0x000e680000000800 */
[----:B------:R-:W-:Y:S04]  /*2ac50*/  LDS R40, [R2+0xc600] ;  /* 0x00c6000002287984 */ /* 0x000fe80000000800 */
[----:B------:R-:W-:Y:S04]  /*2ac60*/  LDS R42, [R2+0xe600] ;  /* 0x00e60000022a7984 */ /* 0x000fe80000000800 */
[----:B------:R-:W-:Y:S04]  /*2ac70*/  LDS R41, [R0+0xc600] ;  /* 0x00c6000000297984 */ /* 0x000fe80000000800 */
[----:B------:R-:W1:Y:S01]  /*2ac80*/  LDS R43, [R0+0xe600] ;  /* 0x00e60000002b7984 */ /* 0x000e620000000800 */
[C---:B----4-:R-:W-:Y:S11]  /*2ac90*/  HMMA.1688.F32.TF32 R120, R44.reuse, R102, R72 ;  /* 0x000000662c78723c */ /* 0x050ff60000081048 */
[----:B------:R-:W-:Y:S11]  /*2aca0*/  @!UPT UIADD3 URZ, URZ, URZ, URZ ;  /* 0x0000003f3f3ff290 */ /* 0x000ff6000fffe03f */
[----:B------:R-:W-:Y:S01]  /*2acb0*/  @!UPT UIADD3 URZ, URZ, URZ, URZ ;  /* 0x0000003f3f3ff290 */ /* 0x000fe2000fffe03f */
[----:B------:R-:W-:Y:S04]  /*2acc0*/  STL [R1+0x1b8c], R120 ;  /* 0x001b8c7801007387 */ /* 0x000fe80000100800 */
[----:B------:R-:W-:Y:S04]  /*2acd0*/  STL [R1+0x1b88], R121 ;  /* 0x001b887901007387 */ /* 0x000fe80000100800 */
[----:B------:R-:W-:Y:S04]  /*2ace0*/  STL [R1+0x1b84], R122 ;  /* 0x001b847a01007387 */ /* 0x000fe80000100800 */
[----:B------:R-:W-:Y:S01]  /*2acf0*/  STL [R1+0x1b80], R123 ;  /* 0x001b807b01007387 */ /* 0x000fe20000100800 */
[C---:B---3--:R-:W-:Y:S08]  /*2ad00*/  HMMA.1688.F32.TF32 R88, R44.reuse, R34, R68 ;  /* 0x000000222c58723c */ /* 0x048ff00000081044 */
[C---:B--2---:R-:W-:Y:S11]  /*2ad10*/  HMMA.1688.F32.TF32 R84, R44.reuse, R30, R64 ;  /* 0x0000001e2c54723c */ /* 0x044ff60000081040 */
[----:B------:R-:W-:Y:S04]  /*2ad20*/  @!UPT UIADD3 URZ, URZ, URZ, URZ ;  /* 0x0000003f3f3ff290 */ /* 0x000fe8000fffe03f */
[----:B------:R-:W-:Y:S04]  /*2ad30*/  STL [R1+0x1b9c], R88 ;  /* 0x001b9c5801007387 */ /* 0x000fe80000100800 */
[----:B------:R-:W-:Y:S04]  /*2ad40*/  STL [R1+0x1b98], R89 ;  /* 0x001b985901007387 */ /* 0x000fe80000100800 */
[----:B------:R-:W-:Y:S04]  /*2ad50*/  STL [R1+0x1b94], R90 ;  /* 0x001b945a01007387 */ /* 0x000fe80000100800 */
[----:B------:R-:W-:Y:S01]  /*2ad60*/  STL [R1+0x1b90], R91 ;  /* 0x001b905b01007387 */ /* 0x000fe20000100800 */
[C---:B------:R-:W-:Y:S03]  /*2ad70*/  HMMA.1688.F32.TF32 R224, R44.reuse, R26, R180 ;  /* 0x0000001a2ce0723c */ /* 0x040fe600000810b4 */
[----:B------:R-:W-:Y:S04]  /*2ad80*/  STL [R1+0x1bac], R84 ;  /* 0x001bac5401007387 */ /* 0x000fe80000100800 */
[----:B------:R-:W-:Y:S04]  /*2ad90*/  STL [R1+0x1ba8], R85 ;  /* 0x001ba85501007387 */ /* 0x000fe80000100800 */
[----:B------:R-:W-:Y:S04]  /*2ada0*/  STL [R1+0x1ba4], R86 ;  /* 0x001ba45601007387 */ /* 0x000fe80000100800 */
[----:B------:R2:W-:Y:S01]  /*2adb0*/  STL [R1+0x1ba0], R87 ;  /* 0x001ba05701007387 */ /* 0x0005e20000100800 */
[C---:B------:R-:W-:Y:S07]  /*2adc0*/  HMMA.1688.F32.TF32 R220, R44.reuse, R22, R204 ;  /* 0x000000162cdc723c */ /* 0x040fee00000810cc */
[----:B------:R-:W-:Y:S04]  /*2add0*/  STL [R1+0x1c70], R226 ;  /* 0x001c70e201007387 */ /* 0x000fe80000100800 */
[----:B------:R-:W-:Y:S04]  /*2ade0*/  STL.64 [R1+0x1bb8], R224 ;  /* 0x001bb8e001007387 */ /* 0x000fe80000100a00 */
[----:B------:R-:W-:Y:S04]  /*2adf0*/  STL [R1+0x1bb0], R227 ;  /* 0x001bb0e301007387 */ /* 0x000fe80000100800 */
        /* <DEDUP_REMOVED lines=82> */
[C---:B--2---:R-:W-:Y:S08]  /*2b320*/  HMMA.1688.F32.TF32 R56, R44.reuse, R10, R160 ;  /* 0x0000000a2c38723c */ /* 0x044ff000000810a0 */
[C---:B---3--:R-:W-:Y:S08]  /*2b330*/  HMMA.1688.F32.TF32 R60, R44.reuse, R14, R208 ;  /* 0x0000000e2c3c723c */ /* 0x048ff000000810d0 */
[C---:B----4-:R-:W-:Y:S11]  /*2b340*/  HMMA.1688.F32.TF32 R84, R44.reuse, R18, R212 ;  /* 0x000000122c54723c */ /* 0x050ff600000810d4 */
[----:B------:R-:W-:Y:S11]  /*2b350*/  @!UPT UIADD3 URZ, URZ, URZ, URZ ;  /* 0x0000003f3f3ff290 */ /* 0x000ff6000fffe03f */
[----:B------:R-:W-:Y:S01]  /*2b360*/  @!UPT UIADD3 URZ, URZ, URZ, URZ ;  /* 0x0000003f3f3ff290 */ /* 0x000fe2000fffe03f */
        /* <DEDUP_REMOVED lines=18> */
[----:B------:R-:W-:Y:S08]  /*2b490*/  HMMA.1688.F32.TF32 R52, R44, R154, R108 ;  /* 0x0000009a2c34723c */ /* 0x000ff0000008106c */
[----:B------:R-:W-:Y:S08]  /*2b4a0*/  HMMA.1688.F32.TF32 R116, R36, R102, R48 ;  /* 0x000000662474723c */ /* 0x000ff00000081030 */
[----:B------:R-:W-:Y:S01]  /*2b4b0*/  HMMA.1688.F32.TF32 R44, R44, R158, R104 ;  /* 0x0000009e2c2c723c */ /* 0x000fe20000081068 */
[----:B------:R-:W-:Y:S04]  /*2b4c0*/  STL.64 [R1+0x590], R84 ;  /* 0x0005905401007387 */ /* 0x000fe80000100a00 */
[----:B------:R-:W-:Y:S03]  /*2b4d0*/  STL.64 [R1+0x598], R86 ;  /* 0x0005985601007387 */ /* 0x000fe60000100a00 */
[C---:B------:R-:W-:Y:S01]  /*2b4e0*/  HMMA.1688.F32.TF32 R80, R36.reuse, R34, R80 ;  /* 0x000000222450723c */ /* 0x040fe20000081050 */
        /* <DEDUP_REMOVED lines=10> */
[----:B------:R-:W-:Y:S04]  /*2b590*/  STL.64 [R1+0xa50], R44 ;  /* 0x000a502c01007387 */ /* 0x000fe80000100a00 */
[----:B------:R1:W-:Y:S02]  /*2b5a0*/  STL.64 [R1+0xa58], R46 ;  /* 0x000a582e01007387 */ /* 0x0003e40000100a00 */
[C---:B-1----:R-:W-:Y:S02]  /*2b5b0*/  HMMA.1688.F32.TF32 R44, R36.reuse, R18, R68 ;  /* 0x00000012242c723c */ /* 0x042fe40000081044 */
[----:B------:R-:W-:Y:S04]  /*2b5c0*/  STL.64 [R1+0x1bd0], R118 ;  /* 0x001bd07601007387 */ /* 0x000fe80000100a00 */
[----:B------:R-:W-:Y:S04]  /*2b5d0*/  STL.64 [R1+0x1be8], R80 ;  /* 0x001be85001007387 */ /* 0x000fe80000100a00 */
[----:B------:R-:W-:Y:S01]  /*2b5e0*/  STL.64 [R1+0x1be0], R82 ;  /* 0x001be05201007387 */ /* 0x000fe20000100a00 */
[C---:B------:R-:W-:Y:S03]  /*2b5f0*/  HMMA.1688.F32.TF32 R52, R36.reuse, R14, R64 ;  /* 0x0000000e2434723c */ /* 0x040fe60000081040 */
[----:B------:R-:W-:Y:S04]  /*2b600*/  STL.64 [R1+0x1bf8], R76 ;  /* 0x001bf84c01007387 */ /* 0x000fe80000100a00 */
[----:B------:R-:W-:Y:S04]  /*2b610*/  STL.64 [R1+0x1bf0], R78 ;  /* 0x001bf04e01007387 */ /* 0x000fe80000100a00 */
[----:B------:R-:W-:Y:S01]  /*2b620*/  STL.64 [R1+0x1c08], R216 ;  /* 0x001c08d801007387 */ /* 0x000fe20000100a00 */
[C---:B------:R-:W-:Y:S03]  /*2b630*/  HMMA.1688.F32.TF32 R48, R36.reuse, R10, R180 ;  /* 0x0000000a2430723c */ /* 0x040fe600000810b4 */
[----:B------:R-:W-:Y:S04]  /*2b640*/  STL.64 [R1+0x1c00], R218 ;  /* 0x001c00da01007387 */ /* 0x000fe80000100a00 */
[----:B------:R-:W-:Y:S04]  /*2b650*/  STL.64 [R1+0x1c18], R212 ;  /* 0x001c18d401007387 */ /* 0x000fe80000100a00 */
[----:B------:R-:W-:Y:S04]  /*2b660*/  STL.64 [R1+0x1c10], R214 ;  /* 0x001c10d601007387 */ /* 0x000fe80000100a00 */
[----:B------:R-:W-:Y:S04]  /*2b670*/  STL.64 [R1+0x40], R44 ;  /* 0x0000402c01007387 */ /* 0x000fe80000100a00 */
[----:B------:R1:W-:Y:S02]  /*2b680*/  STL.64 [R1+0x48], R46 ;  /* 0x0000482e01007387 */ /* 0x0003e40000100a00 */
[----:B-1----:R-:W-:Y:S02]  /*2b690*/  HMMA.1688.F32.TF32 R44, R36, R130, R204 ;  /* 0x00000082242c723c */ /* 0x002fe400000810cc */
[----:B------:R-:W-:Y:S04]  /*2b6a0*/  STL.64 [R1+0x30], R52 ;  /* 0x0000303401007387 */ /* 0x000fe80000100a00 */
[----:B------:R-:W-:Y:S04]  /*2b6b0*/  STL.64 [R1+0x38], R54 ;  /* 0x0000383601007387 */ /* 0x000fe80000100a00 */
[----:B------:R-:W2:Y:S04]  /*2b6c0*/  LDL.LU R184, [R1+0xdf0] ;  /* 0x000df00001b87983 */ /* 0x000ea80000300800 */
[----:B------:R1:W-:Y:S04]  /*2b6d0*/  STL.64 [R1+0xe0], R48 ;  /* 0x0000e03001007387 */ /* 0x0003e80000100a00 */
[----:B------:R3:W-:Y:S05]  /*2b6e0*/  STL.64 [R1+0xe8], R50 ;  /* 0x0000e83201007387 */ /* 0x0007ea0000100a00 */
[----:B------:R-:W-:Y:S04]  /*2b6f0*/  STL.64 [R1+0x200], R44 ;  /* 0x0002002c01007387 */ /* 0x000fe80000100a00 */
[----:B------:R4:W-:Y:S04]  /*2b700*/  STL.64 [R1+0x208], R46 ;  /* 0x0002082e01007387 */ /* 0x0009e80000100a00 */
        /* <DEDUP_REMOVED lines=64> */
[----:B---3--:R-:W-:Y:S08]  /*2bb10*/  HMMA.1688.F32.TF32 R68, R40, R30, R68 ;  /* 0x0000001e2844723c */ /* 0x008ff00000081044 */
[C---:B----4-:R-:W-:Y:S08]  /*2bb20*/  HMMA.1688.F32.TF32 R56, R36.reuse, R138, R160 ;  /* 0x0000008a2438723c */ /* 0x050ff000000810a0 */
[C---:B------:R-:W-:Y:S08]  /*2bb30*/  HMMA.1688.F32.TF32 R60, R36.reuse, R134, R208 ;  /* 0x00000086243c723c */ /* 0x040ff000000810d0 */
[C---:B------:R-:W-:Y:S11]  /*2bb40*/  HMMA.1688.F32.TF32 R44, R36.reuse, R142, R244 ;  /* 0x0000008e242c723c */ /* 0x040ff600000810f4 */
[----:B------:R-:W-:Y:S04]  /*2bb50*/  @!UPT UIADD3 URZ, URZ, URZ, URZ ;  /* 0x0000003f3f3ff290 */ /* 0x000fe8000fffe03f */
        /* <DEDUP_REMOVED lines=8> */
[----:B-1----:R-:W-:Y:S08]  /*2bbe0*/  HMMA.1688.F32.TF32 R44, R36, R154, R52 ;  /* 0x0000009a242c723c */ /* 0x002ff00000081034 */
        /* <DEDUP_REMOVED lines=9> */
[----:B------:R1:W-:Y:S03]  /*2bc80*/  STL.64 [R1+0x9d8], R46 ;  /* 0x0009d82e01007387 */ /* 0x0003e60000100a00 */
[C---:B------:R-:W-:Y:S01]  /*2bc90*/  HMMA.1688.F32.TF32 R204, R40.reuse, R22, R204 ;  /* 0x0000001628cc723c */ /* 0x040fe200000810cc */
[----:B------:R-:W-:Y:S04]  /*2bca0*/  STL.64 [R1+0x1c28], R112 ;  /* 0x001c287001007387 */ /* 0x000fe80000100a00 */
[----:B------:R-:W-:Y:S04]  /*2bcb0*/  STL.64 [R1+0x9c0], R36 ;  /* 0x0009c02401007387 */ /* 0x000fe80000100a00 */
[----:B------:R2:W-:Y:S01]  /*2bcc0*/  STL.64 [R1+0x9c8], R38 ;  /* 0x0009c82601007387 */ /* 0x0005e20000100a00 */
[C---:B-1----:R-:W-:Y:S08]  /*2bcd0*/  HMMA.1688.F32.TF32 R44, R40.reuse, R10, R184 ;  /* 0x0000000a282c723c */ /* 0x042ff000000810b8 */
[C---:B--2---:R-:W-:Y:S01]  /*2bce0*/  HMMA.1688.F32.TF32 R36, R40.reuse, R18, R104 ;  /* 0x000000122824723c */ /* 0x044fe20000081068 */
        /* <DEDUP_REMOVED lines=15> */
[----:B-1----:R-:W-:Y:S01]  /*2bde0*/  HMMA.1688.F32.TF32 R48, R40, R130, R64 ;  /* 0x000000822830723c */ /* 0x002fe20000081040 */
[----:B------:R-:W-:-:S02]  /*2bdf0*/  IMAD.MOV.U32 R184, RZ, RZ, R133 ;  /* 0x000000ffffb87224 */ /* 0x000fc400078e0085 */
[----:B------:R-:W-:Y:S01]  /*2be00*/  LDS R36, [R2+0xc680] ;  /* 0x00c6800002247984 */ /* 0x000fe20000000800 */
[----:B------:R-:W-:Y:S02]  /*2be10*/  IMAD.MOV.U32 R185, RZ, RZ, R3 ;  /* 0x000000ffffb97224 */ /* 0x000fe400078e0003 */
[----:B------:R-:W-:Y:S01]  /*2be20*/  IMAD.MOV.U32 R186, RZ, RZ, R16 ;  /* 0x000000ffffba7224 */ /* 0x000fe200078e0010 */
[----:B------:R-:W-:Y:S01]  /*2be30*/  LDS R38, [R2+0xe680] ;  /* 0x00e6800002267984 */ /* 0x000fe20000000800 */
[----:B--2---:R-:W-:Y:S01]  /*2be40*/  HMMA.1688.F32.TF32 R44, R40, R134, R180 ;  /* 0x00000086282c723c */ /* 0x004fe200000810b4 */
[----:B------:R-:W-:Y:S02]  /*2be50*/  IMAD.MOV.U32 R187, RZ, RZ, R17 ;  /* 0x000000ffffbb7224 */ /* 0x000fe400078e0011 */
[----:B------:R-:W-:Y:S04]  /*2be60*/  LDS R37, [R0+0xc680] ;  /* 0x00c6800000257984 */ /* 0x000fe80000000800 */
[----:B------:R-:W1:Y:S08]  /*2be70*/  LDS R39, [R0+0xe680] ;  /* 0x00e6800000277984 */ /* 0x000e700000000800 */
[----:B------:R2:W-:Y:S04]  /*2be80*/  STL.64 [R1+0x1f0], R48 ;  /* 0x0001f03001007387 */ /* 0x0005e80000100a00 */
[----:B------:R3:W-:Y:S04]  /*2be90*/  STL.64 [R1+0x1f8], R50 ;  /* 0x0001f83201007387 */ /* 0x0007e80000100a00 */
[----:B------:R-:W4:Y:S04]  /*2bea0*/  LDL.LU R133, [R1+0x1d60] ;  /* 0x001d600001857983 */ /* 0x000f280000300800 */
[----:B------:R-:W-:Y:S04]  /*2beb0*/  STL.64 [R1+0x2e0], R44 ;  /* 0x0002e02c01007387 */ /* 0x000fe80000100a00 */
[----:B------:R1:W-:Y:S04]  /*2bec0*/  STL.64 [R1+0x2e8], R46 ;  /* 0x0002e82e01007387 */ /* 0x0003e80000100a00 */
[----:B------:R-:W4:Y:S04]  /*2bed0*/  LDL.LU R3, [R1+0x1d5c] ;  /* 0x001d5c0001037983 */ /* 0x000f280000300800 */
[----:B------:R-:W4:Y:S04]  /*2bee0*/  LDL.LU R16, [R1+0x1d58] ;  /* 0x001d580001107983 */ /* 0x000f280000300800 */
[----:B------:R-:W4:Y:S01]  /*2bef0*/  LDL.LU R17, [R1+0x1d54] ;  /* 0x001d540001117983 */ /* 0x000f220000300800 */
[----:B--2---:R-:W-:Y:S01]  /*2bf00*/  IMAD.MOV.U32 R48, RZ, RZ, R8 ;  /* 0x000000ffff307224 */ /* 0x004fe200078e0008 */
[----:B------:R-:W-:Y:S01]  /*2bf10*/  MOV R49, R9 ;  /* 0x0000000900317202 */ /* 0x000fe20000000f00 */
[----:B---3--:R-:W-:Y:S01]  /*2bf20*/  IMAD.MOV.U32 R50, RZ, RZ, R21 ;  /* 0x000000ffff327224 */ /* 0x008fe200078e0015 */
[----:B------:R-:W2:Y:S01]  /*2bf30*/  LDL.LU R8, [R1+0x1d50] ;  /* 0x001d500001087983 */ /* 0x000ea20000300800 */
[----:B------:R-:W-:-:S03]  /*2bf40*/  IMAD.MOV.U32 R51, RZ, RZ, R20 ;  /* 0x000000ffff337224 */ /* 0x000fc600078e0014 */
        /* <DEDUP_REMOVED lines=31> */
[----:B----4-:R-:W-:-:S02]  /*2c140*/  IMAD.MOV.U32 R163, RZ, RZ, R133 ;  /* 0x000000ffffa37224 */ /* 0x010fc400078e0085 */
[----:B------:R-:W-:Y:S02]  /*2c150*/  IMAD.MOV.U32 R162, RZ, RZ, R3 ;  /* 0x000000ffffa27224 */ /* 0x000fe400078e0003 */
[----:B------:R-:W-:Y:S02]  /*2c160*/  IMAD.MOV.U32 R161, RZ, RZ, R16 ;  /* 0x000000ffffa17224 */ /* 0x000fe400078e0010 */
[----:B------:R-:W-:Y:S02]  /*2c170*/  IMAD.MOV.U32 R160, RZ, RZ, R17 ;  /* 0x000000ffffa07224 */ /* 0x000fe400078e0011 */
        /* <DEDUP_REMOVED lines=11> */
[----:B------:R-:W4:Y:S01]  /*2c230*/  LDL.LU R99, [R1+0x8ec] ;  /* 0x0008ec0001637983 */ /* 0x000f220000300800 */
[----:B--2---:R-:W-:-:S02]  /*2c240*/  IMAD.MOV.U32 R176, RZ, RZ, R20 ;  /* 0x000000ffffb07224 */ /* 0x004fc400078e0014 */
[----:B------:R-:W-:Y:S01]  /*2c250*/  IMAD.MOV.U32 R177, RZ, RZ, R21 ;  /* 0x000000ffffb17224 */ /* 0x000fe200078e0015 */
[----:B------:R-:W2:Y:S01]  /*2c260*/  LDL.LU R20, [R1+0x1d30] ;  /* 0x001d300001147983 */ /* 0x000ea20000300800 */
[----:B---3--:R-:W-:Y:S01]  /*2c270*/  IMAD.MOV.U32 R178, RZ, RZ, R9 ;  /* 0x000000ffffb27224 */ /* 0x008fe200078e0009 */
[----:B------:R-:W-:Y:S02]  /*2c280*/  MOV R179, R8 ;  /* 0x0000000800b37202 */ /* 0x000fe40000000f00 */
[----:B------:R-:W3:Y:S04]  /*2c290*/  LDL.LU R21, [R1+0x1d2c] ;  /* 0x001d2c0001157983 */ /* 0x000ee80000300800 */
[----:B------:R-:W2:Y:S04]  /*2c2a0*/  LDL.LU R9, [R1+0x1d28] ;  /* 0x001d280001097983 */ /* 0x000ea80000300800 */
[----:B------:R-:W2:Y:S01]  /*2c2b0*/  LDL.LU R8, [R1+0x1d24] ;  /* 0x001d240001087983 */ /* 0x000ea20000300800 */
        /* <DEDUP_REMOVED lines=28> */
[C---:B------:R-:W-:Y:S08]  /*2c480*/  HMMA.1688.F32.TF32 R68, R40.reuse, R138, R96 ;  /* 0x0000008a2844723c */ /* 0x040ff00000081060 */
[----:B-1----:R-:W-:Y:S01]  /*2c490*/  HMMA.1688.F32.TF32 R44, R40, R142, R164 ;  /* 0x0000008e282c723c */ /* 0x002fe200000810a4 */
[----:B------:R-:W-:-:S02]  /*2c4a0*/  IMAD.MOV.U32 R180, RZ, RZ, R128 ;  /* 0x000000ffffb47224 */ /* 0x000fc400078e0080 */
[----:B------:R-:W-:Y:S01]  /*2c4b0*/  IMAD.MOV.U32 R181, RZ, RZ, R129 ;  /* 0x000000ffffb57224 */ /* 0x000fe200078e0081 */
[----:B------:R-:W4:Y:S01]  /*2c4c0*/  LDL.LU R128, [R1+0x1d10] ;  /* 0x001d100001807983 */ /* 0x000f220000300800 */
[----:B------:R-:W-:Y:S02]  /*2c4d0*/  IMAD.MOV.U32 R182, RZ, RZ, R33 ;  /* 0x000000ffffb67224 */ /* 0x000fe400078e0021 */
[----:B------:R-:W-:Y:S01]  /*2c4e0*/  IMAD.MOV.U32 R183, RZ, RZ, R29 ;  /* 0x000000ffffb77224 */ /* 0x000fe200078e001d */
[----:B------:R-:W4:Y:S01]  /*2c4f0*/  LDL.LU R129, [R1+0x1d0c] ;  /* 0x001d0c0001817983 */ /* 0x000f220000300800 */
[C---:B------:R-:W-:Y:S03]  /*2c500*/  HMMA.1688.F32.TF32 R72, R40.reuse, R146, R124 ;  /* 0x000000922848723c */ /* 0x040fe6000008107c */
[----:B------:R-:W4:Y:S04]  /*2c510*/  LDL.LU R33, [R1+0x1d08] ;  /* 0x001d080001217983 */ /* 0x000f280000300800 */
[----:B------:R-:W4:Y:S04]  /*2c520*/  LDL.LU R29, [R1+0x1d04] ;  /* 0x001d0400011d7983 */ /* 0x000f280000300800 */
[----:B------:R-:W-:Y:S04]  /*2c530*/  STL.64 [R1+0x3c0], R68 ;  /* 0x0003c04401007387 */ /* 0x000fe80000100a00 */
[----:B------:R1:W-:Y:S04]  /*2c540*/  STL.64 [R1+0x3c8], R70 ;  /* 0x0003c84601007387 */ /* 0x0003e80000100a00 */
[----:B------:R-:W-:Y:S04]  /*2c550*/  STL.64 [R1+0x4e0], R44 ;  /* 0x0004e02c01007387 */ /* 0x000fe80000100a00 */
[----:B------:R2:W-:Y:S01]  /*2c560*/  STL.64 [R1+0x4e8], R46 ;  /* 0x0004e82e01007387 */ /* 0x0005e20000100a00 */
[----:B-1----:R-:W-:Y:S08]  /*2c570*/  HMMA.1688.F32.TF32 R68, R40, R150, R176 ;  /* 0x000000962844723c */ /* 0x002ff000000810b0 */
[C---:B------:R-:W-:Y:S08]  /*2c580*/  HMMA.1688.F32.TF32 R48, R36.reuse, R146, R48 ;  /* 0x000000922430723c */ /* 0x040ff00000081030 */
[C---:B------:R-:W-:Y:S08]  /*2c590*/  HMMA.1688.F32.TF32 R56, R36.reuse, R26, R56 ;  /* 0x0000001a2438723c */ /* 0x040ff00000081038 */
[----:B------:R-:W-:Y:S01]  /*2c5a0*/  HMMA.1688.F32.TF32 R52, R36, R22, R52 ;  /* 0x000000162434723c */ /* 0x000fe20000081034 */
[----:B------:R-:W-:Y:S01]  /*2c5b0*/  IMAD.MOV.U32 R92, RZ, RZ, R101 ;  /* 0x000000ffff5c7224 */ /* 0x000fe200078e0065 */
[----:B------:R-:W-:Y:S01]  /*2c5c0*/  MOV R93, R252 ;  /* 0x000000fc005d7202 */ /* 0x000fe20000000f00 */
[----:B------:R-:W-:-:S02]  /*2c5d0*/  IMAD.MOV.U32 R94, RZ, RZ, R24 ;  /* 0x000000ffff5e7224 */ /* 0x000fc400078e0018 */
[----:B------:R-:W-:Y:S02]  /*2c5e0*/  IMAD.MOV.U32 R95, RZ, RZ, R25 ;  /* 0x000000ffff5f7224 */ /* 0x000fe400078e0019 */
[----:B------:R-:W-:Y:S01]  /*2c5f0*/  IMAD.MOV.U32 R228, RZ, RZ, R28 ;  /* 0x000000ffffe47224 */ /* 0x000fe200078e001c */
[C---:B--2---:R-:W-:Y:S01]  /*2c600*/  HMMA.1688.F32.TF32 R44, R40.reuse, R154, R160 ;  /* 0x0000009a282c723c */ /* 0x044fe200000810a0 */
[----:B------:R-:W-:Y:S01]  /*2c610*/  STL.64 [R1+0x9b0], R72 ;  /* 0x0009b04801007387 */ /* 0x000fe20000100a00 */
[----:B------:R-:W-:Y:S02]  /*2c620*/  IMAD.MOV.U32 R229, RZ, RZ, R100 ;  /* 0x000000ffffe57224 */ /* 0x000fe400078e0064 */
[----:B------:R-:W-:Y:S02]  /*2c630*/  IMAD.MOV.U32 R230, RZ, RZ, R6 ;  /* 0x000000ffffe67224 */ /* 0x000fe400078e0006 */
[----:B------:R-:W-:Y:S01]  /*2c640*/  IMAD.MOV.U32 R231, RZ, RZ, R7 ;  /* 0x000000ffffe77224 */ /* 0x000fe200078e0007 */
[----:B------:R-:W-:Y:S01]  /*2c650*/  MOV R123, R20 ;  /* 0x00000014007b7202 */ /* 0x000fe20000000f00 */
[----:B------:R-:W-:Y:S01]  /*2c660*/  HMMA.1688.F32.TF32 R40, R40, R158, R192 ;  /* 0x0000009e2828723c */ /* 0x000fe200000810c0 */
[----:B------:R-:W-:Y:S04]  /*2c670*/  STL.64 [R1+0x9b8], R74 ;  /* 0x0009b84a01007387 */ /* 0x000fe80000100a00 */
[----:B------:R-:W-:Y:S04]  /*2c680*/  STL.64 [R1+0x9a0], R68 ;  /* 0x0009a04401007387 */ /* 0x000fe80000100a00 */
[----:B------:R-:W-:Y:S01]  /*2c690*/  STL.64 [R1+0x9a8], R70 ;  /* 0x0009a84601007387 */ /* 0x000fe20000100a00 */
[----:B------:R-:W-:-:S02]  /*2c6a0*/  IMAD.MOV.U32 R120, RZ, RZ, R8 ;  /* 0x000000ffff787224 */ /* 0x000fc400078e0008 */
[----:B------:R-:W-:Y:S01]  /*2c6b0*/  IMAD.MOV.U32 R121, RZ, RZ, R9 ;  /* 0x000000ffff797224 */ /* 0x000fe200078e0009 */
[----:B------:R-:W-:Y:S04]  /*2c6c0*/  LDS R164, [R2+0xc700] ;  /* 0x00c7000002a47984 */ /* 0x000fe80000000800 */
[----:B------:R-:W-:Y:S04]  /*2c6d0*/  STL.64 [R1+0x990], R44 ;  /* 0x0009902c01007387 */ /* 0x000fe80000100a00 */
[----:B------:R-:W-:Y:S04]  /*2c6e0*/  STL.64 [R1+0x998], R46 ;  /* 0x0009982e01007387 */ /* 0x000fe80000100a00 */
[----:B------:R-:W-:Y:S04]  /*2c6f0*/  STL.64 [R1+0x8e0], R40 ;  /* 0x0008e02801007387 */ /* 0x000fe80000100a00 */
[----:B------:R1:W-:Y:S01]  /*2c700*/  STL.64 [R1+0x8e8], R42 ;  /* 0x0008e82a01007387 */ /* 0x0003e20000100a00 */
[----:B---3--:R-:W-:-:S03]  /*2c710*/  IMAD.MOV.U32 R122, RZ, RZ, R21 ;  /* 0x000000ffff7a7224 */ /* 0x008fc600078e0015 */
[----:B------:R-:W-:Y:S04]  /*2c720*/  LDS R166, [R2+0xe700] ;  /* 0x00e7000002a67984 */ /* 0x000fe80000000800 */
[----:B------:R-:W-:Y:S01]  /*2c730*/  LDS R165, [R0+0xc700] ;  /* 0x00c7000000a57984 */ /* 0x000fe20000000800 */
[C---:B-1----:R-:W-:Y:S03]  /*2c740*/  HMMA.1688.F32.TF32 R40, R36.reuse, R18, R236 ;  /* 0x000000122428723c */ /* 0x042fe600000810ec */
[----:B------:R-:W1:Y:S01]  /*2c750*/  LDS R167, [R0+0xe700] ;  /* 0x00e7000000a77984 */ /* 0x000e620000000800 */
[----:B------:R-:W-:Y:S02]  /*2c760*/  IMAD.MOV.U32 R232, RZ, RZ, R32 ;  /* 0x000000ffffe87224 */ /* 0x000fe400078e0020 */
[----:B------:R-:W-:Y:S01]  /*2c770*/  IMAD.MOV.U32 R233, RZ, RZ, R13 ;  /* 0x000000ffffe97224 */ /* 0x000fe200078e000d */
[----:B------:R-:W-:Y:S01]  /*2c780*/  LDS R163, [R0+0xe780] ;  /* 0x00e7800000a37984 */ /* 0x000fe20000000800 */
[----:B------:R-:W-:Y:S01]  /*2c790*/  HMMA.1688.F32.TF32 R44, R36, R10, R240 ;  /* 0x0000000a242c723c */ /* 0x000fe200000810f0 */
[----:B------:R-:W-:-:S02]  /*2c7a0*/  IMAD.MOV.U32 R234, RZ, RZ, R12 ;  /* 0x000000ffffea7224 */ /* 0x000fc400078e000c */
[----:B------:R-:W-:Y:S01]  /*2c7b0*/  LDS R161, [R0+0xc780] ;  /* 0x00c7800000a17984 */ /* 0x000fe20000000800 */
[----:B------:R-:W-:Y:S02]  /*2c7c0*/  IMAD.MOV.U32 R235, RZ, RZ, R5 ;  /* 0x000000ffffeb7224 */ /* 0x000fe400078e0005 */
[----:B------:R-:W-:Y:S01]  /*2c7d0*/  IMAD.MOV.U32 R206, RZ, RZ, c[0x0][0x188] ;  /* 0x00006200ffce7624 */ /* 0x000fe200078e00ff */
[----:B------:R-:W-:Y:S01]  /*2c7e0*/  LDS R162, [R2+0xe780] ;  /* 0x00e7800002a27984 */ /* 0x000fe20000000800 */
[C---:B------:R-:W-:Y:S03]  /*2c7f0*/  HMMA.1688.F32.TF32 R68, R36.reuse, R134, R168 ;  /* 0x000000862444723c */ /* 0x040fe600000810a8 */
[----:B------:R-:W2:Y:S05]  /*2c800*/  LDS R160, [R2+0xc780] ;  /* 0x00c7800002a07984 */ /* 0x000eaa0000000800 */
[C---:B----4-:R-:W-:Y:S11]  /*2c810*/  HMMA.1688.F32.TF32 R108, R36.reuse, R102, R108 ;  /* 0x00000066246c723c */ /* 0x050ff6000008106c */
[----:B------:R-:W-:Y:S11]  /*2c820*/  @!UPT UIADD3 URZ, URZ, URZ, URZ ;  /* 0x0000003f3f3ff290 */ /* 0x000ff6000fffe03f */
[----:B------:R-:W-:Y:S01]  /*2c830*/  @!UPT UIADD3 URZ, URZ, URZ, URZ ;  /* 0x0000003f3f3ff290 */ /* 0x000fe2000fffe03f */
[----:B------:R-:W-:Y:S04]  /*2c840*/  STL [R1+0x1c78], R110 ;  /* 0x001c786e01007387 */ /* 0x000fe80000100800 */
[----:B------:R-:W-:Y:S04]  /*2c850*/  STL [R1+0x1c74], R111 ;  /* 0x001c746f01007387 */ /* 0x000fe80000100800 */
[----:B------:R-:W-:Y:S04]  /*2c860*/  STL.64 [R1], R40 ;  /* 0x0000002801007387 */ /* 0x000fe80000100a00 */
[----:B------:R3:W-:Y:S02]  /*2c870*/  STL.64 [R1+0x8], R42 ;  /* 0x0000082a01007387 */ /* 0x0007e40000100a00 */
[C---:B---3--:R-:W-:Y:S02]  /*2c880*/  HMMA.1688.F32.TF32 R40, R36.reuse, R130, R172 ;  /* 0x000000822428723c */ /* 0x048fe400000810ac */
[----:B------:R-:W-:Y:S04]  /*2c890*/  STL.64 [R1+0xc0], R44 ;  /* 0x0000c02c01007387 */ /* 0x000fe80000100a00 */
[----:B------:R3:W-:Y:S02]  /*2c8a0*/  STL.64 [R1+0xc8], R46 ;  /* 0x0000c82e01007387 */ /* 0x0007e40000100a00 */
[C---:B---3--:R-:W-:Y:S11]  /*2c8b0*/  HMMA.1688.F32.TF32 R44, R36.reuse, R138, R244 ;  /* 0x0000008a242c723c */ /* 0x048ff600000810f4 */
[----:B------:R-:W-:Y:S04]  /*2c8c0*/  @!UPT UIADD3 URZ, URZ, URZ, URZ ;  /* 0x0000003f3f3ff290 */ /* 0x000fe8000fffe03f */
[----:B------:R-:W-:Y:S04]  /*2c8d0*/  STL.64 [R1+0x1e0], R40 ;  /* 0x0001e02801007387 */ /* 0x000fe80000100a00 */
[----:B------:R3:W-:Y:S02]  /*2c8e0*/  STL.64 [R1+0x1e8], R42 ;  /* 0x0001e82a01007387 */ /* 0x0007e40000100a00 */
[C---:B---3--:R-:W-:Y:S02]  /*2c8f0*/  HMMA.1688.F32.TF32 R40, R36.reuse, R142, R104 ;  /* 0x0000008e2428723c */ /* 0x048fe40000081068 */
[----:B------:R-:W-:Y:S04]  /*2c900*/  STL.64 [R1+0x2d0], R68 ;  /* 0x0002d04401007387 */ /* 0x000fe80000100a00 */
[----:B------:R-:W-:Y:S04]  /*2c910*/  STL.64 [R1+0x2d8], R70 ;  /* 0x0002d84601007387 */ /* 0x000fe80000100a00 */
[----:B------:R-:W-:Y:S04]  /*2c920*/  STL.64 [R1+0x3b0], R44 ;  /* 0x0003b02c01007387 */ /* 0x000fe80000100a00 */
[----:B------:R3:W-:Y:S01]  /*2c930*/  STL.64 [R1+0x3b8], R46 ;  /* 0x0003b82e01007387 */ /* 0x0007e20000100a00 */
[C---:B------:R-:W-:Y:S08]  /*2c940*/  HMMA.1688.F32.TF32 R64, R36.reuse, R34, R64 ;  /* 0x000000222440723c */ /* 0x040ff00000081040 */
[----:B------:R-:W-:Y:S01]  /*2c950*/  STL.64 [R1+0x4d0], R40 ;  /* 0x0004d02801007387 */ /* 0x000fe20000100a00 */
[C---:B---3--:R-:W-:Y:S03]  /*2c960*/  HMMA.1688.F32.TF32 R44, R36.reuse, R150, R184 ;  /* 0x00000096242c723c */ /* 0x048fe600000810b8 */
[----:B------:R3:W-:Y:S05]  /*2c970*/  STL.64 [R1+0x4d8], R42 ;  /* 0x0004d82a01007387 */ /* 0x0007ea0000100a00 */
[C---:B------:R-:W-:Y:S08]  /*2c980*/  HMMA.1688.F32.TF32 R60, R36.reuse, R30, R60 ;  /* 0x0000001e243c723c */ /* 0x040ff0000008103c */
[C---:B---3--:R-:W-:Y:S08]  /*2c990*/  HMMA.1688.F32.TF32 R40, R36.reuse, R154, R180 ;  /* 0x0000009a2428723c */ /* 0x048ff000000810b4 */
[C---:B------:R-:W-:Y:S08]  /*2c9a0*/  HMMA.1688.F32.TF32 R248, R36.reuse, R14, R248 ;  /* 0x0000000e24f8723c */ /* 0x040ff000000810f8 */
[----:B------:R-:W-:Y:S01]  /*2c9b0*/  HMMA.1688.F32.TF32 R36, R36, R158, R196 ;  /* 0x0000009e2424723c */ /* 0x000fe200000810c4 */
[----:B------:R3:W-:Y:S04]  /*2c9c0*/  STL.64 [R1+0x930], R48 ;  /* 0x0009303001007387 */ /* 0x0007e80000100a00 */
[----:B------:R4:W-:Y:S04]  /*2c9d0*/  STL.64 [R1+0x938], R50 ;  /* 0x0009383201007387 */ /* 0x0009e80000100a00 */
[----:B------:R1:W-:Y:S04]  /*2c9e0*/  STL.64 [R1+0x920], R44 ;  /* 0x0009202c01007387 */ /* 0x0003e80000100a00 */
[----:B------:R1:W-:Y:S04]  /*2c9f0*/  STL.64 [R1+0x928], R46 ;  /* 0x0009282e01007387 */ /* 0x0003e80000100a00 */
[----:B------:R-:W2:Y:S04]  /*2ca00*/  LDL.LU R184, [R1+0x1210] ;  /* 0x0012100001b87983 */ /* 0x000ea80000300800 */
[----:B------:R-:W-:Y:S04]  /*2ca10*/  STL.64 [R1+0x910], R40 ;  /* 0x0009102801007387 */ /* 0x000fe80000100a00 */
[----:B------:R-:W-:Y:S04]  /*2ca20*/  STL.64 [R1+0x918], R42 ;  /* 0x0009182a01007387 */ /* 0x000fe80000100a00 */
        /* <DEDUP_REMOVED lines=35> */
[----:B------:R-:W-:-:S02]  /*2cc60*/  IMAD.MOV.U32 R86, RZ, RZ, R29 ;  /* 0x000000ffff567224 */ /* 0x000fc400078e001d */
[----:B------:R-:W-:Y:S02]  /*2cc70*/  IMAD.MOV.U32 R87, RZ, RZ, R33 ;  /* 0x000000ffff577224 */ /* 0x000fe400078e0021 */
[----:B------:R-:W-:Y:S01]  /*2cc80*/  IMAD.MOV.U32 R91, RZ, RZ, R133 ;  /* 0x000000ffff5b7224 */ /* 0x000fe200078e0085 */
[----:B-1----:R-:W-:Y:S01]  /*2cc90*/  HMMA.1688.F32.TF32 R76, R164, R142, R120 ;  /* 0x0000008ea44c723c */ /* 0x002fe20000081078 */
[----:B------:R-:W-:Y:S02]  /*2cca0*/  IMAD.MOV.U32 R13, RZ, RZ, 0x1f ;  /* 0x0000001fff0d7424 */ /* 0x000fe400078e00ff */
[----:B------:R-:W-:Y:S01]  /*2ccb0*/  IMAD.SHL.U32 R206, R206, 0x20, RZ ;  /* 0x00000020cece7824 */ /* 0x000fe200078e00ff */
[----:B------:R-:W1:Y:S01]  /*2ccc0*/  S2R R149, SR_TID.X ;  /* 0x0000000000957919 */ /* 0x000e620000002100 */
[----:B------:R-:W-:-:S03]  /*2ccd0*/  IMAD.MOV.U32 R2, RZ, RZ, c[0x0][0x180] ;  /* 0x00006000ff027624 */ /* 0x000fc600078e00ff */
[----:B------:R-:W-:Y:S01]  /*2cce0*/  BAR.SYNC.DEFER_BLOCKING 0x0 ;  /* 0x0000000000007b1d */ /* 0x000fe20000010000 */
[----:B--2---:R-:W-:Y:S02]  /*2ccf0*/  IMAD.MOV.U32 R227, RZ, RZ, R24 ;  /* 0x000000ffffe37224 */ /* 0x004fe400078e0018 */
[----:B---3--:R-:W-:Y:S02]  /*2cd00*/  IMAD.MOV.U32 R226, RZ, RZ, R25 ;  /* 0x000000ffffe27224 */ /* 0x008fe400078e0019 */
[----:B----4-:R-:W-:Y:S02]  /*2cd10*/  IMAD.MOV.U32 R225, RZ, RZ, R28 ;  /* 0x000000ffffe17224 */ /* 0x010fe400078e001c */
[----:B------:R-:W-:Y:S02]  /*2cd20*/  IMAD.MOV.U32 R224, RZ, RZ, R100 ;  /* 0x000000ffffe07224 */ /* 0x000fe400078e0064 */
[----:B------:R-:W2:Y:S04]  /*2cd30*/  LDL.LU R100, [R1+0x1cc4] ;  /* 0x001cc40001647983 */ /* 0x000ea80000300800 */
[----:B------:R-:W3:Y:S04]  /*2cd40*/  LDL.LU R28, [R1+0x1cc0] ;  /* 0x001cc000011c7983 */ /* 0x000ee80000300800 */
[----:B------:R-:W4:Y:S04]  /*2cd50*/  LDL.LU R25, [R1+0x1cbc] ;  /* 0x001cbc0001197983 */ /* 0x000f280000300800 */
[----:B------:R-:W2:Y:S01]  /*2cd60*/  LDL.LU R24, [R1+0x1cb8] ;  /* 0x001cb80001187983 */ /* 0x000ea20000300800 */
[----:B------:R-:W-:-:S02]  /*2cd70*/  IMAD.MOV.U32 R223, RZ, RZ, R21 ;  /* 0x000000ffffdf7224 */ /* 0x000fc400078e0015 */
[----:B------:R-:W-:Y:S01]  /*2cd80*/  IMAD.MOV.U32 R222, RZ, RZ, R20 ;  /* 0x000000ffffde7224 */ /* 0x000fe200078e0014 */
[----:B------:R-:W-:Y:S01]  /*2cd90*/  MOV R221, R17 ;  /* 0x0000001100dd7202 */ /* 0x000fe20000000f00 */
[----:B------:R-:W-:Y:S02]  /*2cda0*/  IMAD.MOV.U32 R220, RZ, RZ, R16 ;  /* 0x000000ffffdc7224 */ /* 0x000fe400078e0010 */
[----:B------:R-:W3:Y:S04]  /*2cdb0*/  LDL.LU R16, [R1+0x1cb4] ;  /* 0x001cb40001107983 */ /* 0x000ee80000300800 */
[----:B------:R-:W3:Y:S04]  /*2cdc0*/  LDL.LU R17, [R1+0x1cb0] ;  /* 0x001cb00001117983 */ /* 0x000ee80000300800 */
[----:B------:R-:W3:Y:S04]  /*2cdd0*/  LDL.LU R20, [R1+0x1cac] ;  /* 0x001cac0001147983 */ /* 0x000ee80000300800 */
[----:B------:R-:W3:Y:S04]  /*2cde0*/  LDL.LU R21, [R1+0x1ca8] ;  /* 0x001ca80001157983 */ /* 0x000ee80000300800 */
[----:B------:R-:W3:Y:S01]  /*2cdf0*/  LDL.LU R244, [R1+0x1220] ;  /* 0x0012200001f47983 */ /* 0x000ee20000300800 */
[----:B--2---:R-:W-:-:S03]  /*2ce00*/  IMAD.MOV.U32 R245, RZ, RZ, R24 ;  /* 0x000000fffff57224 */ /* 0x004fc600078e0018 */
[----:B------:R-:W2:Y:S04]  /*2ce10*/  LDL.LU R24, [R1+0x1ca4] ;  /* 0x001ca40001187983 */ /* 0x000ea80000300800 */
[----:B------:R-:W2:Y:S04]  /*2ce20*/  LDL.LU R246, [R1+0x1228] ;  /* 0x0012280001f67983 */ /* 0x000ea80000300800 */
[----:B------:R-:W2:Y:S04]  /*2ce30*/  LDL.LU R247, [R1+0x122c] ;  /* 0x00122c0001f77983 */ /* 0x000ea80000300800 */
[----:B------:R-:W2:Y:S04]  /*2ce40*/  LDL.LU R116, [R1+0x12e0] ;  /* 0x0012e00001747983 */ /* 0x000ea80000300800 */
[----:B------:R-:W2:Y:S04]  /*2ce50*/  LDL.LU R117, [R1+0x12e4] ;  /* 0x0012e40001757983 */ /* 0x000ea80000300800 */
[----:B------:R-:W2:Y:S01]  /*2ce60*/  LDL.LU R118, [R1+0x12e8] ;  /* 0x0012e80001767983 */ /* 0x000ea20000300800 */
[----:B----4-:R-:W-:-:S02]  /*2ce70*/  IMAD.MOV.U32 R236, RZ, RZ, R25 ;  /* 0x000000ffffec7224 */ /* 0x010fc400078e0019 */
[----:B---3--:R-:W-:Y:S02]  /*2ce80*/  IMAD.MOV.U32 R237, RZ, RZ, R28 ;  /* 0x000000ffffed7224 */ /* 0x008fe400078e001c */
[----:B------:R-:W-:Y:S02]  /*2ce90*/  IMAD.MOV.U32 R238, RZ, RZ, R100 ;  /* 0x000000ffffee7224 */ /* 0x000fe400078e0064 */
[----:B------:R-:W-:Y:S02]  /*2cea0*/  IMAD.MOV.U32 R239, RZ, RZ, R3 ;  /* 0x000000ffffef7224 */ /* 0x000fe400078e0003 */
[----:B------:R-:W-:Y:S02]  /*2ceb0*/  IMAD.MOV.U32 R84, RZ, RZ, R252 ;  /* 0x000000ffff547224 */ /* 0x000fe400078e00fc */
[----:B--2---:R-:W-:Y:S02]  /*2cec0*/  IMAD.MOV.U32 R119, RZ, RZ, R24 ;  /* 0x000000ffff777224 */ /* 0x004fe400078e0018 */
        /* <DEDUP_REMOVED lines=21> */
[----:B------:R-:W3:Y:S01]  /*2d020*/  LDL.LU R252, [R1+0x1c8c] ;  /* 0x001c8c0001fc7983 */ /* 0x000ee20000300800 */
[C---:B------:R-:W-:Y:S08]  /*2d030*/  HMMA.1688.F32.TF32 R72, R164.reuse, R10, R220 ;  /* 0x0000000aa448723c */ /* 0x040ff000000810dc */
[----:B------:R-:W-:Y:S01]  /*2d040*/  HMMA.1688.F32.TF32 R68, R164, R130, R224 ;  /* 0x00000082a444723c */ /* 0x000fe200000810e0 */
[----:B------:R-:W-:-:S02]  /*2d050*/  MOV R85, R101 ;  /* 0x0000006500557202 */ /* 0x000fc40000000f00 */
[----:B------:R-:W4:Y:S04]  /*2d060*/  LDL.LU R101, [R1+0x1c88] ;  /* 0x001c880001657983 */ /* 0x000f280000300800 */
[----:B------:R-:W4:Y:S01]  /*2d070*/  LDL.LU R29, [R1+0x1c84] ;  /* 0x001c8400011d7983 */ /* 0x000f220000300800 */
[----:B------:R-:W-:Y:S02]  /*2d080*/  IMAD.MOV.U32 R183, RZ, RZ, R6 ;  /* 0x000000ffffb77224 */ /* 0x000fe400078e0006 */
[----:B------:R-:W-:Y:S02]  /*2d090*/  IMAD.MOV.U32 R182, RZ, RZ, R7 ;  /* 0x000000ffffb67224 */ /* 0x000fe400078e0007 */
[----:B--2---:R-:W-:Y:S02]  /*2d0a0*/  IMAD.MOV.U32 R96, RZ, RZ, R3 ;  /* 0x000000ffff607224 */ /* 0x004fe400078e0003 */
[----:B------:R-:W2:Y:S01]  /*2d0b0*/  LDL.LU R3, [R1+0x1c80] ;  /* 0x001c800001037983 */ /* 0x000ea20000300800 */
[----:B---3--:R-:W-:-:S03]  /*2d0c0*/  IMAD.MOV.U32 R97, RZ, RZ, R252 ;  /* 0x000000ffff617224 */ /* 0x008fc600078e00fc */
[----:B------:R-:W3:Y:S04]  /*2d0d0*/  LDL.LU R252, [R1+0x16dc] ;  /* 0x0016dc0001fc7983 */ /* 0x000ee80000300800 */
[----:B------:R-:W-:Y:S04]  /*2d0e0*/  STL.64 [R1+0xb0], R72 ;  /* 0x0000b04801007387 */ /* 0x000fe80000100a00 */
[----:B------:R1:W-:Y:S04]  /*2d0f0*/  STL.64 [R1+0xb8], R74 ;  /* 0x0000b84a01007387 */ /* 0x0003e80000100a00 */
[----:B------:R-:W-:Y:S04]  /*2d100*/  STL.64 [R1+0x160], R68 ;  /* 0x0001604401007387 */ /* 0x000fe80000100a00 */
[----:B------:R4:W-:Y:S01]  /*2d110*/  STL.64 [R1+0x168], R70 ;  /* 0x0001684601007387 */ /* 0x0009e20000100a00 */
[C---:B-1----:R-:W-:Y:S08]  /*2d120*/  HMMA.1688.F32.TF32 R72, R164.reuse, R134, R84 ;  /* 0x00000086a448723c */ /* 0x042ff00000081054 */
[C---:B----4-:R-:W-:Y:S11]  /*2d130*/  HMMA.1688.F32.TF32 R68, R164.reuse, R138, R88 ;  /* 0x0000008aa444723c */ /* 0x050ff60000081058 */
[----:B------:R-:W-:Y:S04]  /*2d140*/  @!UPT UIADD3 URZ, URZ, URZ, URZ ;  /* 0x0000003f3f3ff290 */ /* 0x000fe8000fffe03f */
[----:B------:R-:W-:Y:S04]  /*2d150*/  STL.64 [R1+0x220], R72 ;  /* 0x0002204801007387 */ /* 0x000fe80000100a00 */
[----:B------:R1:W-:Y:S04]  /*2d160*/  STL.64 [R1+0x228], R74 ;  /* 0x0002284a01007387 */ /* 0x0003e80000100a00 */
[----:B------:R-:W-:Y:S04]  /*2d170*/  STL.64 [R1+0x3a0], R68 ;  /* 0x0003a04401007387 */ /* 0x000fe80000100a00 */
[----:B------:R4:W-:Y:S01]  /*2d180*/  STL.64 [R1+0x3a8], R70 ;  /* 0x0003a84601007387 */ /* 0x0009e20000100a00 */
[C---:B-1----:R-:W-:Y:S08]  /*2d190*/  HMMA.1688.F32.TF32 R72, R164.reuse, R146, R228 ;  /* 0x00000092a448723c */ /* 0x042ff000000810e4 */
[C---:B----4-:R-:W-:Y:S01]  /*2d1a0*/  HMMA.1688.F32.TF32 R68, R164.reuse, R150, R232 ;  /* 0x00000096a444723c */ /* 0x050fe200000810e8 */
[----:B------:R-:W-:Y:S04]  /*2d1b0*/  STL.64 [R1+0x4c0], R76 ;  /* 0x0004c04c01007387 */ /* 0x000fe80000100a00 */
[----:B------:R-:W-:Y:S04]  /*2d1c0*/  STL.64 [R1+0x4c8], R78 ;  /* 0x0004c84e01007387 */ /* 0x000fe80000100a00 */
[----:B------:R-:W4:Y:S06]  /*2d1d0*/  LDL.LU R0, [R1+0x14d4] ;  /* 0x0014d40001007983 */ /* 0x000f2c0000300800 */
[----:B------:R-:W-:Y:S04]  /*2d1e0*/  STL.64 [R1+0x900], R72 ;  /* 0x0009004801007387 */ /* 0x000fe80000100a00 */
[----:B------:R1:W-:Y:S04]  /*2d1f0*/  STL.64 [R1+0x908], R74 ;  /* 0x0009084a01007387 */ /* 0x0003e80000100a00 */
[----:B------:R-:W-:Y:S04]  /*2d200*/  STL.64 [R1+0x940], R68 ;  /* 0x0009404401007387 */ /* 0x000fe80000100a00 */
[----:B------:R1:W-:Y:S02]  /*2d210*/  STL.64 [R1+0x948], R70 ;  /* 0x0009484601007387 */ /* 0x0003e40000100a00 */
[C---:B-1----:R-:W-:Y:S02]  /*2d220*/  HMMA.1688.F32.TF32 R72, R164.reuse, R154, R92 ;  /* 0x0000009aa448723c */ /* 0x042fe4000008105c */
[----:B------:R-:W2:Y:S06]  /*2d230*/  LDL.LU R6, [R1+0x16e4] ;  /* 0x0016e40001067983 */ /* 0x000eac0000300800 */
[----:B------:R-:W-:Y:S11]  /*2d240*/  HMMA.1688.F32.TF32 R68, R164, R158, R200 ;  /* 0x0000009ea444723c */ /* 0x000ff600000810c8 */
[----:B------:R-:W-:Y:S04]  /*2d250*/  @!UPT UIADD3 URZ, URZ, URZ, URZ ;  /* 0x0000003f3f3ff290 */ /* 0x000fe8000fffe03f */
[----:B------:R-:W-:Y:S04]  /*2d260*/  STL.64 [R1+0x970], R72 ;  /* 0x0009704801007387 */ /* 0x000fe80000100a00 */
[----:B------:R1:W-:Y:S04]  /*2d270*/  STL.64 [R1+0x978], R74 ;  /* 0x0009784a01007387 */ /* 0x0003e80000100a00 */
[----:B------:R1:W-:Y:S04]  /*2d280*/  STL.64 [R1+0x960], R68 ;  /* 0x0009604401007387 */ /* 0x0003e80000100a00 */
[----:B------:R1:W-:Y:S04]  /*2d290*/  STL.64 [R1+0x968], R70 ;  /* 0x0009684601007387 */ /* 0x0003e80000100a00 */
        /* <DEDUP_REMOVED lines=8> */
[----:B------:R-:W2:Y:S01]  /*2d320*/  LDL.LU R70, [R1+0x1764] ;  /* 0x0017640001467983 */ /* 0x000ea20000300800 */
[----:B------:R-:W-:Y:S01]  /*2d330*/  IADD3 R133, R13, c[0x0][0x180], RZ ;  /* 0x000060000d857a10 */ /* 0x000fe20007ffe0ff */
[----:B------:R-:W-:-:S03]  /*2d340*/  IMAD.SHL.U32 R206, R206, 0x4, RZ ;  /* 0x00000004cece7824 */ /* 0x000fc600078e00ff */
[----:B------:R-:W-:Y:S02]  /*2d350*/  SHF.R.S32.HI R5, RZ, 0x1f, R133 ;  /* 0x0000001fff057819 */ /* 0x000fe40000011485 */
[----:B------:R-:W-:Y:S02]  /*2d360*/  IADD3 R2, R2, -0x40, RZ ;  /* 0xffffffc002027810 */ /* 0x000fe40007ffe0ff */
[----:B------:R-:W-:-:S04]  /*2d370*/  LEA.HI R5, R5, R133, RZ, 0x5 ;  /* 0x0000008505057211 */ /* 0x000fc800078f28ff */
[----:B------:R-:W-:-:S04]  /*2d380*/  SHF.R.S32.HI R5, RZ, 0x5, R5 ;  /* 0x00000005ff057819 */ /* 0x000fc80000011405 */
[----:B------:R-:W-:Y:S02]  /*2d390*/  IADD3 R5, R5, -0x2, RZ ;  /* 0xfffffffe05057810 */ /* 0x000fe40007ffe0ff */
[----:B------:R-:W-:-:S05]  /*2d3a0*/  LOP3.LUT R133, R149, 0x7f, RZ, 0xc0, !PT ;  /* 0x0000007f95857812 */ /* 0x000fca00078ec0ff */
[----:B------:R-:W-:Y:S02]  /*2d3b0*/  IMAD.SHL.U32 R204, R133, 0x4, RZ ;  /* 0x0000000485cc7824 */ /* 0x000fe400078e00ff */
[C---:B---3--:R-:W-:Y:S01]  /*2d3c0*/  IMAD R2, R252.reuse, -0x20, R2 ;  /* 0xffffffe0fc027824 */ /* 0x048fe200078e0202 */
[----:B------:R-:W-:-:S04]  /*2d3d0*/  ISETP.GE.AND P0, PT, R252, R5, PT ;  /* 0x00000005fc00720c */ /* 0x000fc80003f06270 */
[----:B------:R-:W-:-:S04]  /*2d3e0*/  ISETP.GT.AND P1, PT, R2, RZ, PT ;  /* 0x000000ff0200720c */ /* 0x000fc80003f24270 */
[----:B------:R-:W-:-:S04]  /*2d3f0*/  SEL R5, RZ, 0x4, !P1 ;  /* 0x00000004ff057807 */ /* 0x000fc80004800000 */
[----:B------:R-:W-:-:S04]  /*2d400*/  SEL R5, R5, RZ, !P0 ;  /* 0x000000ff05057207 */ /* 0x000fc80004000000 */
[----:B------:R-:W-:Y:S02]  /*2d410*/  ISETP.NE.U32.AND P1, PT, R5, RZ, PT ;  /* 0x000000ff0500720c */ /* 0x000fe40003f25070 */
[----:B----4-:R-:W-:-:S04]  /*2d420*/  IADD3 R0, R0, 0x1, RZ ;  /* 0x0000000100007810 */ /* 0x010fc80007ffe0ff */
[----:B------:R-:W-:-:S04]  /*2d430*/  ISETP.GT.AND P2, PT, R0, 0x1, PT ;  /* 0x000000010000780c */ /* 0x000fc80003f44270 */
[----:B------:R-:W-:Y:S02]  /*2d440*/  SEL R93, R0, RZ, !P2 ;  /* 0x000000ff005d7207 */ /* 0x000fe40005000000 */
[----:B--2---:R-:W-:-:S05]  /*2d450*/  IADD3 R6, P3, R6, R206, RZ ;  /* 0x000000ce06067210 */ /* 0x004fca0007f7e0ff */
[----:B------:R1:W-:Y:S04]  /*2d460*/  STL [R1+0x16e4], R6 ;  /* 0x0016e40601007387 */ /* 0x0003e80000100800 */
[----:B------:R-:W-:Y:S01]  /*2d470*/  STL [R1+0x14d4], R93 ;  /* 0x0014d45d01007387 */ /* 0x000fe20000100800 */
[----:B------:R-:W-:Y:S01]  /*2d480*/  LEA R0, R93, R204, 0x10 ;  /* 0x000000cc5d007211 */ /* 0x000fe200078e80ff */
[----:B------:R-:W-:-:S05]  /*2d490*/  IMAD.X R7, R7, 0x1, R3, P3 ;  /* 0x0000000107077824 */ /* 0x000fca00018e0603 */
[----:B------:R2:W-:Y:S04]  /*2d4a0*/  STL [R1+0x16e0], R7 ;  /* 0x0016e00701007387 */ /* 0x0005e80000100800 */
[----:B------:R-:W3:Y:S04]  /*2d4b0*/  LDL.LU R77, [R1+0x1768] ;  /* 0x00176800014d7983 */ /* 0x000ee80000300800 */
[----:B------:R-:W4:Y:S04]  /*2d4c0*/  LDL.LU R74, [R1+0x176c] ;  /* 0x00176c00014a7983 */ /* 0x000f280000300800 */
[----:B------:R-:W3:Y:S04]  /*2d4d0*/  LDL.LU R72, [R1+0x1770] ;  /* 0x0017700001487983 */ /* 0x000ee80000300800 */
[----:B------:R-:W3:Y:S01]  /*2d4e0*/  LDL.LU R69, [R1+0x1774] ;  /* 0x0017740001457983 */ /* 0x000ee20000300800 */
[----:B------:R-:W-:-:S02]  /*2d4f0*/  IADD3 R75, P2, R75, R206, RZ ;  /* 0x000000ce4b4b7210 */ /* 0x000fc40007f5e0ff */
[----:B------:R-:W-:Y:S01]  /*2d500*/  IADD3 R68, P3, R68, R206, RZ ;  /* 0x000000ce44447210 */ /* 0x000fe20007f7e0ff */
[----:B------:R-:W-:Y:S01]  /*2d510*/  @!PT LDS RZ, [RZ] ;  /* 0x00000000fffff984 */ /* 0x000fe20000000800 */
[----:B------:R-:W-:Y:S01]  /*2d520*/  @!PT LDS RZ, [RZ] ;  /* 0x00000000fffff984 */ /* 0x000fe20000000800 */
[----:B------:R-:W-:Y:S01]  /*2d530*/  @!PT LDS RZ, [RZ] ;  /* 0x00000000fffff984 */ /* 0x000fe20000000800 */
[----:B------:R1:W-:Y:S02]  /*2d540*/  LDGSTS.E [R0], [R6.64], P1 ;  /* 0x0000000006007fae */ /* 0x0003e40008921844 */
[--C-:B------:R-:W-:Y:S02]  /*2d550*/  IMAD.X R76, R76, 0x1, R3.reuse, P2 ;  /* 0x000000014c4c7824 */ /* 0x100fe400010e0603 */
[----:B------:R-:W-:Y:S01]  /*2d560*/  IMAD.X R71, R71, 0x1, R3, P3 ;  /* 0x0000000147477824 */ /* 0x000fe200018e0603 */
[----:B------:R-:W-:Y:S04]  /*2d570*/  STL [R1+0x16ec], R75 ;  /* 0x0016ec4b01007387 */ /* 0x000fe80000100800 */
[----:B------:R2:W-:Y:S01]  /*2d580*/  STL [R1+0x16e8], R76 ;  /* 0x0016e84c01007387 */ /* 0x0005e20000100800 */
[----:B-1----:R-:W-:-:S02]  /*2d590*/  IMAD.MOV.U32 R6, RZ, RZ, R75 ;  /* 0x000000ffff067224 */ /* 0x002fc400078e004b */
[----:B--2---:R-:W-:Y:S01]  /*2d5a0*/  IMAD.MOV.U32 R7, RZ, RZ, R76 ;  /* 0x000000ffff077224 */ /* 0x004fe200078e004c */
[----:B------:R-:W-:Y:S04]  /*2d5b0*/  STL [R1+0x16f4], R68 ;  /* 0x0016f44401007387 */ /* 0x000fe80000100800 */
[----:B------:R1:W-:Y:S04]  /*2d5c0*/  STL [R1+0x16f0], R71 ;  /* 0x0016f04701007387 */ /* 0x0003e80000100800 */
[----:B------:R-:W3:Y:S04]  /*2d5d0*/  LDL.LU R76, [R1+0x1778] ;  /* 0x00177800014c7983 */ /* 0x000ee80000300800 */
[----:B------:R1:W-:Y:S04]  /*2d5e0*/  LDGSTS.E [R0+0x200], [R6.64], P1 ;  /* 0x0020000006007fae */ /* 0x0003e80008921844 */
[----:B------:R-:W3:Y:S01]  /*2d5f0*/  LDL.LU R75, [R1+0x177c] ;  /* 0x00177c00014b7983 */ /* 0x000ee20000300800 */
[----:B------:R-:W-:Y:S01]  /*2d600*/  IADD3 R78, P3, R78, R206, RZ ;  /* 0x000000ce4e4e7210 */ /* 0x000fe20007f7e0ff */
[----:B-1----:R-:W-:-:S02]  /*2d610*/  IMAD.MOV.U32 R7, RZ, RZ, R71 ;  /* 0x000000ffff077224 */ /* 0x002fc400078e0047 */
[----:B------:R-:W-:Y:S01]  /*2d620*/  IMAD.MOV.U32 R6, RZ, RZ, R68 ;  /* 0x000000ffff067224 */ /* 0x000fe200078e0044 */
[----:B------:R-:W3:Y:S04]  /*2d630*/  LDL.LU R71, [R1+0x181c] ;  /* 0x00181c0001477983 */ /* 0x000ee80000300800 */
[----:B------:R-:W3:Y:S01]  /*2d640*/  LDL.LU R68, [R1+0x1820] ;  /* 0x0018200001447983 */ /* 0x000ee20000300800 */
[----:B------:R-:W-:Y:S01]  /*2d650*/  IADD3 R70, P4, R70, R206, RZ ;  /* 0x000000ce46467210 */ /* 0x000fe20007f9e0ff */
[--C-:B------:R-:W-:Y:S02]  /*2d660*/  IMAD.X R79, R79, 0x1, R3.reuse, P3 ;  /* 0x000000014f4f7824 */ /* 0x100fe400018e0603 */
[----:B------:R1:W-:Y:S02]  /*2d670*/  LDGSTS.E [R0+0x400], [R6.64], P1 ;  /* 0x0040000006007fae */ /* 0x0003e40008921844 */
[----:B------:R-:W-:-:S02]  /*2d680*/  IMAD.X R73, R73, 0x1, R3, P4 ;  /* 0x0000000149497824 */ /* 0x000fc400020e0603 */
[----:B------:R-:W-:Y:S04]  /*2d690*/  STL [R1+0x16fc], R78 ;  /* 0x0016fc4e01007387 */ /* 0x000fe80000100800 */
[----:B------:R1:W-:Y:S02]  /*2d6a0*/  STL [R1+0x16f8], R79 ;  /* 0x0016f84f01007387 */ /* 0x0003e40000100800 */
[----:B-1----:R-:W-:Y:S01]  /*2d6b0*/  IMAD.MOV.U32 R6, RZ, RZ, R78 ;  /* 0x000000ffff067224 */ /* 0x002fe200078e004e */
[----:B------:R-:W-:Y:S01]  /*2d6c0*/  MOV R7, R79 ;  /* 0x0000004f00077202 */ /* 0x000fe20000000f00 */
[----:B------:R-:W-:Y:S04]  /*2d6d0*/  STL [R1+0x1764], R70 ;  /* 0x0017644601007387 */ /* 0x000fe80000100800 */
[----:B------:R1:W-:Y:S04]  /*2d6e0*/  STL [R1+0x1760], R73 ;  /* 0x0017604901007387 */ /* 0x0003e80000100800 */
[----:B------:R-:W3:Y:S04]  /*2d6f0*/  LDL.LU R79, [R1+0x1824] ;  /* 0x00182400014f7983 */ /* 0x000ee80000300800 */
[----:B------:R1:W-:Y:S04]  /*2d700*/  LDGSTS.E [R0+0x600], [R6.64], P1 ;  /* 0x0060000006007fae */ /* 0x0003e80008921844 */
[----:B------:R-:W3:Y:S01]  /*2d710*/  LDL.LU R78, [R1+0x1828] ;  /* 0x00182800014e7983 */ /* 0x000ee20000300800 */
[----:B-1----:R-:W-:-:S02]  /*2d720*/  IMAD.MOV.U32 R7, RZ, RZ, R73 ;  /* 0x000000ffff077224 */ /* 0x002fc400078e0049 */
[----:B------:R-:W-:Y:S01]  /*2d730*/  IMAD.MOV.U32 R6, RZ, RZ, R70 ;  /* 0x000000ffff067224 */ /* 0x000fe200078e0046 */
[----:B------:R-:W3:Y:S04]  /*2d740*/  LDL.LU R73, [R1+0x182c] ;  /* 0x00182c0001497983 */ /* 0x000ee80000300800 */
[----:B------:R-:W3:Y:S01]  /*2d750*/  LDL.LU R70, [R1+0x1830] ;  /* 0x0018300001467983 */ /* 0x000ee20000300800 */
[----:B------:R-:W-:-:S04]  /*2d760*/  ISETP.GT.AND P2, PT, R2, 0x4, PT ;  /* 0x000000040200780c */ /* 0x000fc80003f44270 */
[----:B------:R-:W-:-:S04]  /*2d770*/  SEL R5, RZ, 0x4, !P2 ;  /* 0x00000004ff057807 */ /* 0x000fc80005000000 */
[----:B------:R-:W-:-:S04]  /*2d780*/  SEL R5, R5, RZ, !P0 ;  /* 0x000000ff05057207 */ /* 0x000fc80004000000 */
[----:B------:R-:W-:Y:S11]  /*2d790*/  ISETP.NE.U32.AND P2, PT, R5, RZ, PT ;  /* 0x000000ff0500720c */ /* 0x000ff60003f45070 */
[----:B------:R-:W-:Y:S02]  /*2d7a0*/  @!UPT UIADD3 URZ, URZ, URZ, URZ ;  /* 0x0000003f3f3ff290 */ /* 0x000fe4000fffe03f */
[----:B------:R1:W-:Y:S01]  /*2d7b0*/  LDGSTS.E [R0+0x2000], [R6.64], P2 ;  /* 0x0200000006007fae */ /* 0x0003e20009121844 */
[----:B----4-:R-:W-:-:S05]  /*2d7c0*/  IADD3 R74, P1, R74, R206, RZ ;  /* 0x000000ce4a4a7210 */ /* 0x010fca0007f3e0ff */
[----:B---3--:R-:W-:Y:S01]  /*2d7d0*/  IMAD.X R77, R77, 0x1, R3, P1 ;  /* 0x000000014d4d7824 */ /* 0x008fe200008e0603 */
[----:B------:R-:W-:Y:S01]  /*2d7e0*/  IADD3 R69, P3, R69, R206, RZ ;  /* 0x000000ce45457210 */ /* 0x000fe20007f7e0ff */
[----:B-1----:R-:W-:Y:S01]  /*2d7f0*/  IMAD.MOV.U32 R6, RZ, RZ, R74 ;  /* 0x000000ffff067224 */ /* 0x002fe200078e004a */
[----:B------:R-:W-:Y:S01]  /*2d800*/  STL [R1+0x176c], R74 ;  /* 0x00176c4a01007387 */ /* 0x000fe20000100800 */
[----:B------:R-:W-:Y:S02]  /*2d810*/  IMAD.MOV.U32 R7, RZ, RZ, R77 ;  /* 0x000000ffff077224 */ /* 0x000fe400078e004d */
[----:B------:R-:W-:Y:S01]  /*2d820*/  IMAD.X R72, R72, 0x1, R3, P3 ;  /* 0x0000000148487824 */ /* 0x000fe200018e0603 */
[----:B------:R1:W-:Y:S04]  /*2d830*/  STL [R1+0x1768], R77 ;  /* 0x0017684d01007387 */ /* 0x0003e80000100800 */
[----:B------:R-:W-:Y:S04]  /*2d840*/  STL [R1+0x1774], R69 ;  /* 0x0017744501007387 */ /* 0x000fe80000100800 */
[----:B------:R3:W-:Y:S04]  /*2d850*/  STL [R1+0x1770], R72 ;  /* 0x0017704801007387 */ /* 0x0007e80000100800 */
[----:B------:R4:W-:Y:S04]  /*2d860*/  LDGSTS.E [R0+0x2200], [R6.64], P2 ;  /* 0x0220000006007fae */ /* 0x0009e80009121844 */
[----:B-1----:R-:W2:Y:S04]  /*2d870*/  LDL.LU R77, [R1+0x1834] ;  /* 0x00183400014d7983 */ /* 0x002ea80000300800 */
[----:B------:R-:W2:Y:S01]  /*2d880*/  LDL.LU R74, [R1+0x1838] ;  /* 0x00183800014a7983 */ /* 0x000ea20000300800 */
[----:B----4-:R-:W-:-:S02]  /*2d890*/  IMAD.MOV.U32 R7, RZ, RZ, R72 ;  /* 0x000000ffff077224 */ /* 0x010fc400078e0048 */
[----:B------:R-:W-:Y:S01]  /*2d8a0*/  IMAD.MOV.U32 R6, RZ, RZ, R69 ;  /* 0x000000ffff067224 */ /* 0x000fe200078e0045 */
[----:B---3--:R-:W3:Y:S04]  /*2d8b0*/  LDL.LU R72, [R1+0x189c] ;  /* 0x00189c0001487983 */ /* 0x008ee80000300800 */
[----:B------:R-:W4:Y:S01]  /*2d8c0*/  LDL.LU R69, [R1+0x18a0] ;  /* 0x0018a00001457983 */ /* 0x000f220000300800 */
[-C--:B------:R-:W-:Y:S02]  /*2d8d0*/  IADD3 R75, P3, R75, R206.reuse, RZ ;  /* 0x000000ce4b4b7210 */ /* 0x080fe40007f7e0ff */
[----:B------:R-:W-:Y:S01]  /*2d8e0*/  ISETP.GT.AND P1, PT, R2, 0x8, PT ;  /* 0x000000080200780c */ /* 0x000fe20003f24270 */
[----:B------:R1:W-:Y:S02]  /*2d8f0*/  LDGSTS.E [R0+0x2400], [R6.64], P2 ;  /* 0x0240000006007fae */ /* 0x0003e40009121844 */
[----:B------:R-:W-:Y:S01]  /*2d900*/  IMAD.X R76, R76, 0x1, R3, P3 ;  /* 0x000000014c4c7824 */ /* 0x000fe200018e0603 */
[----:B------:R-:W-:Y:S01]  /*2d910*/  IADD3 R68, P4, R68, R206, RZ ;  /* 0x000000ce44447210 */ /* 0x000fe20007f9e0ff */
[----:B------:R-:W-:Y:S03]  /*2d920*/  STL [R1+0x177c], R75 ;  /* 0x00177c4b01007387 */ /* 0x000fe60000100800 */
[----:B------:R-:W-:Y:S01]  /*2d930*/  IADD3.X R71, R71, R3, RZ, P4, !PT ;  /* 0x0000000347477210 */ /* 0x000fe200027fe4ff */
[----:B------:R1:W-:Y:S01]  /*2d940*/  STL [R1+0x1778], R76 ;  /* 0x0017784c01007387 */ /* 0x0003e20000100800 */
[----:B------:R-:W-:Y:S01]  /*2d950*/  SEL R5, RZ, 0x4, !P1 ;  /* 0x00000004ff057807 */ /* 0x000fe20004800000 */
[----:B-1----:R-:W-:-:S02]  /*2d960*/  IMAD.MOV.U32 R6, RZ, RZ, R75 ;  /* 0x000000ffff067224 */ /* 0x002fc400078e004b */
[----:B------:R-:W-:Y:S01]  /*2d970*/  IMAD.MOV.U32 R7, RZ, RZ, R76 ;  /* 0x000000ffff077224 */ /* 0x000fe200078e004c */
[----:B------:R-:W-:Y:S01]  /*2d980*/  STL [R1+0x1820], R68 ;  /* 0x0018204401007387 */ /* 0x000fe20000100800 */
[----:B------:R-:W-:-:S03]  /*2d990*/  SEL R5, R5, RZ, !P0 ;  /* 0x000000ff05057207 */ /* 0x000fc60004000000 */
[----:B------:R1:W-:Y:S04]  /*2d9a0*/  STL [R1+0x181c], R71 ;  /* 0x00181c4701007387 */ /* 0x0003e80000100800 */
[----:B------:R-:W3:Y:S04]  /*2d9b0*/  LDL.LU R76, [R1+0x18a4] ;  /* 0x0018a400014c7983 */ /* 0x000ee80000300800 */
[----:B------:R-:W3:Y:S01]  /*2d9c0*/  LDL.LU R75, [R1+0x18a8] ;  /* 0x0018a800014b7983 */ /* 0x000ee20000300800 */
[----:B------:R-:W-:-:S03]  /*2d9d0*/  ISETP.NE.U32.AND P1, PT, R5, RZ, PT ;  /* 0x000000ff0500720c */ /* 0x000fc60003f25070 */
[----:B------:R1:W-:Y:S02]  /*2d9e0*/  LDGSTS.E [R0+0x2600], [R6.64], P2 ;  /* 0x0260000006007fae */ /* 0x0003e40009121844 */
[----:B-1----:R-:W-:Y:S02]  /*2d9f0*/  IMAD.MOV.U32 R7, RZ, RZ, R71 ;  /* 0x000000ffff077224 */ /* 0x002fe400078e0047 */
[----:B------:R-:W-:Y:S01]  /*2da00*/  IMAD.MOV.U32 R6, RZ, RZ, R68 ;  /* 0x000000ffff067224 */ /* 0x000fe200078e0044 */
[----:B------:R-:W3:Y:S04]  /*2da10*/  LDL.LU R71, [R1+0x1914] ;  /* 0x0019140001477983 */ /* 0x000ee80000300800 */
[----:B------:R-:W3:Y:S01]  /*2da20*/  LDL.LU R68, [R1+0x1ae4] ;  /* 0x001ae40001447983 */ /* 0x000ee20000300800 */
[----:B------:R-:W-:-:S02]  /*2da30*/  IADD3 R78, P2, R78, R206, RZ ;  /* 0x000000ce4e4e7210 */ /* 0x000fc40007f5e0ff */
[----:B------:R-:W-:Y:S01]  /*2da40*/  IADD3 R70, P3, R70, R206, RZ ;  /* 0x000000ce46467210 */ /* 0x000fe20007f7e0ff */
[----:B------:R1:W-:Y:S02]  /*2da50*/  LDGSTS.E [R0+0x4000], [R6.64], P1 ;  /* 0x0400000006007fae */ /* 0x0003e40008921844 */
[--C-:B------:R-:W-:Y:S02]  /*2da60*/  IMAD.X R79, R79, 0x1, R3.reuse, P2 ;  /* 0x000000014f4f7824 */ /* 0x100fe400010e0603 */
[----:B------:R-:W-:Y:S01]  /*2da70*/  IMAD.X R73, R73, 0x1, R3, P3 ;  /* 0x0000000149497824 */ /* 0x000fe200018e0603 */
[----:B------:R-:W-:Y:S04]  /*2da80*/  STL [R1+0x1828], R78 ;  /* 0x0018284e01007387 */ /* 0x000fe80000100800 */
[----:B------:R1:W-:Y:S02]  /*2da90*/  STL [R1+0x1824], R79 ;  /* 0x0018244f01007387 */ /* 0x0003e40000100800 */
[----:B-1----:R-:W-:-:S02]  /*2daa0*/  IMAD.MOV.U32 R6, RZ, RZ, R78 ;  /* 0x000000ffff067224 */ /* 0x002fc400078e004e */
[----:B------:R-:W-:Y:S01]  /*2dab0*/  IMAD.MOV.U32 R7, RZ, RZ, R79 ;  /* 0x000000ffff077224 */ /* 0x000fe200078e004f */
[----:B------:R-:W-:Y:S04]  /*2dac0*/  STL [R1+0x1830], R70 ;  /* 0x0018304601007387 */ /* 0x000fe80000100800 */
[----:B------:R1:W-:Y:S04]  /*2dad0*/  STL [R1+0x182c], R73 ;  /* 0x00182c4901007387 */ /* 0x0003e80000100800 */
[----:B------:R1:W-:Y:S04]  /*2dae0*/  LDGSTS.E [R0+0x4200], [R6.64], P1 ;  /* 0x0420000006007fae */ /* 0x0003e80008921844 */
[----:B------:R-:W3:Y:S04]  /*2daf0*/  LDL.LU R79, [R1+0x1918] ;  /* 0x00191800014f7983 */ /* 0x000ee80000300800 */
[----:B------:R-:W3:Y:S01]  /*2db00*/  LDL.LU R78, [R1+0x1ae0] ;  /* 0x001ae000014e7983 */ /* 0x000ee20000300800 */
[----:B-1----:R-:W-:Y:S01]  /*2db10*/  MOV R7, R73 ;  /* 0x0000004900077202 */ /* 0x002fe20000000f00 */
[----:B------:R-:W-:-:S02]  /*2db20*/  IMAD.MOV.U32 R6, RZ, RZ, R70 ;  /* 0x000000ffff067224 */ /* 0x000fc400078e0046 */
[----:B------:R-:W3:Y:S04]  /*2db30*/  LDL.LU R73, [R1+0x1a60] ;  /* 0x001a600001497983 */ /* 0x000ee80000300800 */
[----:B------:R-:W3:Y:S01]  /*2db40*/  LDL.LU R70, [R1+0x1adc] ;  /* 0x001adc0001467983 */ /* 0x000ee20000300800 */
[----:B------:R-:W-:-:S03]  /*2db50*/  ISETP.GT.AND P2, PT, R2, 0xc, PT ;  /* 0x0000000c0200780c */ /* 0x000fc60003f44270 */
[----:B------:R1:W-:Y:S01]  /*2db60*/  LDGSTS.E [R0+0x4400], [R6.64], P1 ;  /* 0x0440000006007fae */ /* 0x0003e20008921844 */
[----:B------:R-:W-:-:S04]  /*2db70*/  SEL R5, RZ, 0x4, !P2 ;  /* 0x00000004ff057807 */ /* 0x000fc80005000000 */
[----:B------:R-:W-:-:S04]  /*2db80*/  SEL R5, R5, RZ, !P0 ;  /* 0x000000ff05057207 */ /* 0x000fc80004000000 */
[----:B------:R-:W-:Y:S02]  /*2db90*/  ISETP.NE.U32.AND P2, PT, R5, RZ, PT ;  /* 0x000000ff0500720c */ /* 0x000fe40003f45070 */
[----:B--2---:R-:W-:-:S05]  /*2dba0*/  IADD3 R74, P3, R74, R206, RZ ;  /* 0x000000ce4a4a7210 */ /* 0x004fca0007f7e0ff */
[----:B------:R-:W-:Y:S01]  /*2dbb0*/  IMAD.X R77, R77, 0x1, R3, P3 ;  /* 0x000000014d4d7824 */ /* 0x000fe200018e0603 */
[----:B----4-:R-:W-:Y:S01]  /*2dbc0*/  IADD3 R69, P4, R69, R206, RZ ;  /* 0x000000ce45457210 */ /* 0x010fe20007f9e0ff */
[----:B------:R-:W-:Y:S01]  /*2dbd0*/  STL [R1+0x1838], R74 ;  /* 0x0018384a01007387 */ /* 0x000fe20000100800 */
[----:B-1----:R-:W-:-:S03]  /*2dbe0*/  IMAD.MOV.U32 R6, RZ, RZ, R74 ;  /* 0x000000ffff067224 */ /* 0x002fc600078e004a */
[----:B---3--:R-:W-:Y:S01]  /*2dbf0*/  IMAD.X R72, R72, 0x1, R3, P4 ;  /* 0x0000000148487824 */ /* 0x008fe200020e0603 */
[----:B------:R1:W-:Y:S01]  /*2dc00*/  STL [R1+0x1834], R77 ;  /* 0x0018344d01007387 */ /* 0x0003e20000100800 */
[----:B------:R-:W-:-:S03]  /*2dc10*/  IMAD.MOV.U32 R7, RZ, RZ, R77 ;  /* 0x000000ffff077224 */ /* 0x000fc600078e004d */
[----:B------:R-:W-:Y:S04]  /*2dc20*/  STL [R1+0x18a0], R69 ;  /* 0x0018a04501007387 */ /* 0x000fe80000100800 */
[----:B------:R2:W-:Y:S04]  /*2dc30*/  STL [R1+0x189c], R72 ;  /* 0x00189c4801007387 */ /* 0x0005e80000100800 */
[----:B-1----:R-:W3:Y:S04]  /*2dc40*/  LDL.LU R77, [R1+0x1a64] ;  /* 0x001a6400014d7983 */ /* 0x002ee80000300800 */
[----:B------:R-:W4:Y:S04]  /*2dc50*/  LDL.LU R74, [R1+0x1ad8] ;  /* 0x001ad800014a7983 */ /* 0x000f280000300800 */
[----:B------:R1:W-:Y:S02]  /*2dc60*/  LDGSTS.E [R0+0x4600], [R6.64], P1 ;  /* 0x0460000006007fae */ /* 0x0003e40008921844 */
[----:B-1----:R-:W-:-:S02]  /*2dc70*/  IMAD.MOV.U32 R7, RZ, RZ, R72 ;  /* 0x000000ffff077224 */ /* 0x002fc400078e0048 */
[----:B------:R-:W-:Y:S01]  /*2dc80*/  IMAD.MOV.U32 R6, RZ, RZ, R69 ;  /* 0x000000ffff067224 */ /* 0x000fe200078e0045 */
[----:B--2---:R-:W2:Y:S04]  /*2dc90*/  LDL.LU R72, [R1+0x1a68] ;  /* 0x001a680001487983 */ /* 0x004ea80000300800 */
[----:B------:R-:W2:Y:S01]  /*2dca0*/  LDL.LU R69, [R1+0x1ad4] ;  /* 0x001ad40001457983 */ /* 0x000ea20000300800 */
[----:B------:R-:W-:-:S03]  /*2dcb0*/  IADD3 R75, P1, R75, R206, RZ ;  /* 0x000000ce4b4b7210 */ /* 0x000fc60007f3e0ff */
[----:B------:R1:W-:Y:S02]  /*2dcc0*/  LDGSTS.E [R0+0x6000], [R6.64], P2 ;  /* 0x0600000006007fae */ /* 0x0003e40009121844 */
[----:B------:R-:W-:Y:S01]  /*2dcd0*/  IMAD.X R76, R76, 0x1, R3, P1 ;  /* 0x000000014c4c7824 */ /* 0x000fe200008e0603 */
[----:B------:R-:W-:Y:S01]  /*2dce0*/  IADD3 R68, P3, R68, R206, RZ ;  /* 0x000000ce44447210 */ /* 0x000fe20007f7e0ff */
[----:B------:R1:W-:Y:S02]  /*2dcf0*/  STL [R1+0x18a8], R75 ;  /* 0x0018a84b01007387 */ /* 0x0003e40000100800 */
[----:B-1----:R-:W-:Y:S01]  /*2dd00*/  IMAD.MOV.U32 R6, RZ, RZ, R75 ;  /* 0x000000ffff067224 */ /* 0x002fe200078e004b */
[----:B------:R-:W-:Y:S01]  /*2dd10*/  MOV R7, R76 ;  /* 0x0000004c00077202 */ /* 0x000fe20000000f00 */
[----:B------:R-:W-:Y:S01]  /*2dd20*/  IMAD.X R71, R71, 0x1, R3, P3 ;  /* 0x0000000147477824 */ /* 0x000fe200018e0603 */
[----:B------:R-:W-:Y:S04]  /*2dd30*/  STL [R1+0x18a4], R76 ;  /* 0x0018a44c01007387 */ /* 0x000fe80000100800 */
[----:B------:R1:W-:Y:S04]  /*2dd40*/  STL [R1+0x1ae4], R68 ;  /* 0x001ae44401007387 */ /* 0x0003e80000100800 */
[----:B------:R1:W-:Y:S04]  /*2dd50*/  LDGSTS.E [R0+0x6200], [R6.64], P2 ;  /* 0x0620000006007fae */ /* 0x0003e80009121844 */
[----:B------:R1:W-:Y:S04]  /*2dd60*/  STL [R1+0x1914], R71 ;  /* 0x0019144701007387 */ /* 0x0003e80000100800 */
[----:B------:R-:W2:Y:S01]  /*2dd70*/  LDL.LU R75, [R1+0x1a6c] ;  /* 0x001a6c00014b7983 */ /* 0x000ea20000300800 */
[----:B-1----:R-:W-:-:S03]  /*2dd80*/  IMAD.MOV.U32 R6, RZ, RZ, R68 ;  /* 0x000000ffff067224 */ /* 0x002fc600078e0044 */
[----:B------:R-:W2:Y:S01]  /*2dd90*/  LDL.LU R68, [R1+0x1ad0] ;  /* 0x001ad00001447983 */ /* 0x000ea20000300800 */
[----:B------:R-:W-:-:S03]  /*2dda0*/  IMAD.MOV.U32 R7, RZ, RZ, R71 ;  /* 0x000000ffff077224 */ /* 0x000fc600078e0047 */
[----:B------:R-:W2:Y:S04]  /*2ddb0*/  LDL.LU R76, [R1+0x1a70] ;  /* 0x001a7000014c7983 */ /* 0x000ea80000300800 */
[----:B------:R-:W2:Y:S01]  /*2ddc0*/  LDL.LU R71, [R1+0x1acc] ;  /* 0x001acc0001477983 */ /* 0x000ea20000300800 */
[----:B------:R-:W-:-:S03]  /*2ddd0*/  IADD3 R78, P3, R78, R206, RZ ;  /* 0x000000ce4e4e7210 */ /* 0x000fc60007f7e0ff */
[----:B------:R1:W-:Y:S02]  /*2dde0*/  LDGSTS.E [R0+0x6400], [R6.64], P2 ;  /* 0x0640000006007fae */ /* 0x0003e40009121844 */
[--C-:B------:R-:W-:Y:S01]  /*2ddf0*/  IMAD.X R79, R79, 0x1, R3.reuse, P3 ;  /* 0x000000014f4f7824 */ /* 0x100fe200018e0603 */
[----:B------:R-:W-:Y:S01]  /*2de00*/  IADD3 R70, P4, R70, R206, RZ ;  /* 0x000000ce46467210 */ /* 0x000fe20007f9e0ff */
[----:B------:R-:W-:Y:S04]  /*2de10*/  STL [R1+0x1ae0], R78 ;  /* 0x001ae04e01007387 */ /* 0x000fe80000100800 */
[----:B------:R-:W-:Y:S01]  /*2de20*/  IMAD.X R73, R73, 0x1, R3, P4 ;  /* 0x0000000149497824 */ /* 0x000fe200020e0603 */
[----:B------:R1:W-:Y:S02]  /*2de30*/  STL [R1+0x1918], R79 ;  /* 0x0019184f01007387 */ /* 0x0003e40000100800 */
[----:B-1----:R-:W-:-:S02]  /*2de40*/  IMAD.MOV.U32 R6, RZ, RZ, R78 ;  /* 0x000000ffff067224 */ /* 0x002fc400078e004e */
[----:B------:R-:W-:Y:S01]  /*2de50*/  IMAD.MOV.U32 R7, RZ, RZ, R79 ;  /* 0x000000ffff077224 */ /* 0x000fe200078e004f */
[----:B------:R-:W-:Y:S04]  /*2de60*/  STL [R1+0x1adc], R70 ;  /* 0x001adc4601007387 */ /* 0x000fe80000100800 */
[----:B------:R1:W-:Y:S04]  /*2de70*/  STL [R1+0x1a60], R73 ;  /* 0x001a604901007387 */ /* 0x0003e80000100800 */
[----:B------:R-:W2:Y:S04]  /*2de80*/  LDL.LU R79, [R1+0x1a74] ;  /* 0x001a7400014f7983 */ /* 0x000ea80000300800 */
[----:B------:R-:W2:Y:S04]  /*2de90*/  LDL.LU R78, [R1+0x1ac8] ;  /* 0x001ac800014e7983 */ /* 0x000ea80000300800 */
[----:B------:R1:W-:Y:S02]  /*2dea0*/  LDGSTS.E [R0+0x6600], [R6.64], P2 ;  /* 0x0660000006007fae */ /* 0x0003e40009121844 */
[----:B-1----:R-:W-:-:S02]  /*2deb0*/  IMAD.MOV.U32 R7, RZ, RZ, R73 ;  /* 0x000000ffff077224 */ /* 0x002fc400078e0049 */
[----:B------:R-:W-:Y:S01]  /*2dec0*/  IMAD.MOV.U32 R6, RZ, RZ, R70 ;  /* 0x000000ffff067224 */ /* 0x000fe200078e0046 */
[----:B------:R-:W2:Y:S04]  /*2ded0*/  LDL.LU R73, [R1+0x1a78] ;  /* 0x001a780001497983 */ /* 0x000ea80000300800 */
[----:B------:R-:W2:Y:S01]  /*2dee0*/  LDL.LU R70, [R1+0x1ac4] ;  /* 0x001ac40001467983 */ /* 0x000ea20000300800 */
        /* <DEDUP_REMOVED lines=8> */
[----:B------:R-:W-:Y:S01]  /*2df70*/  STL [R1+0x1ad8], R74 ;  /* 0x001ad84a01007387 */ /* 0x000fe20000100800 */
[----:B-1----:R-:W-:Y:S02]  /*2df80*/  IMAD.MOV.U32 R6, RZ, RZ, R74 ;  /* 0x000000ffff067224 */ /* 0x002fe400078e004a */
[----:B------:R-:W-:Y:S01]  /*2df90*/  IMAD.MOV.U32 R7, RZ, RZ, R77 ;  /* 0x000000ffff077224 */ /* 0x000fe200078e004d */
[----:B------:R1:W-:Y:S04]  /*2dfa0*/  STL [R1+0x1a64], R77 ;  /* 0x001a644d01007387 */ /* 0x0003e80000100800 */
[----:B------:R3:W-:Y:S01]  /*2dfb0*/  LDGSTS.E [R0+0x8200], [R6.64], P1 ;  /* 0x0820000006007fae */ /* 0x0007e20008921844 */
[----:B--2---:R-:W-:-:S04]  /*2dfc0*/  IADD3 R69, P3, R69, R206, RZ ;  /* 0x000000ce45457210 */ /* 0x004fc80007f7e0ff */
[----:B------:R-:W-:Y:S01]  /*2dfd0*/  IADD3.X R72, R72, R3, RZ, P3, !PT ;  /* 0x0000000348487210 */ /* 0x000fe20001ffe4ff */
[----:B------:R-:W-:Y:S01]  /*2dfe0*/  STL [R1+0x1ad4], R69 ;  /* 0x001ad44501007387 */ /* 0x000fe20000100800 */
[----:B---3--:R-:W-:-:S03]  /*2dff0*/  IMAD.MOV.U32 R6, RZ, RZ, R69 ;  /* 0x000000ffff067224 */ /* 0x008fc600078e0045 */
[----:B------:R2:W-:Y:S01]  /*2e000*/  STL [R1+0x1a68], R72 ;  /* 0x001a684801007387 */ /* 0x0005e20000100800 */
[----:B------:R-:W-:-:S03]  /*2e010*/  IMAD.MOV.U32 R7, RZ, RZ, R72 ;  /* 0x000000ffff077224 */ /* 0x000fc600078e0048 */
[----:B-1----:R-:W3:Y:S04]  /*2e020*/  LDL.LU R77, [R1+0x1a7c] ;  /* 0x001a7c00014d7983 */ /* 0x002ee80000300800 */
[----:B------:R-:W4:Y:S04]  /*2e030*/  LDL.LU R74, [R1+0x1ac0] ;  /* 0x001ac000014a7983 */ /* 0x000f280000300800 */
[----:B--2---:R-:W2:Y:S04]  /*2e040*/  LDL.LU R72, [R1+0x1a80] ;  /* 0x001a800001487983 */ /* 0x004ea80000300800 */
[----:B------:R-:W2:Y:S01]  /*2e050*/  LDL.LU R69, [R1+0x1abc] ;  /* 0x001abc0001457983 */ /* 0x000ea20000300800 */
[----:B------:R-:W-:-:S03]  /*2e060*/  ISETP.GT.AND P2, PT, R2, 0x14, PT ;  /* 0x000000140200780c */ /* 0x000fc60003f44270 */
[----:B------:R1:W-:Y:S01]  /*2e070*/  LDGSTS.E [R0+0x8400], [R6.64], P1 ;  /* 0x0840000006007fae */ /* 0x0003e20008921844 */
[----:B------:R-:W-:Y:S02]  /*2e080*/  SEL R5, RZ, 0x4, !P2 ;  /* 0x00000004ff057807 */ /* 0x000fe40005000000 */
[----:B------:R-:W-:-:S05]  /*2e090*/  IADD3 R68, P3, R68, R206, RZ ;  /* 0x000000ce44447210 */ /* 0x000fca0007f7e0ff */
[----:B------:R-:W-:Y:S01]  /*2e0a0*/  IMAD.X R75, R75, 0x1, R3, P3 ;  /* 0x000000014b4b7824 */ /* 0x000fe200018e0603 */
[----:B------:R-:W-:Y:S01]  /*2e0b0*/  IADD3 R71, P4, R71, R206, RZ ;  /* 0x000000ce47477210 */ /* 0x000fe20007f9e0ff */
[----:B------:R-:W-:Y:S01]  /*2e0c0*/  STL [R1+0x1ad0], R68 ;  /* 0x001ad04401007387 */ /* 0x000fe20000100800 */
[----:B-1----:R-:W-:Y:S02]  /*2e0d0*/  IMAD.MOV.U32 R6, RZ, RZ, R68 ;  /* 0x000000ffff067224 */ /* 0x002fe400078e0044 */
[----:B------:R-:W-:Y:S01]  /*2e0e0*/  IMAD.MOV.U32 R7, RZ, RZ, R75 ;  /* 0x000000ffff077224 */ /* 0x000fe200078e004b */
[----:B------:R1:W-:Y:S01]  /*2e0f0*/  STL [R1+0x1a6c], R75 ;  /* 0x001a6c4b01007387 */ /* 0x0003e20000100800 */
[----:B------:R-:W-:Y:S01]  /*2e100*/  IMAD.X R76, R76, 0x1, R3, P4 ;  /* 0x000000014c4c7824 */ /* 0x000fe200020e0603 */
[----:B------:R-:W-:Y:S02]  /*2e110*/  SEL R5, R5, RZ, !P0 ;  /* 0x000000ff05057207 */ /* 0x000fe40004000000 */
[----:B------:R-:W-:Y:S02]  /*2e120*/  STL [R1+0x1acc], R71 ;  /* 0x001acc4701007387 */ /* 0x000fe40000100800 */
[----:B------:R-:W-:-:S02]  /*2e130*/  ISETP.NE.U32.AND P2, PT, R5, RZ, PT ;  /* 0x000000ff0500720c */ /* 0x000fc40003f45070 */
[----:B------:R1:W-:Y:S04]  /*2e140*/  LDGSTS.E [R0+0x8600], [R6.64], P1 ;  /* 0x0860000006007fae */ /* 0x0003e80008921844 */
[----:B-1----:R-:W2:Y:S04]  /*2e150*/  LDL.LU R75, [R1+0x1ab8] ;  /* 0x001ab800014b7983 */ /* 0x002ea80000300800 */
[----:B------:R1:W-:Y:S04]  /*2e160*/  STL [R1+0x1a70], R76 ;  /* 0x001a704c01007387 */ /* 0x0003e80000100800 */
[----:B------:R-:W2:Y:S01]  /*2e170*/  LDL.LU R68, [R1+0x1ab4] ;  /* 0x001ab40001447983 */ /* 0x000ea20000300800 */
[----:B------:R-:W-:Y:S01]  /*2e180*/  MOV R7, R76 ;  /* 0x0000004c00077202 */ /* 0x000fe20000000f00 */
[----:B------:R-:W-:-:S02]  /*2e190*/  IMAD.MOV.U32 R6, RZ, RZ, R71 ;  /* 0x000000ffff067224 */ /* 0x000fc400078e0047 */
[----:B-1----:R-:W2:Y:S01]  /*2e1a0*/  LDL.LU R76, [R1+0x1a84] ;  /* 0x001a8400014c7983 */ /* 0x002ea20000300800 */
[----:B------:R-:W-:-:S03]  /*2e1b0*/  IADD3 R78, P1, R78, R206, RZ ;  /* 0x000000ce4e4e7210 */ /* 0x000fc60007f3e0ff */
[----:B------:R-:W2:Y:S02]  /*2e1c0*/  LDL.LU R71, [R1+0x1a88] ;  /* 0x001a880001477983 */ /* 0x000ea40000300800 */
[----:B------:R-:W-:Y:S02]  /*2e1d0*/  IMAD.X R79, R79, 0x1, R3, P1 ;  /* 0x000000014f4f7824 */ /* 0x000fe400008e0603 */
[----:B------:R1:W-:Y:S04]  /*2e1e0*/  LDGSTS.E [R0+0xa000], [R6.64], P2 ;  /* 0x0a00000006007fae */ /* 0x0003e80009121844 */
[----:B------:R-:W-:Y:S04]  /*2e1f0*/  STL [R1+0x1ac8], R78 ;  /* 0x001ac84e01007387 */ /* 0x000fe80000100800 */
[----:B------:R-:W-:Y:S01]  /*2e200*/  STL [R1+0x1a74], R79 ;  /* 0x001a744f01007387 */ /* 0x000fe20000100800 */
[----:B-1----:R-:W-:Y:S01]  /*2e210*/  IMAD.MOV.U32 R6, RZ, RZ, R78 ;  /* 0x000000ffff067224 */ /* 0x002fe200078e004e */
[----:B------:R-:W-:Y:S01]  /*2e220*/  IADD3 R70, P3, R70, R206, RZ ;  /* 0x000000ce46467210 */ /* 0x000fe20007f7e0ff */
[----:B------:R-:W-:-:S04]  /*2e230*/  IMAD.MOV.U32 R7, RZ, RZ, R79 ;  /* 0x000000ffff077224 */ /* 0x000fc800078e004f */
[----:B------:R-:W-:Y:S01]  /*2e240*/  IMAD.X R73, R73, 0x1, R3, P3 ;  /* 0x0000000149497824 */ /* 0x000fe200018e0603 */
[----:B------:R-:W-:Y:S04]  /*2e250*/  STL [R1+0x1ac4], R70 ;  /* 0x001ac44601007387 */ /* 0x000fe80000100800 */
[----:B------:R1:W-:Y:S04]  /*2e260*/  LDGSTS.E [R0+0xa200], [R6.64], P2 ;  /* 0x0a20000006007fae */ /* 0x0003e80009121844 */
[----:B------:R1:W-:Y:S02]  /*2e270*/  STL [R1+0x1a78], R73 ;  /* 0x001a784901007387 */ /* 0x0003e40000100800 */
[----:B-1----:R-:W-:-:S02]  /*2e280*/  IMAD.MOV.U32 R7, RZ, RZ, R73 ;  /* 0x000000ffff077224 */ /* 0x002fc400078e0049 */
[----:B------:R-:W-:Y:S01]  /*2e290*/  IMAD.MOV.U32 R6, RZ, RZ, R70 ;  /* 0x000000ffff067224 */ /* 0x000fe200078e0046 */
[----:B------:R-:W2:Y:S04]  /*2e2a0*/  LDL.LU R73, [R1+0x1a8c] ;  /* 0x001a8c0001497983 */ /* 0x000ea80000300800 */
[----:B------:R-:W2:Y:S01]  /*2e2b0*/  LDL.LU R70, [R1+0x1ab0] ;  /* 0x001ab00001467983 */ /* 0x000ea20000300800 */
[----:B------:R-:W-:-:S03]  /*2e2c0*/  ISETP.GT.AND P1, PT, R2, 0x18, PT ;  /* 0x000000180200780c */ /* 0x000fc60003f24270 */
[----:B------:R1:W-:Y:S01]  /*2e2d0*/  LDGSTS.E [R0+0xa400], [R6.64], P2 ;  /* 0x0a40000006007fae */ /* 0x0003e20009121844 */
[----:B------:R-:W-:-:S04]  /*2e2e0*/  SEL R5, RZ, 0x4, !P1 ;  /* 0x00000004ff057807 */ /* 0x000fc80004800000 */
[----:B------:R-:W-:-:S04]  /*2e2f0*/  SEL R5, R5, RZ, !P0 ;  /* 0x000000ff05057207 */ /* 0x000fc80004000000 */
[----:B------:R-:W-:Y:S01]  /*2e300*/  ISETP.NE.U32.AND P1, PT, R5, RZ, PT ;  /* 0x000000ff0500720c */ /* 0x000fe20003f25070 */
[-C--:B------:R-:W-:Y:S08]  /*2e310*/  HMMA.1688.F32.TF32 R236, R164, R14.reuse, R236 ;  /* 0x0000000ea4ec723c */ /* 0x080ff000000810ec */
[----:B------:R-:W-:Y:S01]  /*2e320*/  HMMA.1688.F32.TF32 R12, R160, R14, R184 ;  /* 0x0000000ea00c723c */ /* 0x000fe200000810b8 */
[----:B------:R-:W-:Y:S01]  /*2e330*/  IMAD.MOV.U32 R180, RZ, RZ, R9 ;  /* 0x000000ffffb47224 */ /* 0x000fe200078e0009 */
[----:B------:R-:W-:-:S07]  /*2e340*/  MOV R181, R8 ;  /* 0x0000000800b57202 */ /* 0x000fce0000000f00 */
[----:B------:R-:W-:Y:S01]  /*2e350*/  HMMA.1688.F32.TF32 R8, R160, R10, R180 ;  /* 0x0000000aa008723c */ /* 0x000fe200000810b4 */
[----:B----4-:R-:W-:-:S05]  /*2e360*/  IADD3 R74, P3, R74, R206, RZ ;  /* 0x000000ce4a4a7210 */ /* 0x010fca0007f7e0ff */
[----:B---3--:R-:W-:Y:S01]  /*2e370*/  IMAD.X R77, R77, 0x1, R3, P3 ;  /* 0x000000014d4d7824 */ /* 0x008fe200018e0603 */
[----:B--2---:R-:W-:Y:S01]  /*2e380*/  IADD3 R69, P4, R69, R206, RZ ;  /* 0x000000ce45457210 */ /* 0x004fe20007f9e0ff */
[----:B------:R-:W-:Y:S01]  /*2e390*/  STL [R1+0x1ac0], R74 ;  /* 0x001ac04a01007387 */ /* 0x000fe20000100800 */
[----:B-1----:R-:W-:-:S03]  /*2e3a0*/  IMAD.MOV.U32 R6, RZ, RZ, R74 ;  /* 0x000000ffff067224 */ /* 0x002fc600078e004a */
[----:B------:R-:W-:Y:S01]  /*2e3b0*/  IMAD.X R72, R72, 0x1, R3, P4 ;  /* 0x0000000148487824 */ /* 0x000fe200020e0603 */
[----:B------:R1:W-:Y:S01]  /*2e3c0*/  STL [R1+0x1a7c], R77 ;  /* 0x001a7c4d01007387 */ /* 0x0003e20000100800 */
[----:B------:R-:W-:-:S03]  /*2e3d0*/  MOV R7, R77 ;  /* 0x0000004d00077202 */ /* 0x000fc60000000f00 */
        /* <DEDUP_REMOVED lines=9> */
[-C--:B------:R-:W-:Y:S02]  /*2e470*/  IADD3 R75, P2, R75, R206.reuse, RZ ;  /* 0x000000ce4b4b7210 */ /* 0x080fe40007f5e0ff */
[----:B------:R-:W-:Y:S01]  /*2e480*/  IADD3 R68, P3, R68, R206, RZ ;  /* 0x000000ce44447210 */ /* 0x000fe20007f7e0ff */
[----:B------:R1:W-:Y:S02]  /*2e490*/  LDGSTS.E [R0+0xc000], [R6.64], P1 ;  /* 0x0c00000006007fae */ /* 0x0003e40008921844 */
[----:B------:R-:W-:-:S02]  /*2e4a0*/  IMAD.X R76, R76, 0x1, R3, P2 ;  /* 0x000000014c4c7824 */ /* 0x000fc400010e0603 */
[----:B------:R1:W-:Y:S01]  /*2e4b0*/  STL [R1+0x1ab8], R75 ;  /* 0x001ab84b01007387 */ /* 0x0003e20000100800 */
[----:B------:R-:W-:Y:S02]  /*2e4c0*/  IMAD.X R71, R71, 0x1, R3, P3 ;  /* 0x0000000147477824 */ /* 0x000fe400018e0603 */
[----:B-1----:R-:W-:Y:S02]  /*2e4d0*/  IMAD.MOV.U32 R6, RZ, RZ, R75 ;  /* 0x000000ffff067224 */ /* 0x002fe400078e004b */
[----:B------:R-:W-:Y:S01]  /*2e4e0*/  IMAD.MOV.U32 R7, RZ, RZ, R76 ;  /* 0x000000ffff077224 */ /* 0x000fe200078e004c */
[----:B------:R-:W-:Y:S04]  /*2e4f0*/  STL [R1+0x1a84], R76 ;  /* 0x001a844c01007387 */ /* 0x000fe80000100800 */
[----:B------:R1:W-:Y:S04]  /*2e500*/  STL [R1+0x1ab4], R68 ;  /* 0x001ab44401007387 */ /* 0x0003e80000100800 */
[----:B------:R1:W-:Y:S04]  /*2e510*/  LDGSTS.E [R0+0xc200], [R6.64], P1 ;  /* 0x0c20000006007fae */ /* 0x0003e80008921844 */
[----:B------:R1:W-:Y:S04]  /*2e520*/  STL [R1+0x1a88], R71 ;  /* 0x001a884701007387 */ /* 0x0003e80000100800 */
[----:B------:R-:W2:Y:S01]  /*2e530*/  LDL.LU R75, [R1+0x1aa4] ;  /* 0x001aa400014b7983 */ /* 0x000ea20000300800 */
[----:B-1----:R-:W-:-:S03]  /*2e540*/  IMAD.MOV.U32 R6, RZ, RZ, R68 ;  /* 0x000000ffff067224 */ /* 0x002fc600078e0044 */
[----:B------:R-:W2:Y:S04]  /*2e550*/  LDL.LU R68, [R1+0x1aa0] ;  /* 0x001aa00001447983 */ /* 0x000ea80000300800 */
[----:B------:R-:W2:Y:S04]  /*2e560*/  LDL.LU R184, [R1+0x1080] ;  /* 0x0010800001b87983 */ /* 0x000ea80000300800 */
[----:B------:R-:W2:Y:S04]  /*2e570*/  LDL.LU R185, [R1+0x1084] ;  /* 0x0010840001b97983 */ /* 0x000ea80000300800 */
[----:B------:R-:W2:Y:S01]  /*2e580*/  LDL.LU R186, [R1+0x1088] ;  /* 0x0010880001ba7983 */ /* 0x000ea20000300800 */
[----:B------:R-:W-:-:S03]  /*2e590*/  IMAD.MOV.U32 R7, RZ, RZ, R71 ;  /* 0x000000ffff077224 */ /* 0x000fc600078e0047 */
[----:B------:R-:W2:Y:S04]  /*2e5a0*/  LDL.LU R187, [R1+0x108c] ;  /* 0x00108c0001bb7983 */ /* 0x000ea80000300800 */
[----:B------:R-:W2:Y:S01]  /*2e5b0*/  LDL.LU R76, [R1+0x1a98] ;  /* 0x001a9800014c7983 */ /* 0x000ea20000300800 */
[----:B------:R-:W-:-:S03]  /*2e5c0*/  IADD3 R70, P3, R70, R206, RZ ;  /* 0x000000ce46467210 */ /* 0x000fc60007f7e0ff */
[----:B------:R-:W2:Y:S02]  /*2e5d0*/  LDL.LU R71, [R1+0x1a9c] ;  /* 0x001a9c0001477983 */ /* 0x000ea40000300800 */
[----:B------:R-:W-:Y:S02]  /*2e5e0*/  IMAD.X R73, R73, 0x1, R3, P3 ;  /* 0x0000000149497824 */ /* 0x000fe400018e0603 */
[----:B------:R-:W-:Y:S04]  /*2e5f0*/  STL [R1+0x1ab0], R70 ;  /* 0x001ab04601007387 */ /* 0x000fe80000100800 */
[----:B------:R1:W-:Y:S04]  /*2e600*/  STL [R1+0x1a8c], R73 ;  /* 0x001a8c4901007387 */ /* 0x0003e80000100800 */
[----:B------:R-:W2:Y:S04]  /*2e610*/  LDL.LU R180, [R1+0xfd0] ;  /* 0x000fd00001b47983 */ /* 0x000ea80000300800 */
[----:B------:R-:W2:Y:S04]  /*2e620*/  LDL.LU R181, [R1+0xfd4] ;  /* 0x000fd40001b57983 */ /* 0x000ea80000300800 */
[----:B------:R1:W-:Y:S02]  /*2e630*/  LDGSTS.E [R0+0xc400], [R6.64], P1 ;  /* 0x0c40000006007fae */ /* 0x0003e40008921844 */
[----:B-1----:R-:W-:Y:S01]  /*2e640*/  IMAD.MOV.U32 R7, RZ, RZ, R73 ;  /* 0x000000ffff077224 */ /* 0x002fe200078e0049 */
[----:B------:R-:W-:Y:S01]  /*2e650*/  MOV R6, R70 ;  /* 0x0000004600067202 */ /* 0x000fe20000000f00 */
[----:B------:R-:W2:Y:S04]  /*2e660*/  LDL.LU R73, [R1+0x1700] ;  /* 0x0017000001497983 */ /* 0x000ea80000300800 */
[----:B------:R-:W2:Y:S01]  /*2e670*/  LDL.LU R70, [R1+0x1704] ;  /* 0x0017040001467983 */ /* 0x000ea20000300800 */
[----:B------:R-:W-:-:S03]  /*2e680*/  ISETP.GT.AND P2, PT, R2, 0x1c, PT ;  /* 0x0000001c0200780c */ /* 0x000fc60003f44270 */
[----:B------:R1:W-:Y:S01]  /*2e690*/  LDGSTS.E [R0+0xc600], [R6.64], P1 ;  /* 0x0c60000006007fae */ /* 0x0003e20008921844 */
[----:B------:R-:W-:-:S04]  /*2e6a0*/  SEL R5, RZ, 0x4, !P2 ;  /* 0x00000004ff057807 */ /* 0x000fc80005000000 */
[----:B------:R-:W-:-:S04]  /*2e6b0*/  SEL R5, R5, RZ, !P0 ;  /* 0x000000ff05057207 */ /* 0x000fc80004000000 */
[----:B------:R-:W-:Y:S01]  /*2e6c0*/  ISETP.NE.U32.AND P2, PT, R5, RZ, PT ;  /* 0x000000ff0500720c */ /* 0x000fe20003f45070 */
[----:B------:R-:W-:Y:S02]  /*2e6d0*/  IMAD.MOV.U32 R182, RZ, RZ, R129 ;  /* 0x000000ffffb67224 */ /* 0x000fe400078e0081 */
[----:B------:R-:W-:Y:S01]  /*2e6e0*/  IMAD.MOV.U32 R183, RZ, RZ, R128 ;  /* 0x000000ffffb77224 */ /* 0x000fe200078e0080 */
[----:B------:R-:W-:Y:S01]  /*2e6f0*/  HMMA.1688.F32.TF32 R40, R164, R26, R80 ;  /* 0x0000001aa428723c */ /* 0x000fe20000081050 */
[----:B----4-:R-:W-:-:S05]  /*2e700*/  IADD3 R74, P1, R74, R206, RZ ;  /* 0x000000ce4a4a7210 */ /* 0x010fca0007f3e0ff */
[----:B---3--:R-:W-:Y:S02]  /*2e710*/  IMAD.X R77, R77, 0x1, R3, P1 ;  /* 0x000000014d4d7824 */ /* 0x008fe400008e0603 */
[----:B-1----:R-:W-:Y:S02]  /*2e720*/  IMAD.MOV.U32 R6, RZ, RZ, R74 ;  /* 0x000000ffff067224 */ /* 0x002fe400078e004a */
[----:B------:R-:W-:Y:S01]  /*2e730*/  IMAD.MOV.U32 R7, RZ, RZ, R77 ;  /* 0x000000ffff077224 */ /* 0x000fe200078e004d */
[----:B------:R1:W-:Y:S04]  /*2e740*/  STL [R1+0x1aac], R74 ;  /* 0x001aac4a01007387 */ /* 0x0003e80000100800 */
[----:B------:R-:W-:Y:S04]  /*2e750*/  STL [R1+0x1a90], R77 ;  /* 0x001a904d01007387 */ /* 0x000fe80000100800 */
[----:B------:R3:W-:Y:S01]  /*2e760*/  LDGSTS.E [R0+0xe000], [R6.64], P2 ;  /* 0x0e00000006007fae */ /* 0x0007e20009121844 */
[----:B--2---:R-:W-:-:S05]  /*2e770*/  IADD3 R69, P3, R69, R206, RZ ;  /* 0x000000ce45457210 */ /* 0x004fca0007f7e0ff */
[----:B------:R-:W-:Y:S01]  /*2e780*/  IMAD.X R72, R72, 0x1, R3, P3 ;  /* 0x0000000148487824 */ /* 0x000fe200018e0603 */
[----:B------:R-:W-:Y:S01]  /*2e790*/  STL [R1+0x1aa8], R69 ;  /* 0x001aa84501007387 */ /* 0x000fe20000100800 */
[----:B---3--:R-:W-:Y:S02]  /*2e7a0*/  IMAD.MOV.U32 R6, RZ, RZ, R69 ;  /* 0x000000ffff067224 */ /* 0x008fe400078e0045 */
[----:B------:R-:W-:Y:S01]  /*2e7b0*/  IMAD.MOV.U32 R7, RZ, RZ, R72 ;  /* 0x000000ffff077224 */ /* 0x000fe200078e0048 */
[----:B------:R2:W-:Y:S04]  /*2e7c0*/  STL [R1+0x1a94], R72 ;  /* 0x001a944801007387 */ /* 0x0005e80000100800 */
[----:B-1----:R-:W3:Y:S04]  /*2e7d0*/  LDL.LU R74, [R1+0x1708] ;  /* 0x00170800014a7983 */ /* 0x002ee80000300800 */
[----:B------:R1:W-:Y:S04]  /*2e7e0*/  LDGSTS.E [R0+0xe200], [R6.64], P2 ;  /* 0x0e20000006007fae */ /* 0x0003e80009121844 */
[----:B--2---:R-:W2:Y:S04]  /*2e7f0*/  LDL.LU R72, [R1+0x170c] ;  /* 0x00170c0001487983 */ /* 0x004ea80000300800 */
[----:B------:R-:W4:Y:S04]  /*2e800*/  LDL.LU R69, [R1+0x1710] ;  /* 0x0017100001457983 */ /* 0x000f280000300800 */
[----:B------:R-:W4:Y:S01]  /*2e810*/  LDL.LU R5, [R1+0x1714] ;  /* 0x0017140001057983 */ /* 0x000f220000300800 */
[----:B------:R-:W-:-:S02]  /*2e820*/  IADD3 R75, P1, R75, R206, RZ ;  /* 0x000000ce4b4b7210 */ /* 0x000fc40007f3e0ff */
[----:B------:R-:W-:-:S03]  /*2e830*/  IADD3 R68, P3, R68, R206, RZ ;  /* 0x000000ce44447210 */ /* 0x000fc60007f7e0ff */
[----:B------:R-:W-:Y:S01]  /*2e840*/  STL [R1+0x1aa4], R75 ;  /* 0x001aa44b01007387 */ /* 0x000fe20000100800 */
[----:B-1----:R-:W-:Y:S01]  /*2e850*/  IMAD.MOV.U32 R6, RZ, RZ, R75 ;  /* 0x000000ffff067224 */ /* 0x002fe200078e004b */
[----:B------:R-:W-:Y:S01]  /*2e860*/  IADD3.X R76, R76, R3, RZ, P1, !PT ;  /* 0x000000034c4c7210 */ /* 0x000fe20000ffe4ff */
[----:B------:R-:W-:-:S04]  /*2e870*/  IMAD.X R71, R71, 0x1, R3, P3 ;  /* 0x0000000147477824 */ /* 0x000fc800018e0603 */
[----:B------:R-:W-:Y:S01]  /*2e880*/  STL [R1+0x1a98], R76 ;  /* 0x001a984c01007387 */ /* 0x000fe20000100800 */
[----:B------:R-:W-:-:S03]  /*2e890*/  IMAD.MOV.U32 R7, RZ, RZ, R76 ;  /* 0x000000ffff077224 */ /* 0x000fc600078e004c */
[----:B------:R-:W-:Y:S04]  /*2e8a0*/  STL [R1+0x1aa0], R68 ;  /* 0x001aa04401007387 */ /* 0x000fe80000100800 */
[----:B------:R1:W-:Y:S04]  /*2e8b0*/  STL [R1+0x1a9c], R71 ;  /* 0x001a9c4701007387 */ /* 0x0003e80000100800 */
[----:B------:R-:W4:Y:S04]  /*2e8c0*/  LDL.LU R79, [R1+0x1718] ;  /* 0x00171800014f7983 */ /* 0x000f280000300800 */
[----:B------:R1:W-:Y:S04]  /*2e8d0*/  LDGSTS.E [R0+0xe400], [R6.64], P2 ;  /* 0x0e40000006007fae */ /* 0x0003e80009121844 */
[----:B------:R-:W4:Y:S01]  /*2e8e0*/  LDL.LU R78, [R1+0x171c] ;  /* 0x00171c00014e7983 */ /* 0x000f220000300800 */
[----:B------:R-:W-:Y:S01]  /*2e8f0*/  HMMA.1688.F32.TF32 R80, R160, R134, R180 ;  /* 0x00000086a050723c */ /* 0x000fe200000810b4 */
[----:B-1----:R-:W-:-:S02]  /*2e900*/  IMAD.MOV.U32 R7, RZ, RZ, R71 ;  /* 0x000000ffff077224 */ /* 0x002fc400078e0047 */
[----:B------:R-:W-:Y:S01]  /*2e910*/  IMAD.MOV.U32 R6, RZ, RZ, R68 ;  /* 0x000000ffff067224 */ /* 0x000fe200078e0044 */
[----:B------:R-:W4:Y:S04]  /*2e920*/  LDL.LU R71, [R1+0x1780] ;  /* 0x0017800001477983 */ /* 0x000f280000300800 */
[----:B------:R-:W4:Y:S04]  /*2e930*/  LDL.LU R68, [R1+0x1784] ;  /* 0x0017840001447983 */ /* 0x000f280000300800 */
[----:B------:R1:W-:Y:S01]  /*2e940*/  LDGSTS.E [R0+0xe600], [R6.64], P2 ;  /* 0x0e60000006007fae */ /* 0x0003e20009121844 */
[----:B------:R-:W-:-:S05]  /*2e950*/  IADD3 R70, P2, R70, R206, RZ ;  /* 0x000000ce46467210 */ /* 0x000fca0007f5e0ff */
[----:B------:R-:W-:-:S05]  /*2e960*/  IMAD.X R73, R73, 0x1, R3, P2 ;  /* 0x0000000149497824 */ /* 0x000fca00010e0603 */
[----:B------:R-:W-:Y:S04]  /*2e970*/  STL.64 [R1+0x150], R80 ;  /* 0x0001505001007387 */ /* 0x000fe80000100a00 */
[----:B------:R-:W-:Y:S04]  /*2e980*/  STL.64 [R1+0x158], R82 ;  /* 0x0001585201007387 */ /* 0x000fe80000100a00 */
[----:B------:R-:W-:Y:S01]  /*2e990*/  STL [R1+0x1704], R70 ;  /* 0x0017044601007387 */ /* 0x000fe20000100800 */
[----:B-1----:R-:W-:-:S03]  /*2e9a0*/  MOV R7, R73 ;  /* 0x0000004900077202 */ /* 0x002fc60000000f00 */
[----:B------:R1:W-:Y:S01]  /*2e9b0*/  STL [R1+0x1700], R73 ;  /* 0x0017004901007387 */ /* 0x0003e20000100800 */
[----:B------:R-:W-:-:S03]  /*2e9c0*/  IMAD.MOV.U32 R6, RZ, RZ, R70 ;  /* 0x000000ffff067224 */ /* 0x000fc600078e0046 */
[----:B------:R-:W4:Y:S04]  /*2e9d0*/  LDL.LU R77, [R1+0x1788] ;  /* 0x00178800014d7983 */ /* 0x000f280000300800 */
[----:B------:R-:W4:Y:S04]  /*2e9e0*/  LDL.LU R76, [R1+0x178c] ;  /* 0x00178c00014c7983 */ /* 0x000f280000300800 */
[----:B-1----:R-:W4:Y:S04]  /*2e9f0*/  LDL.LU R73, [R1+0x1790] ;  /* 0x0017900001497983 */ /* 0x002f280000300800 */
[----:B------:R-:W4:Y:S04]  /*2ea00*/  LDL.LU R70, [R1+0x1794] ;  /* 0x0017940001467983 */ /* 0x000f280000300800 */
[----:B------:R-:W1:Y:S01]  /*2ea10*/  S2R R148, SR_TID.X ;  /* 0x0000000000947919 */ /* 0x000e620000002100 */
[----:B------:R-:W-:-:S04]  /*2ea20*/  ISETP.GT.AND P1, PT, R2, 0x1, PT ;  /* 0x000000010200780c */ /* 0x000fc80003f24270 */
[----:B------:R-:W-:-:S04]  /*2ea30*/  SEL R0, RZ, 0x4, !P1 ;  /* 0x00000004ff007807 */ /* 0x000fc80004800000 */
[----:B------:R-:W-:-:S04]  /*2ea40*/  SEL R0, R0, RZ, !P0 ;  /* 0x000000ff00007207 */ /* 0x000fc80004000000 */
[----:B------:R-:W-:Y:S02]  /*2ea50*/  ISETP.NE.U32.AND P1, PT, R0, RZ, PT ;  /* 0x000000ff0000720c */ /* 0x000fe40003f25070 */
[----:B-1----:R-:W-:-:S05]  /*2ea60*/  LOP3.LUT R148, R148, 0x7f, RZ, 0xc0, !PT ;  /* 0x0000007f94947812 */ /* 0x002fca00078ec0ff */
[----:B------:R-:W-:-:S05]  /*2ea70*/  IMAD.SHL.U32 R148, R148, 0x4, RZ ;  /* 0x0000000494947824 */ /* 0x000fca00078e00ff */
[----:B------:R-:W-:-:S05]  /*2ea80*/  LOP3.LUT R75, R148, 0x20, RZ, 0x3c, !PT ;  /* 0x00000020944b7812 */ /* 0x000fca00078e3cff */
[----:B------:R-:W-:-:S05]  /*2ea90*/  IMAD R0, R93, 0x10000, R75 ;  /* 0x000100005d007824 */ /* 0x000fca00078e024b */
[----:B------:R1:W-:Y:S01]  /*2eaa0*/  LDGSTS.E [R0+0x800], [R6.64], P1 ;  /* 0x0080000006007fae */ /* 0x0003e20008921844 */
[----:B--2---:R-:W-:-:S05]  /*2eab0*/  IADD3 R72, P2, R72, R206, RZ ;  /* 0x000000ce48487210 */ /* 0x004fca0007f5e0ff */
[----:B---3--:R-:W-:Y:S01]  /*2eac0*/  IMAD.X R74, R74, 0x1, R3, P2 ;  /* 0x000000014a4a7824 */ /* 0x008fe200010e0603 */
[----:B----4-:R-:W-:Y:S01]  /*2ead0*/  IADD3 R5, P3, R5, R206, RZ ;  /* 0x000000ce05057210 */ /* 0x010fe20007f7e0ff */
[----:B------:R-:W-:Y:S01]  /*2eae0*/  STL [R1+0x170c], R72 ;  /* 0x00170c4801007387 */ /* 0x000fe20000100800 */
[----:B-1----:R-:W-:-:S03]  /*2eaf0*/  IMAD.MOV.U32 R6, RZ, RZ, R72 ;  /* 0x000000ffff067224 */ /* 0x002fc600078e0048 */
[----:B------:R-:W-:Y:S01]  /*2eb00*/  IMAD.X R69, R69, 0x1, R3, P3 ;  /* 0x0000000145457824 */ /* 0x000fe200018e0603 */
[----:B------:R1:W-:Y:S01]  /*2eb10*/  STL [R1+0x1708], R74 ;  /* 0x0017084a01007387 */ /* 0x0003e20000100800 */
[----:B------:R-:W-:-:S03]  /*2eb20*/  IMAD.MOV.U32 R7, RZ, RZ, R74 ;  /* 0x000000ffff077224 */ /* 0x000fc600078e004a */
[----:B------:R-:W-:Y:S04]  /*2eb30*/  STL [R1+0x1714], R5 ;  /* 0x0017140501007387 */ /* 0x000fe80000100800 */
[----:B------:R2:W-:Y:S04]  /*2eb40*/  STL [R1+0x1710], R69 ;  /* 0x0017104501007387 */ /* 0x0005e80000100800 */
[----:B------:R-:W3:Y:S04]  /*2eb50*/  LDL.LU R75, [R1+0x1798] ;  /* 0x00179800014b7983 */ /* 0x000ee80000300800 */
[----:B-1----:R-:W4:Y:S04]  /*2eb60*/  LDL.LU R74, [R1+0x179c] ;  /* 0x00179c00014a7983 */ /* 0x002f280000300800 */
[----:B------:R1:W-:Y:S04]  /*2eb70*/  LDGSTS.E [R0+0xa00], [R6.64], P1 ;  /* 0x00a0000006007fae */ /* 0x0003e80008921844 */
[----:B------:R-:W3:Y:S01]  /*2eb80*/  LDL.LU R72, [R1+0x183c] ;  /* 0x00183c0001487983 */ /* 0x000ee20000300800 */
[----:B-1----:R-:W-:-:S03]  /*2eb90*/  IMAD.MOV.U32 R7, RZ, RZ, R69 ;  /* 0x000000ffff077224 */ /* 0x002fc600078e0045 */
[----:B--2---:R-:W2:Y:S01]  /*2eba0*/  LDL.LU R69, [R1+0x1840] ;  /* 0x0018400001457983 */ /* 0x004ea20000300800 */
[----:B------:R-:W-:-:S05]  /*2ebb0*/  IMAD.MOV.U32 R6, RZ, RZ, R5 ;  /* 0x000000ffff067224 */ /* 0x000fca00078e0005 */
[----:B------:R1:W-:Y:S01]  /*2ebc0*/  LDGSTS.E [R0+0xc00], [R6.64], P1 ;  /* 0x00c0000006007fae */ /* 0x0003e20008921844 */
[----:B------:R-:W-:-:S05]  /*2ebd0*/  IADD3 R78, P3, R78, R206, RZ ;  /* 0x000000ce4e4e7210 */ /* 0x000fca0007f7e0ff */
[--C-:B------:R-:W-:Y:S01]  /*2ebe0*/  IMAD.X R79, R79, 0x1, R3.reuse, P3 ;  /* 0x000000014f4f7824 */ /* 0x100fe200018e0603 */
[----:B------:R-:W-:Y:S01]  /*2ebf0*/  STL [R1+0x171c], R78 ;  /* 0x00171c4e01007387 */ /* 0x000fe20000100800 */
[----:B-1----:R-:W-:Y:S01]  /*2ec00*/  IMAD.MOV.U32 R6, RZ, RZ, R78 ;  /* 0x000000ffff067224 */ /* 0x002fe200078e004e */
[----:B------:R-:W-:Y:S02]  /*2ec10*/  IADD3 R68, P4, R68, R206, RZ ;  /* 0x000000ce44447210 */ /* 0x000fe40007f9e0ff */
[----:B------:R1:W-:Y:S01]  /*2ec20*/  STL [R1+0x1718], R79 ;  /* 0x0017184f01007387 */ /* 0x0003e20000100800 */
[----:B------:R-:W-:Y:S02]  /*2ec30*/  MOV R7, R79 ;  /* 0x0000004f00077202 */ /* 0x000fe40000000f00 */
[----:B------:R-:W-:Y:S01]  /*2ec40*/  IMAD.X R71, R71, 0x1, R3, P4 ;  /* 0x0000000147477824 */ /* 0x000fe200020e0603 */
[----:B------:R-:W-:Y:S04]  /*2ec50*/  STL [R1+0x1784], R68 ;  /* 0x0017844401007387 */ /* 0x000fe80000100800 */
[----:B------:R1:W-:Y:S04]  /*2ec60*/  STL [R1+0x1780], R71 ;  /* 0x0017804701007387 */ /* 0x0003e80000100800 */
[----:B-1----:R-:W2:Y:S01]  /*2ec70*/  LDL.LU R79, [R1+0x1844] ;  /* 0x00184400014f7983 */ /* 0x002ea20000300800 */
[----:B------:R-:W-:-:S03]  /*2ec80*/  ISETP.GT.AND P2, PT, R2, 0x5, PT ;  /* 0x000000050200780c */ /* 0x000fc60003f44270 */
[----:B------:R1:W-:Y:S04]  /*2ec90*/  LDGSTS.E [R0+0xe00], [R6.64], P1 ;  /* 0x00e0000006007fae */ /* 0x0003e80008921844 */
[----:B------:R-:W2:Y:S01]  /*2eca0*/  LDL.LU R78, [R1+0x1848] ;  /* 0x00184800014e7983 */ /* 0x000ea20000300800 */
[----:B------:R-:W-:Y:S01]  /*2ecb0*/  SEL R5, RZ, 0x4, !P2 ;  /* 0x00000004ff057807 */ /* 0x000fe20005000000 */
[----:B-1----:R-:W-:Y:S02]  /*2ecc0*/  IMAD.MOV.U32 R7, RZ, RZ, R71 ;  /* 0x000000ffff077224 */ /* 0x002fe400078e0047 */
[----:B------:R-:W-:Y:S01]  /*2ecd0*/  IMAD.MOV.U32 R6, RZ, RZ, R68 ;  /* 0x000000ffff067224 */ /* 0x000fe200078e0044 */
[----:B------:R-:W2:Y:S04]  /*2ece0*/  LDL.LU R71, [R1+0x184c] ;  /* 0x00184c0001477983 */ /* 0x000ea80000300800 */
[----:B------:R-:W2:Y:S01]  /*2ecf0*/  LDL.LU R68, [R1+0x1850] ;  /* 0x0018500001447983 */ /* 0x000ea20000300800 */
[----:B------:R-:W-:-:S04]  /*2ed00*/  SEL R5, R5, RZ, !P0 ;  /* 0x000000ff05057207 */ /* 0x000fc80004000000 */
[----:B------:R-:W-:Y:S02]  /*2ed10*/  ISETP.NE.U32.AND P2, PT, R5, RZ, PT ;  /* 0x000000ff0500720c */ /* 0x000fe40003f45070 */
[-C--:B------:R-:W-:Y:S02]  /*2ed20*/  IADD3 R76, P1, R76, R206.reuse, RZ ;  /* 0x000000ce4c4c7210 */ /* 0x080fe40007f3e0ff */
[----:B------:R-:W-:-:S03]  /*2ed30*/  IADD3 R70, P3, R70, R206, RZ ;  /* 0x000000ce46467210 */ /* 0x000fc60007f7e0ff */
[--C-:B------:R-:W-:Y:S02]  /*2ed40*/  IMAD.X R77, R77, 0x1, R3.reuse, P1 ;  /* 0x000000014d4d7824 */ /* 0x100fe400008e0603 */
[----:B------:R-:W-:Y:S01]  /*2ed50*/  IMAD.X R73, R73, 0x1, R3, P3 ;  /* 0x0000000149497824 */ /* 0x000fe200018e0603 */
[----:B------:R-:W-:Y:S04]  /*2ed60*/  STL [R1+0x178c], R76 ;  /* 0x00178c4c01007387 */ /* 0x000fe80000100800 */
[----:B------:R1:W-:Y:S04]  /*2ed70*/  LDGSTS.E [R0+0x2800], [R6.64], P2 ;  /* 0x0280000006007fae */ /* 0x0003e80009121844 */
[----:B------:R1:W-:Y:S04]  /*2ed80*/  STL [R1+0x1788], R77 ;  /* 0x0017884d01007387 */ /* 0x0003e80000100800 */
[----:B------:R-:W-:Y:S01]  /*2ed90*/  STL [R1+0x1794], R70 ;  /* 0x0017944601007387 */ /* 0x000fe20000100800 */
[----:B-1----:R-:W-:-:S02]  /*2eda0*/  IMAD.MOV.U32 R6, RZ, RZ, R76 ;  /* 0x000000ffff067224 */ /* 0x002fc400078e004c */
[----:B------:R-:W-:Y:S01]  /*2edb0*/  IMAD.MOV.U32 R7, RZ, RZ, R77 ;  /* 0x000000ffff077224 */ /* 0x000fe200078e004d */
[----:B------:R1:W-:Y:S04]  /*2edc0*/  STL [R1+0x1790], R73 ;  /* 0x0017904901007387 */ /* 0x0003e80000100800 */
[----:B------:R1:W-:Y:S04]  /*2edd0*/  LDGSTS.E [R0+0x2a00], [R6.64], P2 ;  /* 0x02a0000006007fae */ /* 0x0003e80009121844 */
[----:B------:R-:W2:Y:S04]  /*2ede0*/  LDL.LU R77, [R1+0x1854] ;  /* 0x00185400014d7983 */ /* 0x000ea80000300800 */
[----:B------:R-:W2:Y:S01]  /*2edf0*/  LDL.LU R76, [R1+0x1858] ;  /* 0x00185800014c7983 */ /* 0x000ea20000300800 */
        /* <DEDUP_REMOVED lines=8> */
[----:B------:R-:W-:Y:S02]  /*2ee80*/  ISETP.NE.U32.AND P1, PT, R5, RZ, PT ;  /* 0x000000ff0500720c */ /* 0x000fe40003f25070 */
        /* <DEDUP_REMOVED lines=9> */
[----:B------:R-:W-:Y:S04]  /*2ef20*/  STL [R1+0x1840], R69 ;  /* 0x0018404501007387 */ /* 0x000fe80000100800 */
[----:B------:R2:W-:Y:S04]  /*2ef30*/  STL [R1+0x183c], R72 ;  /* 0x00183c4801007387 */ /* 0x0005e80000100800 */
[----:B-1----:R-:W4:Y:S01]  /*2ef40*/  LDL.LU R75, [R1+0x1928] ;  /* 0x00192800014b7983 */ /* 0x002f220000300800 */
[----:B---3--:R-:W-:-:S03]  /*2ef50*/  IMAD.MOV.U32 R7, RZ, RZ, R72 ;  /* 0x000000ffff077224 */ /* 0x008fc600078e0048 */
[----:B------:R-:W3:Y:S01]  /*2ef60*/  LDL.LU R74, [R1+0x192c] ;  /* 0x00192c00014a7983 */ /* 0x000ee20000300800 */
[----:B------:R-:W-:-:S03]  /*2ef70*/  IMAD.MOV.U32 R6, RZ, RZ, R69 ;  /* 0x000000ffff067224 */ /* 0x000fc600078e0045 */
[----:B--2---:R-:W2:Y:S04]  /*2ef80*/  LDL.LU R72, [R1+0x1930] ;  /* 0x0019300001487983 */ /* 0x004ea80000300800 */
[----:B------:R-:W2:Y:S04]  /*2ef90*/  LDL.LU R69, [R1+0x1934] ;  /* 0x0019340001457983 */ /* 0x000ea80000300800 */
[----:B------:R1:W-:Y:S01]  /*2efa0*/  LDGSTS.E [R0+0x4800], [R6.64], P1 ;  /* 0x0480000006007fae */ /* 0x0003e20008921844 */
[----:B------:R-:W-:-:S05]  /*2efb0*/  IADD3 R78, P2, R78, R206, RZ ;  /* 0x000000ce4e4e7210 */ /* 0x000fca0007f5e0ff */
[----:B------:R-:W-:Y:S01]  /*2efc0*/  IMAD.X R79, R79, 0x1, R3, P2 ;  /* 0x000000014f4f7824 */ /* 0x000fe200010e0603 */
[----:B------:R-:W-:Y:S01]  /*2efd0*/  STL [R1+0x1848], R78 ;  /* 0x0018484e01007387 */ /* 0x000fe20000100800 */
[----:B-1----:R-:W-:Y:S02]  /*2efe0*/  IMAD.MOV.U32 R6, RZ, RZ, R78 ;  /* 0x000000ffff067224 */ /* 0x002fe400078e004e */
[----:B------:R-:W-:Y:S01]  /*2eff0*/  IMAD.MOV.U32 R7, RZ, RZ, R79 ;  /* 0x000000ffff077224 */ /* 0x000fe200078e004f */
[----:B------:R-:W-:Y:S01]  /*2f000*/  IADD3 R68, P3, R68, R206, RZ ;  /* 0x000000ce44447210 */ /* 0x000fe20007f7e0ff */
[----:B------:R1:W-:Y:S04]  /*2f010*/  STL [R1+0x1844], R79 ;  /* 0x0018444f01007387 */ /* 0x0003e80000100800 */
[----:B------:R-:W-:Y:S01]  /*2f020*/  IMAD.X R71, R71, 0x1, R3, P3 ;  /* 0x0000000147477824 */ /* 0x000fe200018e0603 */
[----:B------:R-:W-:Y:S04]  /*2f030*/  STL [R1+0x1850], R68 ;  /* 0x0018504401007387 */ /* 0x000fe80000100800 */
[----:B------:R1:W-:Y:S04]  /*2f040*/  STL [R1+0x184c], R71 ;  /* 0x00184c4701007387 */ /* 0x0003e80000100800 */
[----:B------:R1:W-:Y:S04]  /*2f050*/  LDGSTS.E [R0+0x4a00], [R6.64], P1 ;  /* 0x04a0000006007fae */ /* 0x0003e80008921844 */
[----:B-1----:R-:W2:Y:S04]  /*2f060*/  LDL.LU R79, [R1+0x1938] ;  /* 0x00193800014f7983 */ /* 0x002ea80000300800 */
[----:B------:R-:W2:Y:S01]  /*2f070*/  LDL.LU R78, [R1+0x193c] ;  /* 0x00193c00014e7983 */ /* 0x000ea20000300800 */
[----:B------:R-:W-:Y:S01]  /*2f080*/  MOV R7, R71 ;  /* 0x0000004700077202 */ /* 0x000fe20000000f00 */
[----:B------:R-:W-:-:S02]  /*2f090*/  IMAD.MOV.U32 R6, RZ, RZ, R68 ;  /* 0x000000ffff067224 */ /* 0x000fc400078e0044 */
[----:B------:R-:W2:Y:S04]  /*2f0a0*/  LDL.LU R71, [R1+0x19e0] ;  /* 0x0019e00001477983 */ /* 0x000ea80000300800 */
[----:B------:R-:W2:Y:S04]  /*2f0b0*/  LDL.LU R68, [R1+0x1a5c] ;  /* 0x001a5c0001447983 */ /* 0x000ea80000300800 */
[----:B------:R1:W-:Y:S01]  /*2f0c0*/  LDGSTS.E [R0+0x4c00], [R6.64], P1 ;  /* 0x04c0000006007fae */ /* 0x0003e20008921844 */
[----:B------:R-:W-:-:S05]  /*2f0d0*/  IADD3 R76, P3, R76, R206, RZ ;  /* 0x000000ce4c4c7210 */ /* 0x000fca0007f7e0ff */
[----:B------:R-:W-:Y:S01]  /*2f0e0*/  IMAD.X R77, R77, 0x1, R3, P3 ;  /* 0x000000014d4d7824 */ /* 0x000fe200018e0603 */
[----:B------:R-:W-:Y:S01]  /*2f0f0*/  IADD3 R70, P4, R70, R206, RZ ;  /* 0x000000ce46467210 */ /* 0x000fe20007f9e0ff */
[----:B------:R-:W-:Y:S01]  /*2f100*/  STL [R1+0x1858], R76 ;  /* 0x0018584c01007387 */ /* 0x000fe20000100800 */
[----:B-1----:R-:W-:-:S03]  /*2f110*/  IMAD.MOV.U32 R6, RZ, RZ, R76 ;  /* 0x000000ffff067224 */ /* 0x002fc600078e004c */
[----:B------:R-:W-:Y:S01]  /*2f120*/  IMAD.X R73, R73, 0x1, R3, P4 ;  /* 0x0000000149497824 */ /* 0x000fe200020e0603 */
[----:B------:R1:W-:Y:S01]  /*2f130*/  STL [R1+0x1854], R77 ;  /* 0x0018544d01007387 */ /* 0x0003e20000100800 */
[----:B------:R-:W-:-:S03]  /*2f140*/  IMAD.MOV.U32 R7, RZ, RZ, R77 ;  /* 0x000000ffff077224 */ /* 0x000fc600078e004d */
[----:B------:R-:W-:Y:S04]  /*2f150*/  STL [R1+0x1924], R70 ;  /* 0x0019244601007387 */ /* 0x000fe80000100800 */
[----:B------:R1:W-:Y:S04]  /*2f160*/  STL [R1+0x1920], R73 ;  /* 0x0019204901007387 */ /* 0x0003e80000100800 */
[----:B-1----:R-:W2:Y:S04]  /*2f170*/  LDL.LU R77, [R1+0x19e4] ;  /* 0x0019e400014d7983 */ /* 0x002ea80000300800 */
        /* <DEDUP_REMOVED lines=12> */
[----:B---3--:R-:W-:-:S05]  /*2f240*/  IADD3 R74, P1, R74, R206, RZ ;  /* 0x000000ce4a4a7210 */ /* 0x008fca0007f3e0ff */
[----:B----4-:R-:W-:Y:S01]  /*2f250*/  IMAD.X R75, R75, 0x1, R3, P1 ;  /* 0x000000014b4b7824 */ /* 0x010fe200008e0603 */
[----:B--2---:R-:W-:Y:S01]  /*2f260*/  IADD3 R69, P3, R69, R206, RZ ;  /* 0x000000ce45457210 */ /* 0x004fe20007f7e0ff */
[----:B-1----:R-:W-:-:S03]  /*2f270*/  IMAD.MOV.U32 R6, RZ, RZ, R74 ;  /* 0x000000ffff067224 */ /* 0x002fc600078e004a */
[----:B------:R-:W-:Y:S01]  /*2f280*/  MOV R7, R75 ;  /* 0x0000004b00077202 */ /* 0x000fe20000000f00 */
[----:B------:R1:W-:Y:S01]  /*2f290*/  STL [R1+0x192c], R74 ;  /* 0x00192c4a01007387 */ /* 0x0003e20000100800 */
[----:B------:R-:W-:-:S03]  /*2f2a0*/  IMAD.X R72, R72, 0x1, R3, P3 ;  /* 0x0000000148487824 */ /* 0x000fc600018e0603 */
[----:B------:R-:W-:Y:S04]  /*2f2b0*/  STL [R1+0x1928], R75 ;  /* 0x0019284b01007387 */ /* 0x000fe80000100800 */
[----:B------:R3:W-:Y:S04]  /*2f2c0*/  STL [R1+0x1934], R69 ;  /* 0x0019344501007387 */ /* 0x0007e80000100800 */
[----:B------:R3:W-:Y:S04]  /*2f2d0*/  LDGSTS.E [R0+0x6a00], [R6.64], P2 ;  /* 0x06a0000006007fae */ /* 0x0007e80009121844 */
[----:B------:R4:W-:Y:S04]  /*2f2e0*/  STL [R1+0x1930], R72 ;  /* 0x0019304801007387 */ /* 0x0009e80000100800 */
[----:B-1----:R-:W2:Y:S01]  /*2f2f0*/  LDL.LU R74, [R1+0x19ec] ;  /* 0x0019ec00014a7983 */ /* 0x002ea20000300800 */
[----:B---3--:R-:W-:-:S03]  /*2f300*/  IMAD.MOV.U32 R6, RZ, RZ, R69 ;  /* 0x000000ffff067224 */ /* 0x008fc600078e0045 */
[----:B------:R-:W3:Y:S01]  /*2f310*/  LDL.LU R69, [R1+0x1a50] ;  /* 0x001a500001457983 */ /* 0x000ee20000300800 */
[----:B------:R-:W-:-:S03]  /*2f320*/  IMAD.MOV.U32 R7, RZ, RZ, R72 ;  /* 0x000000ffff077224 */ /* 0x000fc600078e0048 */
[----:B------:R-:W2:Y:S04]  /*2f330*/  LDL.LU R75, [R1+0x19f0] ;  /* 0x0019f000014b7983 */ /* 0x000ea80000300800 */
[----:B----4-:R-:W4:Y:S04]  /*2f340*/  LDL.LU R72, [R1+0x1a4c] ;  /* 0x001a4c0001487983 */ /* 0x010f280000300800 */
[----:B------:R1:W-:Y:S01]  /*2f350*/  LDGSTS.E [R0+0x6c00], [R6.64], P2 ;  /* 0x06c0000006007fae */ /* 0x0003e20009121844 */
[----:B------:R-:W-:Y:S02]  /*2f360*/  ISETP.GT.AND P1, PT, R2, 0x11, PT ;  /* 0x000000110200780c */ /* 0x000fe40003f24270 */
[----:B------:R-:W-:-:S05]  /*2f370*/  IADD3 R78, P3, R78, R206, RZ ;  /* 0x000000ce4e4e7210 */ /* 0x000fca0007f7e0ff */
[--C-:B------:R-:W-:Y:S01]  /*2f380*/  IMAD.X R79, R79, 0x1, R3.reuse, P3 ;  /* 0x000000014f4f7824 */ /* 0x100fe200018e0603 */
[----:B------:R-:W-:Y:S01]  /*2f390*/  IADD3 R68, P4, R68, R206, RZ ;  /* 0x000000ce44447210 */ /* 0x000fe20007f9e0ff */
[----:B------:R-:W-:Y:S04]  /*2f3a0*/  STL [R1+0x193c], R78 ;  /* 0x00193c4e01007387 */ /* 0x000fe80000100800 */
[----:B------:R-:W-:Y:S01]  /*2f3b0*/  IMAD.X R71, R71, 0x1, R3, P4 ;  /* 0x0000000147477824 */ /* 0x000fe200020e0603 */
[----:B------:R1:W-:Y:S02]  /*2f3c0*/  STL [R1+0x1938], R79 ;  /* 0x0019384f01007387 */ /* 0x0003e40000100800 */
[----:B-1----:R-:W-:Y:S02]  /*2f3d0*/  IMAD.MOV.U32 R6, RZ, RZ, R78 ;  /* 0x000000ffff067224 */ /* 0x002fe400078e004e */
[----:B------:R-:W-:Y:S01]  /*2f3e0*/  IMAD.MOV.U32 R7, RZ, RZ, R79 ;  /* 0x000000ffff077224 */ /* 0x000fe200078e004f */
[----:B------:R-:W-:Y:S04]  /*2f3f0*/  STL [R1+0x1a5c], R68 ;  /* 0x001a5c4401007387 */ /* 0x000fe80000100800 */
[----:B------:R1:W-:Y:S04]  /*2f400*/  STL [R1+0x19e0], R71 ;  /* 0x0019e04701007387 */ /* 0x0003e80000100800 */
[----:B------:R-:W4:Y:S04]  /*2f410*/  LDL.LU R79, [R1+0x19f4] ;  /* 0x0019f400014f7983 */ /* 0x000f280000300800 */
[----:B------:R-:W4:Y:S04]  /*2f420*/  LDL.LU R78, [R1+0x1a48] ;  /* 0x001a4800014e7983 */ /* 0x000f280000300800 */
[----:B------:R1:W-:Y:S01]  /*2f430*/  LDGSTS.E [R0+0x6e00], [R6.64], P2 ;  /* 0x06e0000006007fae */ /* 0x0003e20009121844 */
[----:B------:R-:W-:Y:S01]  /*2f440*/  SEL R5, RZ, 0x4, !P1 ;  /* 0x00000004ff057807 */ /* 0x000fe20004800000 */
[----:B-1----:R-:W-:-:S02]  /*2f450*/  IMAD.MOV.U32 R7, RZ, RZ, R71 ;  /* 0x000000ffff077224 */ /* 0x002fc400078e0047 */
[----:B------:R-:W-:Y:S01]  /*2f460*/  IMAD.MOV.U32 R6, RZ, RZ, R68 ;  /* 0x000000ffff067224 */ /* 0x000fe200078e0044 */
[----:B------:R-:W4:Y:S04]  /*2f470*/  LDL.LU R71, [R1+0x19f8] ;  /* 0x0019f80001477983 */ /* 0x000f280000300800 */
[----:B------:R-:W4:Y:S01]  /*2f480*/  LDL.LU R68, [R1+0x1a44] ;  /* 0x001a440001447983 */ /* 0x000f220000300800 */
[----:B------:R-:W-:-:S04]  /*2f490*/  SEL R5, R5, RZ, !P0 ;  /* 0x000000ff05057207 */ /* 0x000fc80004000000 */
[----:B------:R-:W-:Y:S02]  /*2f4a0*/  ISETP.NE.U32.AND P1, PT, R5, RZ, PT ;  /* 0x000000ff0500720c */ /* 0x000fe40003f25070 */
[----:B------:R-:W-:-:S05]  /*2f4b0*/  IADD3 R76, P2, R76, R206, RZ ;  /* 0x000000ce4c4c7210 */ /* 0x000fca0007f5e0ff */
[----:B------:R-:W-:Y:S01]  /*2f4c0*/  IMAD.X R77, R77, 0x1, R3, P2 ;  /* 0x000000014d4d7824 */ /* 0x000fe200010e0603 */
[----:B------:R-:W-:Y:S05]  /*2f4d0*/  STL [R1+0x1a58], R76 ;  /* 0x001a584c01007387 */ /* 0x000fea0000100800 */
[----:B------:R1:W-:Y:S01]  /*2f4e0*/  LDGSTS.E [R0+0x8800], [R6.64], P1 ;  /* 0x0880000006007fae */ /* 0x0003e20008921844 */
[----:B------:R-:W-:-:S03]  /*2f4f0*/  IADD3 R70, P3, R70, R206, RZ ;  /* 0x000000ce46467210 */ /* 0x000fc60007f7e0ff */
[----:B------:R1:W-:Y:S01]  /*2f500*/  STL [R1+0x19e4], R77 ;  /* 0x0019e44d01007387 */ /* 0x0003e20000100800 */
[----:B------:R-:W-:Y:S01]  /*2f510*/  IADD3.X R73, R73, R3, RZ, P3, !PT ;  /* 0x0000000349497210 */ /* 0x000fe20001ffe4ff */
[----:B-1----:R-:W-:Y:S02]  /*2f520*/  IMAD.MOV.U32 R6, RZ, RZ, R76 ;  /* 0x000000ffff067224 */ /* 0x002fe400078e004c */
[----:B------:R-:W-:Y:S01]  /*2f530*/  IMAD.MOV.U32 R7, RZ, RZ, R77 ;  /* 0x000000ffff077224 */ /* 0x000fe200078e004d */
[----:B------:R-:W-:Y:S04]  /*2f540*/  STL [R1+0x1a54], R70 ;  /* 0x001a544601007387 */ /* 0x000fe80000100800 */
[----:B------:R1:W-:Y:S04]  /*2f550*/  STL [R1+0x19e8], R73 ;  /* 0x0019e84901007387 */ /* 0x0003e80000100800 */
[----:B------:R1:W-:Y:S04]  /*2f560*/  LDGSTS.E [R0+0x8a00], [R6.64], P1 ;  /* 0x08a0000006007fae */ /* 0x0003e80008921844 */
[----:B------:R-:W4:Y:S04]  /*2f570*/  LDL.LU R77, [R1+0x19fc] ;  /* 0x0019fc00014d7983 */ /* 0x000f280000300800 */
[----:B------:R-:W4:Y:S01]  /*2f580*/  LDL.LU R76, [R1+0x1a40] ;  /* 0x001a4000014c7983 */ /* 0x000f220000300800 */
[----:B-1----:R-:W-:-:S02]  /*2f590*/  IMAD.MOV.U32 R7, RZ, RZ, R73 ;  /* 0x000000ffff077224 */ /* 0x002fc400078e0049 */
[----:B------:R-:W-:Y:S01]  /*2f5a0*/  IMAD.MOV.U32 R6, RZ, RZ, R70 ;  /* 0x000000ffff067224 */ /* 0x000fe200078e0046 */
[----:B------:R-:W4:Y:S04]  /*2f5b0*/  LDL.LU R73, [R1+0x1a00] ;  /* 0x001a000001497983 */ /* 0x000f280000300800 */
[----:B------:R-:W4:Y:S01]  /*2f5c0*/  LDL.LU R70, [R1+0x1a3c] ;  /* 0x001a3c0001467983 */ /* 0x000f220000300800 */
[----:B------:R-:W-:-:S03]  /*2f5d0*/  ISETP.GT.AND P2, PT, R2, 0x15, PT ;  /* 0x000000150200780c */ /* 0x000fc60003f44270 */
[----:B------:R1:W-:Y:S01]  /*2f5e0*/  LDGSTS.E [R0+0x8c00], [R6.64], P1 ;  /* 0x08c0000006007fae */ /* 0x0003e20008921844 */
[----:B------:R-:W-:-:S04]  /*2f5f0*/  SEL R5, RZ, 0x4, !P2 ;  /* 0x00000004ff057807 */ /* 0x000fc80005000000 */
[----:B------:R-:W-:-:S04]  /*2f600*/  SEL R5, R5, RZ, !P0 ;  /* 0x000000ff05057207 */ /* 0x000fc80004000000 */
[----:B------:R-:W-:Y:S02]  /*2f610*/  ISETP.NE.U32.AND P2, PT, R5, RZ, PT ;  /* 0x000000ff0500720c */ /* 0x000fe40003f45070 */
[----:B---3--:R-:W-:-:S05]  /*2f620*/  IADD3 R69, P3, R69, R206, RZ ;  /* 0x000000ce45457210 */ /* 0x008fca0007f7e0ff */
[----:B--2---:R-:W-:Y:S01]  /*2f630*/  IMAD.X R74, R74, 0x1, R3, P3 ;  /* 0x000000014a4a7824 */ /* 0x004fe200018e0603 */
[----:B----4-:R-:W-:Y:S01]  /*2f640*/  IADD3 R72, P4, R72, R206, RZ ;  /* 0x000000ce48487210 */ /* 0x010fe20007f9e0ff */
[----:B------:R-:W-:Y:S01]  /*2f650*/  STL [R1+0x1a50], R69 ;  /* 0x001a504501007387 */ /* 0x000fe20000100800 */
[----:B-1----:R-:W-:Y:S02]  /*2f660*/  IMAD.MOV.U32 R6, RZ, RZ, R69 ;  /* 0x000000ffff067224 */ /* 0x002fe400078e0045 */
[----:B------:R-:W-:Y:S01]  /*2f670*/  IMAD.MOV.U32 R7, RZ, RZ, R74 ;  /* 0x000000ffff077224 */ /* 0x000fe200078e004a */
[----:B------:R1:W-:Y:S01]  /*2f680*/  STL [R1+0x19ec], R74 ;  /* 0x0019ec4a01007387 */ /* 0x0003e20000100800 */
[----:B------:R-:W-:-:S03]  /*2f690*/  IMAD.X R75, R75, 0x1, R3, P4 ;  /* 0x000000014b4b7824 */ /* 0x000fc600020e0603 */
[----:B------:R-:W-:Y:S04]  /*2f6a0*/  STL [R1+0x1a4c], R72 ;  /* 0x001a4c4801007387 */ /* 0x000fe80000100800 */
[----:B------:R2:W-:Y:S04]  /*2f6b0*/  LDGSTS.E [R0+0x8e00], [R6.64], P1 ;  /* 0x08e0000006007fae */ /* 0x0005e80008921844 */
[----:B-1----:R-:W3:Y:S04]  /*2f6c0*/  LDL.LU R74, [R1+0x1a38] ;  /* 0x001a3800014a7983 */ /* 0x002ee80000300800 */
[----:B------:R1:W-:Y:S04]  /*2f6d0*/  STL [R1+0x19f0], R75 ;  /* 0x0019f04b01007387 */ /* 0x0003e80000100800 */
[----:B------:R-:W4:Y:S01]  /*2f6e0*/  LDL.LU R69, [R1+0x1a34] ;  /* 0x001a340001457983 */ /* 0x000f220000300800 */
[----:B--2---:R-:W-:Y:S01]  /*2f6f0*/  MOV R7, R75 ;  /* 0x0000004b00077202 */ /* 0x004fe20000000f00 */
[----:B------:R-:W-:-:S02]  /*2f700*/  IMAD.MOV.U32 R6, RZ, RZ, R72 ;  /* 0x000000ffff067224 */ /* 0x000fc400078e0048 */
[----:B-1----:R-:W2:Y:S04]  /*2f710*/  LDL.LU R75, [R1+0x1a04] ;  /* 0x001a0400014b7983 */ /* 0x002ea80000300800 */
[----:B------:R-:W2:Y:S04]  /*2f720*/  LDL.LU R72, [R1+0x1a08] ;  /* 0x001a080001487983 */ /* 0x000ea80000300800 */
[----:B------:R1:W-:Y:S01]  /*2f730*/  LDGSTS.E [R0+0xa800], [R6.64], P2 ;  /* 0x0a80000006007fae */ /* 0x0003e20009121844 */
[----:B------:R-:W-:-:S05]  /*2f740*/  IADD3 R78, P1, R78, R206, RZ ;  /* 0x000000ce4e4e7210 */ /* 0x000fca0007f3e0ff */
[----:B------:R-:W-:Y:S02]  /*2f750*/  IMAD.X R79, R79, 0x1, R3, P1 ;  /* 0x000000014f4f7824 */ /* 0x000fe400008e0603 */
[----:B-1----:R-:W-:Y:S02]  /*2f760*/  IMAD.MOV.U32 R6, RZ, RZ, R78 ;  /* 0x000000ffff067224 */ /* 0x002fe400078e004e */
[----:B------:R-:W-:Y:S01]  /*2f770*/  IMAD.MOV.U32 R7, RZ, RZ, R79 ;  /* 0x000000ffff077224 */ /* 0x000fe200078e004f */
[----:B------:R-:W-:Y:S04]  /*2f780*/  STL [R1+0x1a48], R78 ;  /* 0x001a484e01007387 */ /* 0x000fe80000100800 */
[----:B------:R-:W-:Y:S04]  /*2f790*/  STL [R1+0x19f4], R79 ;  /* 0x0019f44f01007387 */ /* 0x000fe80000100800 */
[----:B------:R1:W-:Y:S01]  /*2f7a0*/  LDGSTS.E [R0+0xaa00], [R6.64], P2 ;  /* 0x0aa0000006007fae */ /* 0x0003e20009121844 */
[----:B------:R-:W-:-:S05]  /*2f7b0*/  IADD3 R68, P3, R68, R206, RZ ;  /* 0x000000ce44447210 */ /* 0x000fca0007f7e0ff */
[----:B------:R-:W-:Y:S01]  /*2f7c0*/  IMAD.X R71, R71, 0x1, R3, P3 ;  /* 0x0000000147477824 */ /* 0x000fe200018e0603 */
[----:B------:R-:W-:Y:S01]  /*2f7d0*/  STL [R1+0x1a44], R68 ;  /* 0x001a444401007387 */ /* 0x000fe20000100800 */
[----:B-1----:R-:W-:Y:S02]  /*2f7e0*/  IMAD.MOV.U32 R6, RZ, RZ, R68 ;  /* 0x000000ffff067224 */ /* 0x002fe400078e0044 */
[----:B------:R-:W-:Y:S01]  /*2f7f0*/  IMAD.MOV.U32 R7, RZ, RZ, R71 ;  /* 0x000000ffff077224 */ /* 0x000fe200078e0047 */
[----:B------:R1:W-:Y:S04]  /*2f800*/  STL [R1+0x19f8], R71 ;  /* 0x0019f84701007387 */ /* 0x0003e80000100800 */
[----:B------:R1:W-:Y:S04]  /*2f810*/  LDGSTS.E [R0+0xac00], [R6.64], P2 ;  /* 0x0ac0000006007fae */ /* 0x0003e80009121844 */
[----:B-1----:R-:W2:Y:S04]  /*2f820*/  LDL.LU R71, [R1+0x1a0c] ;  /* 0x001a0c0001477983 */ /* 0x002ea80000300800 */
[----:B------:R-:W2:Y:S01]  /*2f830*/  LDL.LU R68, [R1+0x1a30] ;  /* 0x001a300001447983 */ /* 0x000ea20000300800 */
[----:B------:R-:W-:-:S05]  /*2f840*/  IADD3 R76, P3, R76, R206, RZ ;  /* 0x000000ce4c4c7210 */ /* 0x000fca0007f7e0ff */
[----:B------:R-:W-:Y:S01]  /*2f850*/  IMAD.X R77, R77, 0x1, R3, P3 ;  /* 0x000000014d4d7824 */ /* 0x000fe200018e0603 */
[----:B------:R-:W-:Y:S01]  /*2f860*/  IADD3 R70, P4, R70, R206, RZ ;  /* 0x000000ce46467210 */ /* 0x000fe20007f9e0ff */
[----:B------:R-:W-:Y:S01]  /*2f870*/  STL [R1+0x1a40], R76 ;  /* 0x001a404c01007387 */ /* 0x000fe20000100800 */
[----:B------:R-:W-:-:S03]  /*2f880*/  IMAD.MOV.U32 R6, RZ, RZ, R76 ;  /* 0x000000ffff067224 */ /* 0x000fc600078e004c */
[----:B------:R-:W-:Y:S01]  /*2f890*/  IMAD.X R73, R73, 0x1, R3, P4 ;  /* 0x0000000149497824 */ /* 0x000fe200020e0603 */
[----:B------:R1:W-:Y:S01]  /*2f8a0*/  STL [R1+0x19fc], R77 ;  /* 0x0019fc4d01007387 */ /* 0x0003e20000100800 */
[----:B------:R-:W-:-:S03]  /*2f8b0*/  MOV R7, R77 ;  /* 0x0000004d00077202 */ /* 0x000fc60000000f00 */
        /* <DEDUP_REMOVED lines=12> */
[----:B------:R-:W-:Y:S01]  /*2f980*/  ISETP.NE.U32.AND P1, PT, R5, RZ, PT ;  /* 0x000000ff0500720c */ /* 0x000fe20003f25070 */
[----:B------:R-:W-:Y:S11]  /*2f990*/  HMMA.1688.F32.TF32 R128, R160, R130, R184 ;  /* 0x00000082a080723c */ /* 0x000ff600000810b8 */
[----:B------:R-:W-:Y:S01]  /*2f9a0*/  @!UPT UIADD3 URZ, URZ, URZ, URZ ;  /* 0x0000003f3f3ff290 */ /* 0x000fe2000fffe03f */
[----:B------:R1:W-:Y:S01]  /*2f9b0*/  LDGSTS.E [R0+0xc800], [R6.64], P1 ;  /* 0x0c80000006007fae */ /* 0x0003e20008921844 */
[-C--:B---3--:R-:W-:Y:S02]  /*2f9c0*/  IADD3 R74, P2, R74, R206.reuse, RZ ;  /* 0x000000ce4a4a7210 */ /* 0x088fe40007f5e0ff */
[----:B----4-:R-:W-:-:S03]  /*2f9d0*/  IADD3 R69, P3, R69, R206, RZ ;  /* 0x000000ce45457210 */ /* 0x010fc60007f7e0ff */
[----:B-1----:R-:W-:Y:S02]  /*2f9e0*/  IMAD.MOV.U32 R6, RZ, RZ, R74 ;  /* 0x000000ffff067224 */ /* 0x002fe400078e004a */
[--C-:B--2---:R-:W-:Y:S01]  /*2f9f0*/  IMAD.X R75, R75, 0x1, R3.reuse, P2 ;  /* 0x000000014b4b7824 */ /* 0x104fe200010e0603 */
[----:B------:R1:W-:Y:S01]  /*2fa00*/  STL [R1+0x1a38], R74 ;  /* 0x001a384a01007387 */ /* 0x0003e20000100800 */
[----:B------:R-:W-:Y:S02]  /*2fa10*/  IMAD.X R72, R72, 0x1, R3, P3 ;  /* 0x0000000148487824 */ /* 0x000fe400018e0603 */
[----:B------:R-:W-:Y:S01]  /*2fa20*/  IMAD.MOV.U32 R7, RZ, RZ, R75 ;  /* 0x000000ffff077224 */ /* 0x000fe200078e004b */
[----:B------:R-:W-:Y:S04]  /*2fa30*/  STL [R1+0x1a04], R75 ;  /* 0x001a044b01007387 */ /* 0x000fe80000100800 */
[----:B------:R3:W-:Y:S04]  /*2fa40*/  STL [R1+0x1a34], R69 ;  /* 0x001a344501007387 */ /* 0x0007e80000100800 */
[----:B------:R3:W-:Y:S04]  /*2fa50*/  LDGSTS.E [R0+0xca00], [R6.64], P1 ;  /* 0x0ca0000006007fae */ /* 0x0007e80008921844 */
[----:B------:R4:W-:Y:S04]  /*2fa60*/  STL [R1+0x1a08], R72 ;  /* 0x001a084801007387 */ /* 0x0009e80000100800 */
[----:B-1----:R-:W2:Y:S01]  /*2fa70*/  LDL.LU R74, [R1+0x1a24] ;  /* 0x001a2400014a7983 */ /* 0x002ea20000300800 */
[----:B---3--:R-:W-:-:S03]  /*2fa80*/  IMAD.MOV.U32 R6, RZ, RZ, R69 ;  /* 0x000000ffff067224 */ /* 0x008fc600078e0045 */
[----:B------:R-:W3:Y:S04]  /*2fa90*/  LDL.LU R69, [R1+0x1a20] ;  /* 0x001a200001457983 */ /* 0x000ee80000300800 */
[----:B------:R-:W3:Y:S04]  /*2faa0*/  LDL.LU R184, [R1+0xf20] ;  /* 0x000f200001b87983 */ /* 0x000ee80000300800 */
[----:B------:R-:W3:Y:S04]  /*2fab0*/  LDL.LU R185, [R1+0xf24] ;  /* 0x000f240001b97983 */ /* 0x000ee80000300800 */
[----:B------:R-:W3:Y:S04]  /*2fac0*/  LDL.LU R186, [R1+0xf28] ;  /* 0x000f280001ba7983 */ /* 0x000ee80000300800 */
[----:B------:R-:W3:Y:S01]  /*2fad0*/  LDL.LU R187, [R1+0xf2c] ;  /* 0x000f2c0001bb7983 */ /* 0x000ee20000300800 */
[----:B------:R-:W-:-:S03]  /*2fae0*/  IMAD.MOV.U32 R7, RZ, RZ, R72 ;  /* 0x000000ffff077224 */ /* 0x000fc600078e0048 */
[----:B------:R-:W3:Y:S04]  /*2faf0*/  LDL.LU R75, [R1+0x1a18] ;  /* 0x001a1800014b7983 */ /* 0x000ee80000300800 */
[----:B----4-:R-:W4:Y:S01]  /*2fb00*/  LDL.LU R72, [R1+0x1a1c] ;  /* 0x001a1c0001487983 */ /* 0x010f220000300800 */
[----:B------:R-:W-:-:S03]  /*2fb10*/  ISETP.GT.AND P2, PT, R2, 0x1d, PT ;  /* 0x0000001d0200780c */ /* 0x000fc60003f44270 */
[----:B------:R1:W-:Y:S01]  /*2fb20*/  LDGSTS.E [R0+0xcc00], [R6.64], P1 ;  /* 0x0cc0000006007fae */ /* 0x0003e20008921844 */
[----:B------:R-:W-:-:S05]  /*2fb30*/  IADD3 R68, P3, R68, R206, RZ ;  /* 0x000000ce44447210 */ /* 0x000fca0007f7e0ff */
[----:B------:R-:W-:Y:S01]  /*2fb40*/  IMAD.X R71, R71, 0x1, R3, P3 ;  /* 0x0000000147477824 */ /* 0x000fe200018e0603 */
[----:B------:R-:W-:Y:S04]  /*2fb50*/  STL [R1+0x1a30], R68 ;  /* 0x001a304401007387 */ /* 0x000fe80000100800 */
[----:B------:R1:W-:Y:S04]  /*2fb60*/  STL [R1+0x1a0c], R71 ;  /* 0x001a0c4701007387 */ /* 0x0003e80000100800 */
[----:B------:R-:W4:Y:S04]  /*2fb70*/  LDL.LU R180, [R1+0xe00] ;  /* 0x000e000001b47983 */ /* 0x000f280000300800 */
[----:B------:R-:W4:Y:S04]  /*2fb80*/  LDL.LU R181, [R1+0xe04] ;  /* 0x000e040001b57983 */ /* 0x000f280000300800 */
[----:B------:R-:W4:Y:S04]  /*2fb90*/  LDL.LU R182, [R1+0xe08] ;  /* 0x000e080001b67983 */ /* 0x000f280000300800 */
[----:B------:R-:W4:Y:S01]  /*2fba0*/  LDL.LU R183, [R1+0xe0c] ;  /* 0x000e0c0001b77983 */ /* 0x000f220000300800 */
[----:B------:R-:W-:Y:S01]  /*2fbb0*/  SEL R5, RZ, 0x4, !P2 ;  /* 0x00000004ff057807 */ /* 0x000fe20005000000 */
[----:B-1----:R-:W-:Y:S01]  /*2fbc0*/  IMAD.MOV.U32 R7, RZ, RZ, R71 ;  /* 0x000000ffff077224 */ /* 0x002fe200078e0047 */
[----:B------:R-:W-:Y:S01]  /*2fbd0*/  MOV R6, R68 ;  /* 0x0000004400067202 */ /* 0x000fe20000000f00 */
[----:B------:R-:W4:Y:S01]  /*2fbe0*/  LDL.LU R71, [R1+0x1720] ;  /* 0x0017200001477983 */ /* 0x000f220000300800 */
[----:B------:R-:W-:-:S03]  /*2fbf0*/  SEL R5, R5, RZ, !P0 ;  /* 0x000000ff05057207 */ /* 0x000fc60004000000 */
[----:B------:R-:W4:Y:S01]  /*2fc00*/  LDL.LU R68, [R1+0x1724] ;  /* 0x0017240001447983 */ /* 0x000f220000300800 */
[----:B------:R-:W-:-:S03]  /*2fc10*/  ISETP.NE.U32.AND P2, PT, R5, RZ, PT ;  /* 0x000000ff0500720c */ /* 0x000fc60003f45070 */
        /* <DEDUP_REMOVED lines=14> */
[----:B------:R-:W4:Y:S04]  /*2fd00*/  LDL.LU R78, [R1+0x1728] ;  /* 0x00172800014e7983 */ /* 0x000f280000300800 */
[----:B------:R2:W-:Y:S04]  /*2fd10*/  LDGSTS.E [R0+0xea00], [R6.64], P2 ;  /* 0x0ea0000006007fae */ /* 0x0005e80009121844 */
[----:B-1----:R-:W4:Y:S04]  /*2fd20*/  LDL.LU R73, [R1+0x172c] ;  /* 0x00172c0001497983 */ /* 0x002f280000300800 */
[----:B------:R-:W4:Y:S04]  /*2fd30*/  LDL.LU R70, [R1+0x1730] ;  /* 0x0017300001467983 */ /* 0x000f280000300800 */
[----:B------:R-:W4:Y:S01]  /*2fd40*/  LDL.LU R5, [R1+0x1734] ;  /* 0x0017340001057983 */ /* 0x000f220000300800 */
[----:B------:R-:W-:-:S05]  /*2fd50*/  LOP3.LUT R149, R149, 0x7f, RZ, 0xc0, !PT ;  /* 0x0000007f95957812 */ /* 0x000fca00078ec0ff */
[----:B------:R-:W-:Y:S01]  /*2fd60*/  IMAD.SHL.U32 R149, R149, 0x4, RZ ;  /* 0x0000000495957824 */ /* 0x000fe200078e00ff */
[-C--:B--2---:R-:W-:Y:S02]  /*2fd70*/  IADD3 R74, P1, R74, R206.reuse, RZ ;  /* 0x000000ce4a4a7210 */ /* 0x084fe40007f3e0ff */
[----:B---3--:R-:W-:Y:S01]  /*2fd80*/  IADD3 R69, P3, R69, R206, RZ ;  /* 0x000000ce45457210 */ /* 0x008fe20007f7e0ff */
[----:B------:R-:W-:Y:S02]  /*2fd90*/  HMMA.1688.F32.TF32 R80, R160, R138, R184 ;  /* 0x0000008aa050723c */ /* 0x000fe400000810b8 */
[--C-:B------:R-:W-:Y:S01]  /*2fda0*/  IMAD.X R75, R75, 0x1, R3.reuse, P1 ;  /* 0x000000014b4b7824 */ /* 0x100fe200008e0603 */
[----:B------:R-:W-:Y:S01]  /*2fdb0*/  STL [R1+0x1a24], R74 ;  /* 0x001a244a01007387 */ /* 0x000fe20000100800 */
[----:B----4-:R-:W-:-:S03]  /*2fdc0*/  IMAD.X R72, R72, 0x1, R3, P3 ;  /* 0x0000000148487824 */ /* 0x010fc600018e0603 */
[----:B------:R1:W-:Y:S04]  /*2fdd0*/  STL [R1+0x1a18], R75 ;  /* 0x001a184b01007387 */ /* 0x0003e80000100800 */
[----:B------:R-:W-:Y:S04]  /*2fde0*/  STL [R1+0x1a20], R69 ;  /* 0x001a204501007387 */ /* 0x000fe80000100800 */
[----:B------:R-:W-:Y:S04]  /*2fdf0*/  STL [R1+0x1a1c], R72 ;  /* 0x001a1c4801007387 */ /* 0x000fe80000100800 */
[----:B------:R-:W2:Y:S04]  /*2fe00*/  LDL.LU R77, [R1+0x1738] ;  /* 0x00173800014d7983 */ /* 0x000ea80000300800 */
[----:B------:R-:W3:Y:S04]  /*2fe10*/  LDL.LU R76, [R1+0x173c] ;  /* 0x00173c00014c7983 */ /* 0x000ee80000300800 */
[----:B------:R-:W-:Y:S04]  /*2fe20*/  STL.64 [R1+0x2b0], R80 ;  /* 0x0002b05001007387 */ /* 0x000fe80000100a00 */
[----:B------:R4:W-:Y:S01]  /*2fe30*/  STL.64 [R1+0x2b8], R82 ;  /* 0x0002b85201007387 */ /* 0x0009e20000100a00 */
[----:B------:R-:W-:Y:S01]  /*2fe40*/  MOV R6, R74 ;  /* 0x0000004a00067202 */ /* 0x000fe20000000f00 */
[----:B------:R-:W-:Y:S01]  /*2fe50*/  IMAD.MOV.U32 R7, RZ, RZ, R75 ;  /* 0x000000ffff077224 */ /* 0x000fe200078e004b */
[----:B------:R-:W-:Y:S01]  /*2fe60*/  ISETP.GT.AND P1, PT, R2, 0x2, PT ;  /* 0x000000020200780c */ /* 0x000fe20003f24270 */
[----:B-1----:R-:W2:Y:S04]  /*2fe70*/  LDL.LU R75, [R1+0x17a0] ;  /* 0x0017a000014b7983 */ /* 0x002ea80000300800 */
[----:B------:R1:W-:Y:S01]  /*2fe80*/  LDGSTS.E [R0+0xec00], [R6.64], P2 ;  /* 0x0ec0000006007fae */ /* 0x0003e20009121844 */
[----:B----4-:R-:W-:Y:S01]  /*2fe90*/  HMMA.1688.F32.TF32 R80, R160, R142, R180 ;  /* 0x0000008ea050723c */ /* 0x010fe200000810b4 */
[----:B-1----:R-:W-:-:S02]  /*2fea0*/  IMAD.MOV.U32 R6, RZ, RZ, R69 ;  /* 0x000000ffff067224 */ /* 0x002fc400078e0045 */
[----:B------:R-:W-:Y:S01]  /*2feb0*/  IMAD.MOV.U32 R7, RZ, RZ, R72 ;  /* 0x000000ffff077224 */ /* 0x000fe200078e0048 */
[----:B------:R-:W4:Y:S04]  /*2fec0*/  LDL.LU R69, [R1+0x17e0] ;  /* 0x0017e00001457983 */ /* 0x000f280000300800 */
[----:B------:R1:W-:Y:S01]  /*2fed0*/  LDGSTS.E [R0+0xee00], [R6.64], P2 ;  /* 0x0ee0000006007fae */ /* 0x0003e20009121844 */
[----:B------:R-:W-:Y:S02]  /*2fee0*/  IADD3 R68, P2, R68, R206, RZ ;  /* 0x000000ce44447210 */ /* 0x000fe40007f5e0ff */
[----:B------:R-:W-:-:S03]  /*2fef0*/  LOP3.LUT R72, R149, 0x40, RZ, 0x3c, !PT ;  /* 0x0000004095487812 */ /* 0x000fc600078e3cff */
[----:B------:R-:W-:Y:S01]  /*2ff00*/  IMAD.X R71, R71, 0x1, R3, P2 ;  /* 0x0000000147477824 */ /* 0x000fe200010e0603 */
[----:B-1----:R-:W-:-:S08]  /*2ff10*/  SEL R0, RZ, 0x4, !P1 ;  /* 0x00000004ff007807 */ /* 0x002fd00004800000 */
[----:B------:R-:W-:Y:S01]  /*2ff20*/  STL.64 [R1+0x370], R80 ;  /* 0x0003705001007387 */ /* 0x000fe20000100a00 */
[----:B------:R-:W-:-:S03]  /*2ff30*/  SEL R0, R0, RZ, !P0 ;  /* 0x000000ff00007207 */ /* 0x000fc60004000000 */
[----:B------:R-:W-:Y:S01]  /*2ff40*/  STL.64 [R1+0x378], R82 ;  /* 0x0003785201007387 */ /* 0x000fe20000100a00 */
[----:B------:R-:W-:Y:S01]  /*2ff50*/  ISETP.NE.U32.AND P1, PT, R0, RZ, PT ;  /* 0x000000ff0000720c */ /* 0x000fe20003f25070 */
[----:B------:R-:W-:Y:S02]  /*2ff60*/  IMAD R0, R93, 0x10000, R72 ;  /* 0x000100005d007824 */ /* 0x000fe400078e0248 */
[----:B------:R-:W-:Y:S01]  /*2ff70*/  STL [R1+0x1724], R68 ;  /* 0x0017244401007387 */ /* 0x000fe20000100800 */
[----:B------:R-:W-:-:S03]  /*2ff80*/  IMAD.MOV.U32 R7, RZ, RZ, R71 ;  /* 0x000000ffff077224 */ /* 0x000fc600078e0047 */
[----:B------:R1:W-:Y:S01]  /*2ff90*/  STL [R1+0x1720], R71 ;  /* 0x0017204701007387 */ /* 0x0003e20000100800 */
[----:B------:R-:W-:-:S03]  /*2ffa0*/  IMAD.MOV.U32 R6, RZ, RZ, R68 ;  /* 0x000000ffff067224 */ /* 0x000fc600078e0044 */
[----:B------:R-:W4:Y:S04]  /*2ffb0*/  LDL.LU R74, [R1+0x17e4] ;  /* 0x0017e400014a7983 */ /* 0x000f280000300800 */
[----:B------:R-:W4:Y:S04]  /*2ffc0*/  LDL.LU R72, [R1+0x17e8] ;  /* 0x0017e80001487983 */ /* 0x000f280000300800 */
[----:B-1----:R-:W4:Y:S04]  /*2ffd0*/  LDL.LU R71, [R1+0x17ec] ;  /* 0x0017ec0001477983 */ /* 0x002f280000300800 */
[----:B------:R-:W4:Y:S04]  /*2ffe0*/  LDL.LU R68, [R1+0x17f0] ;  /* 0x0017f00001447983 */ /* 0x000f280000300800 */
[----:B------:R1:W-:Y:S01]  /*2fff0*/  LDGSTS.E [R0+0x1000], [R6.64], P1 ;  /* 0x0100000006007fae */ /* 0x0003e20008921844 */
[----:B------:R-:W-:-:S05]  /*30000*/  IADD3 R73, P2, R73, R206, RZ ;  /* 0x000000ce49497210 */ /* 0x000fca0007f5e0ff */
[----:B------:R-:W-:Y:S01]  /*30010*/  IMAD.X R78, R78, 0x1, R3, P2 ;  /* 0x000000014e4e7824 */ /* 0x000fe200010e0603 */
[----:B------:R-:W-:Y:S01]  /*30020*/  IADD3 R5, P3, R5, R206, RZ ;  /* 0x000000ce05057210 */ /* 0x000fe20007f7e0ff */
[----:B------:R-:W-:Y:S01]  /*30030*/  STL [R1+0x172c], R73 ;  /* 0x00172c4901007387 */ /* 0x000fe20000100800 */
[----:B-1----:R-:W-:Y:S02]  /*30040*/  IMAD.MOV.U32 R6, RZ, RZ, R73 ;  /* 0x000000ffff067224 */ /* 0x002fe400078e0049 */
[----:B------:R-:W-:Y:S01]  /*30050*/  IADD3.X R70, R70, R3, RZ, P3, !PT ;  /* 0x0000000346467210 */ /* 0x000fe20001ffe4ff */
[----:B------:R-:W-:Y:S01]  /*30060*/  IMAD.MOV.U32 R7, RZ, RZ, R78 ;  /* 0x000000ffff077224 */ /* 0x000fe200078e004e */
[----:B------:R1:W-:Y:S04]  /*30070*/  STL [R1+0x1728], R78 ;  /* 0x0017284e01007387 */ /* 0x0003e80000100800 */
[----:B------:R-:W-:Y:S04]  /*30080*/  STL [R1+0x1734], R5 ;  /* 0x0017340501007387 */ /* 0x000fe80000100800 */
[----:B------:R1:W-:Y:S04]  /*30090*/  STL [R1+0x1730], R70 ;  /* 0x0017304601007387 */ /* 0x0003e80000100800 */
[----:B------:R-:W4:Y:S04]  /*300a0*/  LDL.LU R79, [R1+0x17f4] ;  /* 0x0017f400014f7983 */ /* 0x000f280000300800 */
[----:B------:R1:W-:Y:S04]  /*300b0*/  LDGSTS.E [R0+0x1200], [R6.64], P1 ;  /* 0x0120000006007fae */ /* 0x0003e80008921844 */
[----:B-1----:R-:W4:Y:S04]  /*300c0*/  LDL.LU R78, [R1+0x17f8] ;  /* 0x0017f800014e7983 */ /* 0x002f280000300800 */
[----:B------:R-:W4:Y:S01]  /*300d0*/  LDL.LU R73, [R1+0x185c] ;  /* 0x00185c0001497983 */ /* 0x000f220000300800 */
[----:B------:R-:W-:-:S03]  /*300e0*/  IMAD.MOV.U32 R7, RZ, RZ, R70 ;  /* 0x000000ffff077224 */ /* 0x000fc600078e0046 */
[----:B------:R-:W4:Y:S01]  /*300f0*/  LDL.LU R70, [R1+0x1860] ;  /* 0x0018600001467983 */ /* 0x000f220000300800 */
[----:B------:R-:W-:Y:S01]  /*30100*/  ISETP.GT.AND P2, PT, R2, 0x6, PT ;  /* 0x000000060200780c */ /* 0x000fe20003f44270 */
[----:B------:R-:W-:-:S03]  /*30110*/  IMAD.MOV.U32 R6, RZ, RZ, R5 ;  /* 0x000000ffff067224 */ /* 0x000fc600078e0005 */
[----:B------:R-:W-:Y:S02]  /*30120*/  SEL R5, RZ, 0x4, !P2 ;  /* 0x00000004ff057807 */ /* 0x000fe40005000000 */
[----:B------:R1:W-:Y:S02]  /*30130*/  LDGSTS.E [R0+0x1400], [R6.64], P1 ;  /* 0x0140000006007fae */ /* 0x0003e40008921844 */
[----:B------:R-:W-:-:S04]  /*30140*/  SEL R5, R5, RZ, !P0 ;  /* 0x000000ff05057207 */ /* 0x000fc80004000000 */
[----:B------:R-:W-:Y:S02]  /*30150*/  ISETP.NE.U32.AND P2, PT, R5, RZ, PT ;  /* 0x000000ff0500720c */ /* 0x000fe40003f45070 */
[----:B---3--:R-:W-:-:S05]  /*30160*/  IADD3 R76, P3, R76, R206, RZ ;  /* 0x000000ce4c4c7210 */ /* 0x008fca0007f7e0ff */
[----:B--2---:R-:W-:Y:S01]  /*30170*/  IMAD.X R77, R77, 0x1, R3, P3 ;  /* 0x000000014d4d7824 */ /* 0x004fe200018e0603 */
[----:B------:R-:W-:Y:S01]  /*30180*/  STL [R1+0x173c], R76 ;  /* 0x00173c4c01007387 */ /* 0x000fe20000100800 */
[----:B-1----:R-:W-:Y:S02]  /*30190*/  IMAD.MOV.U32 R6, RZ, RZ, R76 ;  /* 0x000000ffff067224 */ /* 0x002fe400078e004c */
[----:B------:R-:W-:Y:S01]  /*301a0*/  IMAD.MOV.U32 R7, RZ, RZ, R77 ;  /* 0x000000ffff077224 */ /* 0x000fe200078e004d */
[----:B------:R1:W-:Y:S04]  /*301b0*/  STL [R1+0x1738], R77 ;  /* 0x0017384d01007387 */ /* 0x0003e80000100800 */
[----:B------:R2:W-:Y:S01]  /*301c0*/  LDGSTS.E [R0+0x1600], [R6.64], P1 ;  /* 0x0160000006007fae */ /* 0x0005e20008921844 */
[----:B----4-:R-:W-:-:S05]  /*301d0*/  IADD3 R69, P4, R69, R206, RZ ;  /* 0x000000ce45457210 */ /* 0x010fca0007f9e0ff */
[----:B------:R-:W-:Y:S01]  /*301e0*/  IMAD.X R75, R75, 0x1, R3, P4 ;  /* 0x000000014b4b7824 */ /* 0x000fe200020e0603 */
[----:B------:R-:W-:Y:S01]  /*301f0*/  STL [R1+0x17e0], R69 ;  /* 0x0017e04501007387 */ /* 0x000fe20000100800 */
[----:B--2---:R-:W-:-:S03]  /*30200*/  IMAD.MOV.U32 R6, RZ, RZ, R69 ;  /* 0x000000ffff067224 */ /* 0x004fc600078e0045 */
[----:B------:R2:W-:Y:S01]  /*30210*/  STL [R1+0x17a0], R75 ;  /* 0x0017a04b01007387 */ /* 0x0005e20000100800 */
[----:B------:R-:W-:-:S03]  /*30220*/  MOV R7, R75 ;  /* 0x0000004b00077202 */ /* 0x000fc60000000f00 */
[----:B-1----:R-:W3:Y:S04]  /*30230*/  LDL.LU R77, [R1+0x1864] ;  /* 0x00186400014d7983 */ /* 0x002ee80000300800 */
[----:B------:R-:W4:Y:S04]  /*30240*/  LDL.LU R76, [R1+0x1868] ;  /* 0x00186800014c7983 */ /* 0x000f280000300800 */
[----:B--2---:R-:W2:Y:S04]  /*30250*/  LDL.LU R75, [R1+0x186c] ;  /* 0x00186c00014b7983 */ /* 0x004ea80000300800 */
        /* <DEDUP_REMOVED lines=18> */
[----:B------:R-:W2:Y:S04]  /*30380*/  LDL.LU R68, [R1+0x1944] ;  /* 0x0019440001447983 */ /* 0x000ea80000300800 */
[----:B------:R1:W-:Y:S01]  /*30390*/  LDGSTS.E [R0+0x3400], [R6.64], P2 ;  /* 0x0340000006007fae */ /* 0x0003e20009121844 */
[----:B------:R-:W-:-:S05]  /*303a0*/  IADD3 R78, P3, R78, R206, RZ ;  /* 0x000000ce4e4e7210 */ /* 0x000fca0007f7e0ff */
[--C-:B------:R-:W-:Y:S01]  /*303b0*/  IMAD.X R79, R79, 0x1, R3.reuse, P3 ;  /* 0x000000014f4f7824 */ /* 0x100fe200018e0603 */
[----:B------:R-:W-:Y:S01]  /*303c0*/  IADD3 R70, P4, R70, R206, RZ ;  /* 0x000000ce46467210 */ /* 0x000fe20007f9e0ff */
[----:B------:R-:W-:Y:S04]  /*303d0*/  STL [R1+0x17f8], R78 ;  /* 0x0017f84e01007387 */ /* 0x000fe80000100800 */
[----:B------:R-:W-:Y:S01]  /*303e0*/  IMAD.X R73, R73, 0x1, R3, P4 ;  /* 0x0000000149497824 */ /* 0x000fe200020e0603 */
[----:B------:R1:W-:Y:S02]  /*303f0*/  STL [R1+0x17f4], R79 ;  /* 0x0017f44f01007387 */ /* 0x0003e40000100800 */
[----:B-1----:R-:W-:Y:S01]  /*30400*/  IMAD.MOV.U32 R6, RZ, RZ, R78 ;  /* 0x000000ffff067224 */ /* 0x002fe200078e004e */
[----:B------:R-:W-:Y:S01]  /*30410*/  MOV R7, R79 ;  /* 0x0000004f00077202 */ /* 0x000fe20000000f00 */
        /* <DEDUP_REMOVED lines=16> */
[--C-:B---3--:R-:W-:Y:S01]  /*30520*/  IMAD.X R77, R77, 0x1, R3.reuse, P2 ;  /* 0x000000014d4d7824 */ /* 0x108fe200010e0603 */
[----:B--2---:R-:W-:Y:S01]  /*30530*/  IADD3 R69, P3, R69, R206, RZ ;  /* 0x000000ce45457210 */ /* 0x004fe20007f7e0ff */
[----:B------:R-:W-:Y:S04]  /*30540*/  STL [R1+0x1868], R76 ;  /* 0x0018684c01007387 */ /* 0x000fe80000100800 */
[----:B------:R-:W-:Y:S01]  /*30550*/  IMAD.X R75, R75, 0x1, R3, P3 ;  /* 0x000000014b4b7824 */ /* 0x000fe200018e0603 */
[----:B------:R2:W-:Y:S01]  /*30560*/  STL [R1+0x1864], R77 ;  /* 0x0018644d01007387 */ /* 0x0005e20000100800 */
[----:B-1----:R-:W-:Y:S02]  /*30570*/  IMAD.MOV.U32 R6, RZ, RZ, R76 ;  /* 0x000000ffff067224 */ /* 0x002fe400078e004c */
[----:B------:R-:W-:Y:S01]  /*30580*/  IMAD.MOV.U32 R7, RZ, RZ, R77 ;  /* 0x000000ffff077224 */ /* 0x000fe200078e004d */
[----:B------:R-:W-:Y:S04]  /*30590*/  STL [R1+0x1870], R69 ;  /* 0x0018704501007387 */ /* 0x000fe80000100800 */
[----:B------:R1:W-:Y:S04]  /*305a0*/  STL [R1+0x186c], R75 ;  /* 0x00186c4b01007387 */ /* 0x0003e80000100800 */
[----:B--2---:R-:W2:Y:S01]  /*305b0*/  LDL.LU R77, [R1+0x1958] ;  /* 0x00195800014d7983 */ /* 0x004ea20000300800 */
[----:B------:R-:W-:-:S03]  /*305c0*/  ISETP.GT.AND P2, PT, R2, 0xe, PT ;  /* 0x0000000e0200780c */ /* 0x000fc60003f44270 */
[----:B------:R-:W3:Y:S04]  /*305d0*/  LDL.LU R76, [R1+0x195c] ;  /* 0x00195c00014c7983 */ /* 0x000ee80000300800 */
[----:B------:R4:W-:Y:S01]  /*305e0*/  LDGSTS.E [R0+0x5200], [R6.64], P1 ;  /* 0x0520000006007fae */ /* 0x0009e20008921844 */
[----:B------:R-:W-:Y:S01]  /*305f0*/  SEL R5, RZ, 0x4, !P2 ;  /* 0x00000004ff057807 */ /* 0x000fe20005000000 */
[----:B----4-:R-:W-:Y:S02]  /*30600*/  IMAD.MOV.U32 R6, RZ, RZ, R69 ;  /* 0x000000ffff067224 */ /* 0x010fe400078e0045 */
[----:B------:R-:W-:Y:S02]  /*30610*/  IMAD.MOV.U32 R7, RZ, RZ, R75 ;  /* 0x000000ffff077224 */ /* 0x000fe400078e004b */
[----:B-1----:R-:W4:Y:S01]  /*30620*/  LDL.LU R75, [R1+0x1960] ;  /* 0x00196000014b7983 */ /* 0x002f220000300800 */
[----:B------:R-:W-:-:S03]  /*30630*/  IADD3 R72, P3, R72, R206, RZ ;  /* 0x000000ce48487210 */ /* 0x000fc60007f7e0ff */
[----:B------:R-:W4:Y:S02]  /*30640*/  LDL.LU R69, [R1+0x19dc] ;  /* 0x0019dc0001457983 */ /* 0x000f240000300800 */
[----:B------:R-:W-:Y:S02]  /*30650*/  IMAD.X R74, R74, 0x1, R3, P3 ;  /* 0x000000014a4a7824 */ /* 0x000fe400018e0603 */
[----:B------:R1:W-:Y:S01]  /*30660*/  LDGSTS.E [R0+0x5400], [R6.64], P1 ;  /* 0x0540000006007fae */ /* 0x0003e20008921844 */
[----:B------:R-:W-:-:S03]  /*30670*/  SEL R5, R5, RZ, !P0 ;  /* 0x000000ff05057207 */ /* 0x000fc60004000000 */
[----:B------:R-:W-:Y:S04]  /*30680*/  STL [R1+0x1878], R72 ;  /* 0x0018784801007387 */ /* 0x000fe80000100800 */
[----:B------:R1:W-:Y:S01]  /*30690*/  STL [R1+0x1874], R74 ;  /* 0x0018744a01007387 */ /* 0x0003e20000100800 */
[----:B------:R-:W-:Y:S01]  /*306a0*/  IADD3 R68, P4, R68, R206, RZ ;  /* 0x000000ce44447210 */ /* 0x000fe20007f9e0ff */
[----:B-1----:R-:W-:Y:S02]  /*306b0*/  IMAD.MOV.U32 R6, RZ, RZ, R72 ;  /* 0x000000ffff067224 */ /* 0x002fe400078e0048 */
[----:B------:R-:W-:Y:S01]  /*306c0*/  IMAD.MOV.U32 R7, RZ, RZ, R74 ;  /* 0x000000ffff077224 */ /* 0x000fe200078e004a */
[----:B------:R-:W-:Y:S01]  /*306d0*/  IADD3.X R71, R71, R3, RZ, P4, !PT ;  /* 0x0000000347477210 */ /* 0x000fe200027fe4ff */
[----:B------:R-:W-:Y:S01]  /*306e0*/  STL [R1+0x1944], R68 ;  /* 0x0019444401007387 */ /* 0x000fe20000100800 */
[----:B------:R-:W-:-:S03]  /*306f0*/  ISETP.NE.U32.AND P2, PT, R5, RZ, PT ;  /* 0x000000ff0500720c */ /* 0x000fc60003f45070 */
[----:B------:R1:W-:Y:S04]  /*30700*/  STL [R1+0x1940], R71 ;  /* 0x0019404701007387 */ /* 0x0003e80000100800 */
[----:B------:R1:W-:Y:S04]  /*30710*/  LDGSTS.E [R0+0x5600], [R6.64], P1 ;  /* 0x0560000006007fae */ /* 0x0003e80008921844 */
[----:B------:R-:W4:Y:S04]  /*30720*/  LDL.LU R74, [R1+0x1964] ;  /* 0x00196400014a7983 */ /* 0x000f280000300800 */
[----:B------:R-:W4:Y:S01]  /*30730*/  LDL.LU R72, [R1+0x19d8] ;  /* 0x0019d80001487983 */ /* 0x000f220000300800 */
[----:B-1----:R-:W-:-:S02]  /*30740*/  IMAD.MOV.U32 R7, RZ, RZ, R71 ;  /* 0x000000ffff077224 */ /* 0x002fc400078e0047 */
[----:B------:R-:W-:Y:S01]  /*30750*/  IMAD.MOV.U32 R6, RZ, RZ, R68 ;  /* 0x000000ffff067224 */ /* 0x000fe200078e0044 */
[----:B------:R-:W4:Y:S04]  /*30760*/  LDL.LU R71, [R1+0x1968] ;  /* 0x0019680001477983 */ /* 0x000f280000300800 */
[----:B------:R-:W4:Y:S04]  /*30770*/  LDL.LU R68, [R1+0x19d4] ;  /* 0x0019d40001447983 */ /* 0x000f280000300800 */
        /* <DEDUP_REMOVED lines=11> */
[----:B-1----:R-:W-:-:S03]  /*30830*/  IMAD.MOV.U32 R6, RZ, RZ, R70 ;  /* 0x000000ffff067224 */ /* 0x002fc600078e0046 */
[----:B------:R1:W-:Y:S01]  /*30840*/  STL [R1+0x1950], R73 ;  /* 0x0019504901007387 */ /* 0x0003e20000100800 */
[----:B------:R-:W-:Y:S02]  /*30850*/  MOV R7, R73 ;  /* 0x0000004900077202 */ /* 0x000fe40000000f00 */
[----:B------:R-:W-:-:S03]  /*30860*/  ISETP.GT.AND P1, PT, R2, 0x12, PT ;  /* 0x000000120200780c */ /* 0x000fc60003f24270 */
[----:B------:R2:W-:Y:S04]  /*30870*/  LDGSTS.E [R0+0x7400], [R6.64], P2 ;  /* 0x0740000006007fae */ /* 0x0005e80009121844 */
[----:B-1----:R-:W4:Y:S04]  /*30880*/  LDL.LU R73, [R1+0x196c] ;  /* 0x00196c0001497983 */ /* 0x002f280000300800 */
[----:B------:R-:W4:Y:S04]  /*30890*/  LDL.LU R70, [R1+0x19d0] ;  /* 0x0019d00001467983 */ /* 0x000f280000300800 */
[----:B------:R-:W4:Y:S04]  /*308a0*/  LDL.LU R81, [R1+0x1970] ;  /* 0x0019700001517983 */ /* 0x000f280000300800 */
[----:B------:R-:W4:Y:S01]  /*308b0*/  LDL.LU R80, [R1+0x19cc] ;  /* 0x0019cc0001507983 */ /* 0x000f220000300800 */
[----:B------:R-:W-:-:S04]  /*308c0*/  SEL R5, RZ, 0x4, !P1 ;  /* 0x00000004ff057807 */ /* 0x000fc80004800000 */
[----:B------:R-:W-:-:S04]  /*308d0*/  SEL R5, R5, RZ, !P0 ;  /* 0x000000ff05057207 */ /* 0x000fc80004000000 */
[----:B------:R-:W-:Y:S02]  /*308e0*/  ISETP.NE.U32.AND P1, PT, R5, RZ, PT ;  /* 0x000000ff0500720c */ /* 0x000fe40003f25070 */
[----:B---3--:R-:W-:-:S05]  /*308f0*/  IADD3 R76, P3, R76, R206, RZ ;  /* 0x000000ce4c4c7210 */ /* 0x008fca0007f7e0ff */
[----:B--2---:R-:W-:Y:S02]  /*30900*/  IMAD.X R77, R77, 0x1, R3, P3 ;  /* 0x000000014d4d7824 */ /* 0x004fe400018e0603 */
[----:B------:R-:W-:Y:S02]  /*30910*/  IMAD.MOV.U32 R6, RZ, RZ, R76 ;  /* 0x000000ffff067224 */ /* 0x000fe400078e004c */
[----:B------:R-:W-:Y:S01]  /*30920*/  IMAD.MOV.U32 R7, RZ, RZ, R77 ;  /* 0x000000ffff077224 */ /* 0x000fe200078e004d */
[----:B------:R1:W-:Y:S04]  /*30930*/  STL [R1+0x195c], R76 ;  /* 0x00195c4c01007387 */ /* 0x0003e80000100800 */
[----:B------:R-:W-:Y:S04]  /*30940*/  STL [R1+0x1958], R77 ;  /* 0x0019584d01007387 */ /* 0x000fe80000100800 */
[----:B------:R2:W-:Y:S01]  /*30950*/  LDGSTS.E [R0+0x7600], [R6.64], P2 ;  /* 0x0760000006007fae */ /* 0x0005e20009121844 */
[----:B----4-:R-:W-:-:S05]  /*30960*/  IADD3 R69, P4, R69, R206, RZ ;  /* 0x000000ce45457210 */ /* 0x010fca0007f9e0ff */
[----:B------:R-:W-:Y:S01]  /*30970*/  IMAD.X R75, R75, 0x1, R3, P4 ;  /* 0x000000014b4b7824 */ /* 0x000fe200020e0603 */
[----:B------:R3:W-:Y:S04]  /*30980*/  STL [R1+0x19dc], R69 ;  /* 0x0019dc4501007387 */ /* 0x0007e80000100800 */
[----:B------:R3:W-:Y:S04]  /*30990*/  STL [R1+0x1960], R75 ;  /* 0x0019604b01007387 */ /* 0x0007e80000100800 */
[----:B------:R-:W4:Y:S04]  /*309a0*/  LDL.LU R79, [R1+0x1974] ;  /* 0x00197400014f7983 */ /* 0x000f280000300800 */
[----:B------:R-:W4:Y:S01]  /*309b0*/  LDL.LU R78, [R1+0x19c8] ;  /* 0x0019c800014e7983 */ /* 0x000f220000300800 */
[----:B--2---:R-:W-:-:S03]  /*309c0*/  IMAD.MOV.U32 R6, RZ, RZ, R69 ;  /* 0x000000ffff067224 */ /* 0x004fc600078e0045 */
[----:B-1----:R-:W2:Y:S04]  /*309d0*/  LDL.LU R76, [R1+0x19b4] ;  /* 0x0019b400014c7983 */ /* 0x002ea80000300800 */
[----:B---3--:R-:W3:Y:S01]  /*309e0*/  LDL.LU R69, [R1+0x19c4] ;  /* 0x0019c40001457983 */ /* 0x008ee20000300800 */
[----:B------:R-:W-:-:S05]  /*309f0*/  IMAD.MOV.U32 R7, RZ, RZ, R75 ;  /* 0x000000ffff077224 */ /* 0x000fca00078e004b */
[----:B------:R1:W-:Y:S01]  /*30a00*/  LDGSTS.E [R0+0x9000], [R6.64], P1 ;  /* 0x0900000006007fae */ /* 0x0003e20008921844 */
[----:B------:R-:W-:-:S05]  /*30a10*/  IADD3 R72, P2, R72, R206, RZ ;  /* 0x000000ce48487210 */ /* 0x000fca0007f5e0ff */
[--C-:B------:R-:W-:Y:S01]  /*30a20*/  IMAD.X R74, R74, 0x1, R3.reuse, P2 ;  /* 0x000000014a4a7824 */ /* 0x100fe200010e0603 */
[----:B------:R-:W-:Y:S01]  /*30a30*/  IADD3 R68, P3, R68, R206, RZ ;  /* 0x000000ce44447210 */ /* 0x000fe20007f7e0ff */
[----:B------:R-:W-:Y:S04]  /*30a40*/  STL [R1+0x19d8], R72 ;  /* 0x0019d84801007387 */ /* 0x000fe80000100800 */
[----:B------:R-:W-:Y:S01]  /*30a50*/  IMAD.X R71, R71, 0x1, R3, P3 ;  /* 0x0000000147477824 */ /* 0x000fe200018e0603 */
[----:B------:R1:W-:Y:S04]  /*30a60*/  STL [R1+0x1964], R74 ;  /* 0x0019644a01007387 */ /* 0x0003e80000100800 */
[----:B------:R-:W-:Y:S04]  /*30a70*/  STL [R1+0x19d4], R68 ;  /* 0x0019d44401007387 */ /* 0x000fe80000100800 */
[----:B------:R1:W-:Y:S04]  /*30a80*/  STL [R1+0x1968], R71 ;  /* 0x0019684701007387 */ /* 0x0003e80000100800 */
[----:B------:R-:W2:Y:S04]  /*30a90*/  LDL.LU R77, [R1+0x19b8] ;  /* 0x0019b800014d7983 */ /* 0x000ea80000300800 */
[----:B------:R-:W2:Y:S01]  /*30aa0*/  LDL.LU R75, [R1+0x19c0] ;  /* 0x0019c000014b7983 */ /* 0x000ea20000300800 */
[----:B-1----:R-:W-:Y:S01]  /*30ab0*/  IMAD.MOV.U32 R6, RZ, RZ, R72 ;  /* 0x000000ffff067224 */ /* 0x002fe200078e0048 */
[----:B------:R-:W-:-:S02]  /*30ac0*/  MOV R7, R74 ;  /* 0x0000004a00077202 */ /* 0x000fc40000000f00 */
[----:B------:R-:W2:Y:S04]  /*30ad0*/  LDL.LU R74, [R1+0x19a4] ;  /* 0x0019a400014a7983 */ /* 0x000ea80000300800 */
[----:B------:R-:W2:Y:S04]  /*30ae0*/  LDL.LU R72, [R1+0x19bc] ;  /* 0x0019bc0001487983 */ /* 0x000ea80000300800 */
[----:B------:R1:W-:Y:S02]  /*30af0*/  LDGSTS.E [R0+0x9200], [R6.64], P1 ;  /* 0x0920000006007fae */ /* 0x0003e40008921844 */
[----:B-1----:R-:W-:-:S02]  /*30b00*/  IMAD.MOV.U32 R6, RZ, RZ, R68 ;  /* 0x000000ffff067224 */ /* 0x002fc400078e0044 */
[----:B------:R-:W-:Y:S02]  /*30b10*/  IMAD.MOV.U32 R7, RZ, RZ, R71 ;  /* 0x000000ffff077224 */ /* 0x000fe400078e0047 */
[----:B------:R-:W2:Y:S04]  /*30b20*/  LDL.LU R71, [R1+0x19b0] ;  /* 0x0019b00001477983 */ /* 0x000ea80000300800 */
[----:B------:R-:W2:Y:S04]  /*30b30*/  LDL.LU R68, [R1+0x19ac] ;  /* 0x0019ac0001447983 */ /* 0x000ea80000300800 */
[----:B------:R1:W-:Y:S01]  /*30b40*/  LDGSTS.E [R0+0x9400], [R6.64], P1 ;  /* 0x0940000006007fae */ /* 0x0003e20008921844 */
[----:B------:R-:W-:-:S05]  /*30b50*/  IADD3 R70, P3, R70, R206, RZ ;  /* 0x000000ce46467210 */ /* 0x000fca0007f7e0ff */
[----:B------:R-:W-:Y:S01]  /*30b60*/  IMAD.X R73, R73, 0x1, R3, P3 ;  /* 0x0000000149497824 */ /* 0x000fe200018e0603 */
[----:B------:R-:W-:Y:S01]  /*30b70*/  IADD3 R80, P4, R80, R206, RZ ;  /* 0x000000ce50507210 */ /* 0x000fe20007f9e0ff */
[----:B------:R-:W-:Y:S02]  /*30b80*/  STL [R1+0x19d0], R70 ;  /* 0x0019d04601007387 */ /* 0x000fe40000100800 */
[----:B-1----:R-:W-:Y:S02]  /*30b90*/  IMAD.MOV.U32 R7, RZ, RZ, R73 ;  /* 0x000000ffff077224 */ /* 0x002fe400078e0049 */
[----:B------:R1:W-:Y:S01]  /*30ba0*/  STL [R1+0x196c], R73 ;  /* 0x00196c4901007387 */ /* 0x0003e20000100800 */
[----:B------:R-:W-:-:S03]  /*30bb0*/  IMAD.X R81, R81, 0x1, R3, P4 ;  /* 0x0000000151517824 */ /* 0x000fc600020e0603 */
[----:B------:R-:W-:Y:S01]  /*30bc0*/  STL [R1+0x19cc], R80 ;  /* 0x0019cc5001007387 */ /* 0x000fe20000100800 */
[----:B------:R-:W-:-:S03]  /*30bd0*/  IMAD.MOV.U32 R6, RZ, RZ, R70 ;  /* 0x000000ffff067224 */ /* 0x000fc600078e0046 */
[----:B-1----:R-:W2:Y:S04]  /*30be0*/  LDL.LU R73, [R1+0x19a8] ;  /* 0x0019a80001497983 */ /* 0x002ea80000300800 */
[----:B------:R-:W-:Y:S04]  /*30bf0*/  STL [R1+0x1970], R81 ;  /* 0x0019705101007387 */ /* 0x000fe80000100800 */
[----:B------:R-:W2:Y:S01]  /*30c00*/  LDL.LU R70, [R1+0x1994] ;  /* 0x0019940001467983 */ /* 0x000ea20000300800 */
[----:B------:R-:W-:-:S03]  /*30c10*/  ISETP.GT.AND P2, PT, R2, 0x16, PT ;  /* 0x000000160200780c */ /* 0x000fc60003f44270 */
[----:B------:R1:W-:Y:S01]  /*30c20*/  LDGSTS.E [R0+0x9600], [R6.64], P1 ;  /* 0x0960000006007fae */ /* 0x0003e20008921844 */
[----:B------:R-:W-:-:S04]  /*30c30*/  SEL R5, RZ, 0x4, !P2 ;  /* 0x00000004ff057807 */ /* 0x000fc80005000000 */
[----:B------:R-:W-:-:S04]  /*30c40*/  SEL R5, R5, RZ, !P0 ;  /* 0x000000ff05057207 */ /* 0x000fc80004000000 */
[----:B------:R-:W-:Y:S01]  /*30c50*/  ISETP.NE.U32.AND P2, PT, R5, RZ, PT ;  /* 0x000000ff0500720c */ /* 0x000fe20003f45070 */
[----:B-1----:R-:W-:Y:S02]  /*30c60*/  IMAD.MOV.U32 R6, RZ, RZ, R80 ;  /* 0x000000ffff067224 */ /* 0x002fe400078e0050 */
[----:B------:R-:W-:-:S10]  /*30c70*/  IMAD.MOV.U32 R7, RZ, RZ, R81 ;  /* 0x000000ffff077224 */ /* 0x000fd400078e0051 */
[----:B------:R1:W-:Y:S01]  /*30c80*/  LDGSTS.E [R0+0xb000], [R6.64], P2 ;  /* 0x0b00000006007fae */ /* 0x0003e20009121844 */
[----:B------:R-:W-:Y:S01]  /*30c90*/  IMAD.MOV.U32 R184, RZ, RZ, R4 ;  /* 0x000000ffffb87224 */ /* 0x000fe200078e0004 */
[----:B----4-:R-:W-:-:S05]  /*30ca0*/  IADD3 R78, P1, R78, R206, RZ ;  /* 0x000000ce4e4e7210 */ /* 0x010fca0007f3e0ff */
[----:B------:R-:W-:Y:S01]  /*30cb0*/  IMAD.X R79, R79, 0x1, R3, P1 ;  /* 0x000000014f4f7824 */ /* 0x000fe200008e0603 */
[----:B---3--:R-:W-:Y:S01]  /*30cc0*/  IADD3 R69, P3, R69, R206, RZ ;  /* 0x000000ce45457210 */ /* 0x008fe20007f7e0ff */
[----:B-1----:R-:W-:Y:S02]  /*30cd0*/  IMAD.MOV.U32 R6, RZ, RZ, R78 ;  /* 0x000000ffff067224 */ /* 0x002fe400078e004e */
[----:B------:R-:W-:Y:S01]  /*30ce0*/  IMAD.MOV.U32 R7, RZ, RZ, R79 ;  /* 0x000000ffff077224 */ /* 0x000fe200078e004f */
[----:B--2---:R-:W-:Y:S01]  /*30cf0*/  IADD3.X R76, R76, R3, RZ, P3, !PT ;  /* 0x000000034c4c7210 */ /* 0x004fe20001ffe4ff */
[----:B------:R-:W-:Y:S04]  /*30d00*/  STL [R1+0x19c8], R78 ;  /* 0x0019c84e01007387 */ /* 0x000fe80000100800 */
[----:B------:R1:W-:Y:S04]  /*30d10*/  LDGSTS.E [R0+0xb200], [R6.64], P2 ;  /* 0x0b20000006007fae */ /* 0x0003e80009121844 */
[----:B------:R-:W-:Y:S04]  /*30d20*/  STL [R1+0x1974], R79 ;  /* 0x0019744f01007387 */ /* 0x000fe80000100800 */
[----:B------:R-:W-:Y:S01]  /*30d30*/  STL [R1+0x19c4], R69 ;  /* 0x0019c44501007387 */ /* 0x000fe20000100800 */
[----:B-1----:R-:W-:-:S02]  /*30d40*/  IMAD.MOV.U32 R6, RZ, RZ, R69 ;  /* 0x000000ffff067224 */ /* 0x002fc400078e0045 */
[----:B------:R-:W-:Y:S01]  /*30d50*/  IMAD.MOV.U32 R7, RZ, RZ, R76 ;  /* 0x000000ffff077224 */ /* 0x000fe200078e004c */
[----:B------:R1:W-:Y:S04]  /*30d60*/  STL [R1+0x19b4], R76 ;  /* 0x0019b44c01007387 */ /* 0x0003e80000100800 */
[----:B------:R2:W-:Y:S04]  /*30d70*/  LDGSTS.E [R0+0xb400], [R6.64], P2 ;  /* 0x0b40000006007fae */ /* 0x0005e80009121844 */
[----:B-1----:R-:W3:Y:S04]  /*30d80*/  LDL.LU R76, [R1+0x1998] ;  /* 0x00199800014c7983 */ /* 0x002ee80000300800 */
[----:B------:R-:W4:Y:S01]  /*30d90*/  LDL.LU R69, [R1+0x19a0] ;  /* 0x0019a00001457983 */ /* 0x000f220000300800 */
[----:B------:R-:W-:-:S05]  /*30da0*/  IADD3 R75, P3, R75, R206, RZ ;  /* 0x000000ce4b4b7210 */ /* 0x000fca0007f7e0ff */
[----:B------:R-:W-:Y:S02]  /*30db0*/  IMAD.X R77, R77, 0x1, R3, P3 ;  /* 0x000000014d4d7824 */ /* 0x000fe400018e0603 */
[----:B--2---:R-:W-:Y:S02]  /*30dc0*/  IMAD.MOV.U32 R6, RZ, RZ, R75 ;  /* 0x000000ffff067224 */ /* 0x004fe400078e004b */
[----:B------:R-:W-:Y:S01]  /*30dd0*/  IMAD.MOV.U32 R7, RZ, RZ, R77 ;  /* 0x000000ffff077224 */ /* 0x000fe200078e004d */
[----:B------:R-:W-:-:S04]  /*30de0*/  IADD3 R72, P4, R72, R206, RZ ;  /* 0x000000ce48487210 */ /* 0x000fc80007f9e0ff */
[----:B------:R1:W-:Y:S01]  /*30df0*/  LDGSTS.E [R0+0xb600], [R6.64], P2 ;  /* 0x0b60000006007fae */ /* 0x0003e20009121844 */
[----:B------:R-:W-:Y:S01]  /*30e00*/  IMAD.X R74, R74, 0x1, R3, P4 ;  /* 0x000000014a4a7824 */ /* 0x000fe200020e0603 */
[----:B------:R-:W-:Y:S02]  /*30e10*/  ISETP.GT.AND P1, PT, R2, 0x1a, PT ;  /* 0x0000001a0200780c */ /* 0x000fe40003f24270 */
[----:B------:R2:W-:Y:S04]  /*30e20*/  STL [R1+0x19c0], R75 ;  /* 0x0019c04b01007387 */ /* 0x0005e80000100800 */
[----:B------:R-:W-:Y:S01]  /*30e30*/  STL [R1+0x19b8], R77 ;  /* 0x0019b84d01007387 */ /* 0x000fe20000100800 */
[----:B------:R-:W-:-:S03]  /*30e40*/  IADD3 R71, P2, R71, R206, RZ ;  /* 0x000000ce47477210 */ /* 0x000fc60007f5e0ff */
[----:B------:R2:W-:Y:S01]  /*30e50*/  STL [R1+0x19bc], R72 ;  /* 0x0019bc4801007387 */ /* 0x0005e20000100800 */
[----:B-1----:R-:W-:Y:S01]  /*30e60*/  IMAD.MOV.U32 R6, RZ, RZ, R72 ;  /* 0x000000ffff067224 */ /* 0x002fe200078e0048 */
[----:B------:R-:W-:Y:S02]  /*30e70*/  IADD3 R68, P3, R68, R206, RZ ;  /* 0x000000ce44447210 */ /* 0x000fe40007f7e0ff */
[----:B------:R1:W-:Y:S01]  /*30e80*/  STL [R1+0x19a4], R74 ;  /* 0x0019a44a01007387 */ /* 0x0003e20000100800 */
[----:B------:R-:W-:-:S03]  /*30e90*/  SEL R5, RZ, 0x4, !P1 ;  /* 0x00000004ff057807 */ /* 0x000fc60004800000 */
[----:B--2---:R-:W2:Y:S04]  /*30ea0*/  LDL.LU R75, [R1+0x199c] ;  /* 0x00199c00014b7983 */ /* 0x004ea80000300800 */
[----:B------:R-:W2:Y:S01]  /*30eb0*/  LDL.LU R72, [R1+0x1990] ;  /* 0x0019900001487983 */ /* 0x000ea20000300800 */
[----:B------:R-:W-:-:S03]  /*30ec0*/  SEL R5, R5, RZ, !P0 ;  /* 0x000000ff05057207 */ /* 0x000fc60004000000 */
[----:B------:R1:W-:Y:S01]  /*30ed0*/  STL [R1+0x19b0], R71 ;  /* 0x0019b04701007387 */ /* 0x0003e20000100800 */
[----:B------:R-:W-:Y:S02]  /*30ee0*/  ISETP.NE.U32.AND P1, PT, R5, RZ, PT ;  /* 0x000000ff0500720c */ /* 0x000fe40003f25070 */
[----:B------:R-:W-:-:S11]  /*30ef0*/  MOV R7, R74 ;  /* 0x0000004a00077202 */ /* 0x000fd60000000f00 */
[----:B------:R1:W-:Y:S01]  /*30f00*/  LDGSTS.E [R0+0xd000], [R6.64], P1 ;  /* 0x0d00000006007fae */ /* 0x0003e20008921844 */
[----:B------:R-:W-:-:S05]  /*30f10*/  IMAD.X R73, R73, 0x1, R3, P2 ;  /* 0x0000000149497824 */ /* 0x000fca00010e0603 */
[----:B------:R-:W-:Y:S01]  /*30f20*/  STL [R1+0x19a8], R73 ;  /* 0x0019a84901007387 */ /* 0x000fe20000100800 */
[----:B------:R-:W-:-:S03]  /*30f30*/  IMAD.X R70, R70, 0x1, R3, P3 ;  /* 0x0000000146467824 */ /* 0x000fc600018e0603 */
[----:B------:R1:W-:Y:S04]  /*30f40*/  STL [R1+0x19ac], R68 ;  /* 0x0019ac4401007387 */ /* 0x0003e80000100800 */
[----:B------:R-:W2:Y:S04]  /*30f50*/  LDL.LU R77, [R1+0x1984] ;  /* 0x00198400014d7983 */ /* 0x000ea80000300800 */
[----:B------:R1:W-:Y:S04]  /*30f60*/  STL [R1+0x1994], R70 ;  /* 0x0019944601007387 */ /* 0x0003e80000100800 */
[----:B-1----:R-:W2:Y:S01]  /*30f70*/  LDL.LU R74, [R1+0x1988] ;  /* 0x00198800014a7983 */ /* 0x002ea20000300800 */
[----:B------:R-:W-:-:S02]  /*30f80*/  IMAD.MOV.U32 R6, RZ, RZ, R71 ;  /* 0x000000ffff067224 */ /* 0x000fc400078e0047 */
[----:B------:R-:W-:Y:S01]  /*30f90*/  IMAD.MOV.U32 R7, RZ, RZ, R73 ;  /* 0x000000ffff077224 */ /* 0x000fe200078e0049 */
[----:B------:R-:W2:Y:S04]  /*30fa0*/  LDL.LU R71, [R1+0x198c] ;  /* 0x00198c0001477983 */ /* 0x000ea80000300800 */
[----:B------:R1:W-:Y:S02]  /*30fb0*/  LDGSTS.E [R0+0xd200], [R6.64], P1 ;  /* 0x0d20000006007fae */ /* 0x0003e40008921844 */
[----:B-1----:R-:W-:Y:S02]  /*30fc0*/  IMAD.MOV.U32 R6, RZ, RZ, R68 ;  /* 0x000000ffff067224 */ /* 0x002fe400078e0044 */
[----:B------:R-:W2:Y:S01]  /*30fd0*/  LDL.LU R68, [R1+0x1980] ;  /* 0x0019800001447983 */ /* 0x000ea20000300800 */
[----:B------:R-:W-:-:S03]  /*30fe0*/  IMAD.MOV.U32 R7, RZ, RZ, R70 ;  /* 0x000000ffff077224 */ /* 0x000fc600078e0046 */
[----:B------:R-:W2:Y:S04]  /*30ff0*/  LDL.LU R4, [R1+0x1c7c] ;  /* 0x001c7c0001047983 */ /* 0x000ea80000300800 */
        /* <DEDUP_REMOVED lines=8> */
[----:B---3--:R-:W-:Y:S02]  /*31080*/  IMAD.X R76, R76, 0x1, R3, P3 ;  /* 0x000000014c4c7824 */ /* 0x008fe400018e0603 */
[----:B-1----:R-:W-:Y:S02]  /*31090*/  IMAD.MOV.U32 R6, RZ, RZ, R69 ;  /* 0x000000ffff067224 */ /* 0x002fe400078e0045 */
[----:B------:R-:W-:Y:S01]  /*310a0*/  IMAD.MOV.U32 R7, RZ, RZ, R76 ;  /* 0x000000ffff077224 */ /* 0x000fe200078e004c */
[----:B------:R-:W-:Y:S04]  /*310b0*/  STL [R1+0x19a0], R69 ;  /* 0x0019a04501007387 */ /* 0x000fe80000100800 */
[----:B------:R1:W-:Y:S04]  /*310c0*/  LDGSTS.E [R0+0xd600], [R6.64], P1 ;  /* 0x0d60000006007fae */ /* 0x0003e80008921844 */
[----:B------:R3:W-:Y:S04]  /*310d0*/  STL [R1+0x1998], R76 ;  /* 0x0019984c01007387 */ /* 0x0007e80000100800 */
[----:B------:R-:W4:Y:S04]  /*310e0*/  LDL.LU R78, [R1+0x1740] ;  /* 0x00174000014e7983 */ /* 0x000f280000300800 */
[----:B---3--:R-:W3:Y:S04]  /*310f0*/  LDL.LU R76, [R1+0x1744] ;  /* 0x00174400014c7983 */ /* 0x008ee80000300800 */
[----:B------:R-:W4:Y:S01]  /*31100*/  LDL.LU R69, [R1+0x174c] ;  /* 0x00174c0001457983 */ /* 0x000f220000300800 */
[----:B--2---:R-:W-:-:S02]  /*31110*/  IADD3 R75, P1, R75, R206, RZ ;  /* 0x000000ce4b4b7210 */ /* 0x004fc40007f3e0ff */
[----:B------:R-:W-:Y:S02]  /*31120*/  IADD3 R72, P3, R72, R206, RZ ;  /* 0x000000ce48487210 */ /* 0x000fe40007f7e0ff */
[----:B-1----:R-:W-:Y:S01]  /*31130*/  MOV R6, R75 ;  /* 0x0000004b00067202 */ /* 0x002fe20000000f00 */
[----:B------:R-:W-:Y:S01]  /*31140*/  STL [R1+0x199c], R75 ;  /* 0x00199c4b01007387 */ /* 0x000fe20000100800 */
[----:B------:R-:W-:-:S04]  /*31150*/  IMAD.X R77, R77, 0x1, R3, P1 ;  /* 0x000000014d4d7824 */ /* 0x000fc800008e0603 */
[----:B------:R-:W-:Y:S01]  /*31160*/  IMAD.MOV.U32 R7, RZ, RZ, R77 ;  /* 0x000000ffff077224 */ /* 0x000fe200078e004d */
[----:B------:R-:W-:Y:S01]  /*31170*/  STL [R1+0x1984], R77 ;  /* 0x0019844d01007387 */ /* 0x000fe20000100800 */
[----:B------:R-:W-:-:S03]  /*31180*/  IMAD.X R74, R74, 0x1, R3, P3 ;  /* 0x000000014a4a7824 */ /* 0x000fc600018e0603 */
[----:B------:R-:W-:Y:S04]  /*31190*/  STL [R1+0x1990], R72 ;  /* 0x0019904801007387 */ /* 0x000fe80000100800 */
[----:B------:R1:W-:Y:S04]  /*311a0*/  LDGSTS.E [R0+0xf000], [R6.64], P2 ;  /* 0x0f00000006007fae */ /* 0x0003e80009121844 */
[----:B------:R2:W-:Y:S01]  /*311b0*/  STL [R1+0x1988], R74 ;  /* 0x0019884a01007387 */ /* 0x0005e20000100800 */
[----:B-1----:R-:W-:-:S03]  /*311c0*/  IMAD.MOV.U32 R7, RZ, RZ, R74 ;  /* 0x000000ffff077224 */ /* 0x002fc600078e004a */
[----:B--2---:R-:W2:Y:S01]  /*311d0*/  LDL.LU R74, [R1+0x1748] ;  /* 0x00174800014a7983 */ /* 0x004ea20000300800 */
[-C--:B------:R-:W-:Y:S02]  /*311e0*/  IADD3 R71, P1, R71, R206.reuse, RZ ;  /* 0x000000ce47477210 */ /* 0x080fe40007f3e0ff */
[----:B------:R-:W-:Y:S01]  /*311f0*/  IADD3 R68, P3, R68, R206, RZ ;  /* 0x000000ce44447210 */ /* 0x000fe20007f7e0ff */
[----:B------:R-:W-:Y:S02]  /*31200*/  IMAD.MOV.U32 R6, RZ, RZ, R72 ;  /* 0x000000ffff067224 */ /* 0x000fe400078e0048 */
[----:B------:R-:W2:Y:S04]  /*31210*/  LDL.LU R72, [R1+0x1750] ;  /* 0x0017500001487983 */ /* 0x000ea80000300800 */
[----:B------:R-:W2:Y:S01]  /*31220*/  LDL.LU R5, [R1+0x1754] ;  /* 0x0017540001057983 */ /* 0x000ea20000300800 */
[----:B------:R-:W-:-:S02]  /*31230*/  IMAD.X R73, R73, 0x1, R3, P1 ;  /* 0x0000000149497824 */ /* 0x000fc400008e0603 */
[----:B------:R-:W-:Y:S01]  /*31240*/  IMAD.X R70, R70, 0x1, R3, P3 ;  /* 0x0000000146467824 */ /* 0x000fe200018e0603 */
[----:B------:R-:W-:Y:S04]  /*31250*/  STL [R1+0x198c], R71 ;  /* 0x00198c4701007387 */ /* 0x000fe80000100800 */
[----:B------:R1:W-:Y:S04]  /*31260*/  STL [R1+0x1978], R73 ;  /* 0x0019784901007387 */ /* 0x0003e80000100800 */
[----:B------:R-:W-:Y:S04]  /*31270*/  STL [R1+0x1980], R68 ;  /* 0x0019804401007387 */ /* 0x000fe80000100800 */
[----:B------:R1:W-:Y:S04]  /*31280*/  LDGSTS.E [R0+0xf200], [R6.64], P2 ;  /* 0x0f20000006007fae */ /* 0x0003e80009121844 */
[----:B------:R1:W-:Y:S04]  /*31290*/  STL [R1+0x197c], R70 ;  /* 0x00197c4601007387 */ /* 0x0003e80000100800 */
[----:B------:R-:W2:Y:S01]  /*312a0*/  LDL.LU R75, [R1+0x1758] ;  /* 0x00175800014b7983 */ /* 0x000ea20000300800 */
[----:B-1----:R-:W-:-:S03]  /*312b0*/  IMAD.MOV.U32 R7, RZ, RZ, R73 ;  /* 0x000000ffff077224 */ /* 0x002fc600078e0049 */
[----:B------:R-:W2:Y:S01]  /*312c0*/  LDL.LU R73, [R1+0x175c] ;  /* 0x00175c0001497983 */ /* 0x000ea20000300800 */
[----:B------:R-:W-:Y:S01]  /*312d0*/  IMAD.MOV.U32 R185, RZ, RZ, R145 ;  /* 0x000000ffffb97224 */ /* 0x000fe200078e0091 */
[----:B------:R-:W-:Y:S01]  /*312e0*/  MOV R187, R141 ;  /* 0x0000008d00bb7202 */ /* 0x000fe20000000f00 */
[----:B------:R-:W-:-:S07]  /*312f0*/  IMAD.MOV.U32 R186, RZ, RZ, R144 ;  /* 0x000000ffffba7224 */ /* 0x000fce00078e0090 */
[----:B------:R-:W-:Y:S01]  /*31300*/  HMMA.1688.F32.TF32 R80, R160, R146, R184 ;  /* 0x00000092a050723c */ /* 0x000fe200000810b8 */
[----:B------:R-:W-:Y:S02]  /*31310*/  IMAD.MOV.U32 R180, RZ, RZ, R140 ;  /* 0x000000ffffb47224 */ /* 0x000fe400078e008c */
[----:B------:R-:W-:Y:S02]  /*31320*/  IMAD.MOV.U32 R181, RZ, RZ, R137 ;  /* 0x000000ffffb57224 */ /* 0x000fe400078e0089 */
[----:B------:R-:W-:Y:S02]  /*31330*/  IMAD.MOV.U32 R182, RZ, RZ, R136 ;  /* 0x000000ffffb67224 */ /* 0x000fe400078e0088 */
[----:B------:R-:W-:Y:S02]  /*31340*/  IMAD.MOV.U32 R183, RZ, RZ, R132 ;  /* 0x000000ffffb77224 */ /* 0x000fe400078e0084 */
[----:B------:R-:W-:Y:S01]  /*31350*/  IMAD.MOV.U32 R6, RZ, RZ, R71 ;  /* 0x000000ffff067224 */ /* 0x000fe200078e0047 */
[----:B------:R-:W-:-:S04]  /*31360*/  ISETP.GT.AND P1, PT, R2, 0x3, PT ;  /* 0x000000030200780c */ /* 0x000fc80003f24270 */
[----:B------:R1:W-:Y:S09]  /*31370*/  LDGSTS.E [R0+0xf400], [R6.64], P2 ;  /* 0x0f40000006007fae */ /* 0x0003f20009121844 */
[----:B------:R-:W-:Y:S04]  /*31380*/  STL.64 [R1+0x860], R80 ;  /* 0x0008605001007387 */ /* 0x000fe80000100a00 */
[----:B------:R1:W-:Y:S02]  /*31390*/  STL.64 [R1+0x868], R82 ;  /* 0x0008685201007387 */ /* 0x0003e40000100a00 */
[----:B-1----:R-:W-:-:S02]  /*313a0*/  IMAD.MOV.U32 R6, RZ, RZ, R68 ;  /* 0x000000ffff067224 */ /* 0x002fc400078e0044 */
[----:B------:R-:W-:Y:S01]  /*313b0*/  IMAD.MOV.U32 R7, RZ, RZ, R70 ;  /* 0x000000ffff077224 */ /* 0x000fe200078e0046 */
[----:B------:R-:W-:Y:S01]  /*313c0*/  SHF.L.U32 R133, R133, 0x2, RZ ;  /* 0x0000000285857819 */ /* 0x000fe200000006ff */
[----:B------:R-:W2:Y:S04]  /*313d0*/  LDL.LU R70, [R1+0x1800] ;  /* 0x0018000001467983 */ /* 0x000ea80000300800 */
[----:B------:R1:W-:Y:S01]  /*313e0*/  LDGSTS.E [R0+0xf600], [R6.64], P2 ;  /* 0x0f60000006007fae */ /* 0x0003e20009121844 */
[----:B------:R-:W-:Y:S01]  /*313f0*/  HMMA.1688.F32.TF32 R80, R160, R150, R180 ;  /* 0x00000096a050723c */ /* 0x000fe200000810b4 */
[----:B------:R-:W-:Y:S02]  /*31400*/  LOP3.LUT R68, R133, 0x60, RZ, 0x3c, !PT ;  /* 0x0000006085447812 */ /* 0x000fe400078e3cff */
[----:B------:R-:W2:Y:S04]  /*31410*/  LDL.LU R71, [R1+0x1808] ;  /* 0x0018080001477983 */ /* 0x000ea80000300800 */
[----:B------:R-:W2:Y:S01]  /*31420*/  LDL.LU R77, [R1+0x17fc] ;  /* 0x0017fc00014d7983 */ /* 0x000ea20000300800 */
[----:B-1----:R-:W-:-:S04]  /*31430*/  SEL R0, RZ, 0x4, !P1 ;  /* 0x00000004ff007807 */ /* 0x002fc80004800000 */
[----:B------:R-:W-:-:S04]  /*31440*/  SEL R0, R0, RZ, !P0 ;  /* 0x000000ff00007207 */ /* 0x000fc80004000000 */
[----:B------:R-:W-:Y:S01]  /*31450*/  ISETP.NE.U32.AND P1, PT, R0, RZ, PT ;  /* 0x000000ff0000720c */ /* 0x000fe20003f25070 */
[----:B------:R-:W-:-:S06]  /*31460*/  IMAD R0, R93, 0x10000, R68 ;  /* 0x000100005d007824 */ /* 0x000fcc00078e0244 */
[----:B------:R-:W-:Y:S04]  /*31470*/  STL.64 [R1+0x840], R80 ;  /* 0x0008405001007387 */ /* 0x000fe80000100a00 */
[----:B------:R-:W-:Y:S01]  /*31480*/  STL.64 [R1+0x848], R82 ;  /* 0x0008485201007387 */ /* 0x000fe20000100a00 */
[----:B---3--:R-:W-:-:S05]  /*31490*/  IADD3 R76, P2, R76, R206, RZ ;  /* 0x000000ce4c4c7210 */ /* 0x008fca0007f5e0ff */
[----:B----4-:R-:W-:Y:S01]  /*314a0*/  IMAD.X R78, R78, 0x1, R3, P2 ;  /* 0x000000014e4e7824 */ /* 0x010fe200010e0603 */
[----:B------:R-:W-:Y:S01]  /*314b0*/  IADD3 R69, P2, R69, R206, RZ ;  /* 0x000000ce45457210 */ /* 0x000fe20007f5e0ff */
[----:B------:R1:W-:Y:S01]  /*314c0*/  STL [R1+0x1744], R76 ;  /* 0x0017444c01007387 */ /* 0x0003e20000100800 */
[----:B------:R-:W-:Y:S02]  /*314d0*/  IMAD.MOV.U32 R6, RZ, RZ, R76 ;  /* 0x000000ffff067224 */ /* 0x000fe400078e004c */
[----:B------:R-:W-:Y:S01]  /*314e0*/  IMAD.MOV.U32 R7, RZ, RZ, R78 ;  /* 0x000000ffff077224 */ /* 0x000fe200078e004e */
[----:B------:R-:W3:Y:S04]  /*314f0*/  LDL.LU R68, [R1+0x1810] ;  /* 0x0018100001447983 */ /* 0x000ee80000300800 */
[----:B------:R-:W-:Y:S04]  /*31500*/  STL [R1+0x1740], R78 ;  /* 0x0017404e01007387 */ /* 0x000fe80000100800 */
[----:B-1----:R-:W4:Y:S04]  /*31510*/  LDL.LU R76, [R1+0x1804] ;  /* 0x00180400014c7983 */ /* 0x002f280000300800 */
[----:B------:R1:W-:Y:S04]  /*31520*/  LDGSTS.E [R0+0x1800], [R6.64], P1 ;  /* 0x0180000006007fae */ /* 0x0003e80008921844 */
[----:B------:R2:W-:Y:S01]  /*31530*/  STL [R1+0x174c], R69 ;  /* 0x00174c4501007387 */ /* 0x0005e20000100800 */
[----:B-1----:R-:W-:-:S02]  /*31540*/  IMAD.MOV.U32 R6, RZ, RZ, R69 ;  /* 0x000000ffff067224 */ /* 0x002fc400078e0045 */
[----:B--2---:R-:W-:-:S05]  /*31550*/  IMAD.X R74, R74, 0x1, R3, P2 ;  /* 0x000000014a4a7824 */ /* 0x004fca00010e0603 */
[----:B------:R1:W-:Y:S04]  /*31560*/  STL [R1+0x1748], R74 ;  /* 0x0017484a01007387 */ /* 0x0003e80000100800 */
[----:B------:R-:W2:Y:S01]  /*31570*/  LDL.LU R69, [R1+0x180c] ;  /* 0x00180c0001457983 */ /* 0x000ea20000300800 */
[----:B------:R-:W-:Y:S01]  /*31580*/  IADD3 R5, P2, R5, R206, RZ ;  /* 0x000000ce05057210 */ /* 0x000fe20007f5e0ff */
[----:B------:R-:W-:-:S04]  /*31590*/  IMAD.MOV.U32 R7, RZ, RZ, R74 ;  /* 0x000000ffff077224 */ /* 0x000fc800078e004a */
[----:B------:R-:W-:Y:S01]  /*315a0*/  IMAD.X R72, R72, 0x1, R3, P2 ;  /* 0x0000000148487824 */ /* 0x000fe200010e0603 */
[----:B------:R1:W-:Y:S04]  /*315b0*/  LDGSTS.E [R0+0x1a00], [R6.64], P1 ;  /* 0x01a0000006007fae */ /* 0x0003e80008921844 */
[----:B------:R-:W-:Y:S04]  /*315c0*/  STL [R1+0x1754], R5 ;  /* 0x0017540501007387 */ /* 0x000fe80000100800 */
[----:B------:R1:W-:Y:S02]  /*315d0*/  STL [R1+0x1750], R72 ;  /* 0x0017504801007387 */ /* 0x0003e40000100800 */
[----:B-1----:R-:W-:Y:S01]  /*315e0*/  IMAD.MOV.U32 R6, RZ, RZ, R5 ;  /* 0x000000ffff067224 */ /* 0x002fe200078e0005 */
[----:B------:R-:W-:Y:S01]  /*315f0*/  MOV R7, R72 ;  /* 0x0000004800077202 */ /* 0x000fe20000000f00 */
[----:B------:R-:W2:Y:S04]  /*31600*/  LDL.LU R74, [R1+0x1818] ;  /* 0x00181800014a7983 */ /* 0x000ea80000300800 */
[----:B------:R-:W2:Y:S04]  /*31610*/  LDL.LU R72, [R1+0x1880] ;  /* 0x0018800001487983 */ /* 0x000ea80000300800 */
[----:B------:R1:W-:Y:S01]  /*31620*/  LDGSTS.E [R0+0x1c00], [R6.64], P1 ;  /* 0x01c0000006007fae */ /* 0x0003e20008921844 */
[----:B------:R-:W-:-:S05]  /*31630*/  IADD3 R73, P3, R73, R206, RZ ;  /* 0x000000ce49497210 */ /* 0x000fca0007f7e0ff */
[----:B------:R-:W-:Y:S01]  /*31640*/  IMAD.X R75, R75, 0x1, R3, P3 ;  /* 0x000000014b4b7824 */ /* 0x000fe200018e0603 */
[----:B------:R-:W-:Y:S03]  /*31650*/  STL [R1+0x175c], R73 ;  /* 0x00175c4901007387 */ /* 0x000fe60000100800 */
[----:B-1----:R-:W-:Y:S01]  /*31660*/  IMAD.MOV.U32 R7, RZ, RZ, R75 ;  /* 0x000000ffff077224 */ /* 0x002fe200078e004b */
[----:B------:R1:W-:Y:S01]  /*31670*/  STL [R1+0x1758], R75 ;  /* 0x0017584b01007387 */ /* 0x0003e20000100800 */
[----:B------:R-:W-:Y:S01]  /*31680*/  IMAD.MOV.U32 R6, RZ, RZ, R73 ;  /* 0x000000ffff067224 */ /* 0x000fe200078e0049 */
[----:B------:R-:W-:Y:S02]  /*31690*/  ISETP.GT.AND P2, PT, R2, 0x7, PT ;  /* 0x000000070200780c */ /* 0x000fe40003f44270 */
[----:B-1----:R-:W2:Y:S04]  /*316a0*/  LDL.LU R75, [R1+0x1814] ;  /* 0x00181400014b7983 */ /* 0x002ea80000300800 */
[----:B------:R-:W2:Y:S01]  /*316b0*/  LDL.LU R73, [R1+0x187c] ;  /* 0x00187c0001497983 */ /* 0x000ea20000300800 */
[----:B------:R-:W-:-:S03]  /*316c0*/  SEL R5, RZ, 0x4, !P2 ;  /* 0x00000004ff057807 */ /* 0x000fc60005000000 */
[----:B------:R1:W-:Y:S01]  /*316d0*/  LDGSTS.E [R0+0x1e00], [R6.64], P1 ;  /* 0x01e0000006007fae */ /* 0x0003e20008921844 */
[----:B------:R-:W-:-:S04]  /*316e0*/  SEL R5, R5, RZ, !P0 ;  /* 0x000000ff05057207 */ /* 0x000fc80004000000 */
[----:B------:R-:W-:Y:S02]  /*316f0*/  ISETP.NE.U32.AND P2, PT, R5, RZ, PT ;  /* 0x000000ff0500720c */ /* 0x000fe40003f45070 */
[----:B------:R-:W-:-:S05]  /*31700*/  IADD3 R70, P3, R70, R206, RZ ;  /* 0x000000ce46467210 */ /* 0x000fca0007f7e0ff */
[----:B------:R1:W-:Y:S01]  /*31710*/  STL [R1+0x1800], R70 ;  /* 0x0018004601007387 */ /* 0x0003e20000100800 */
[----:B------:R-:W-:Y:S01]  /*31720*/  IADD3 R71, P1, R71, R206, RZ ;  /* 0x000000ce47477210 */ /* 0x000fe20007f3e0ff */
[----:B------:R-:W-:Y:S02]  /*31730*/  IMAD.X R77, R77, 0x1, R3, P3 ;  /* 0x000000014d4d7824 */ /* 0x000fe400018e0603 */
[----:B-1----:R-:W-:Y:S02]  /*31740*/  IMAD.MOV.U32 R6, RZ, RZ, R70 ;  /* 0x000000ffff067224 */ /* 0x002fe400078e0046 */
[----:B------:R-:W-:Y:S01]  /*31750*/  IMAD.MOV.U32 R7, RZ, RZ, R77 ;  /* 0x000000ffff077224 */ /* 0x000fe200078e004d */
[----:B------:R-:W-:Y:S04]  /*31760*/  STL [R1+0x17fc], R77 ;  /* 0x0017fc4d01007387 */ /* 0x000fe80000100800 */
[----:B------:R-:W2:Y:S04]  /*31770*/  LDL.LU R80, [R1+0x1888] ;  /* 0x0018880001507983 */ /* 0x000ea80000300800 */
[----:B------:R-:W2:Y:S04]  /*31780*/  LDL.LU R70, [R1+0x1890] ;  /* 0x0018900001467983 */ /* 0x000ea80000300800 */
[----:B------:R1:W-:Y:S04]  /*31790*/  STL [R1+0x1808], R71 ;  /* 0x0018084701007387 */ /* 0x0003e80000100800 */
[----:B------:R1:W-:Y:S02]  /*317a0*/  LDGSTS.E [R0+0x3800], [R6.64], P2 ;  /* 0x0380000006007fae */ /* 0x0003e40009121844 */
[----:B-1----:R-:W-:-:S02]  /*317b0*/  IMAD.MOV.U32 R6, RZ, RZ, R71 ;  /* 0x000000ffff067224 */ /* 0x002fc400078e0047 */
[----:B----4-:R-:W-:Y:S01]  /*317c0*/  IMAD.X R76, R76, 0x1, R3, P1 ;  /* 0x000000014c4c7824 */ /* 0x010fe200008e0603 */
[----:B---3--:R-:W-:-:S03]  /*317d0*/  IADD3 R68, P1, R68, R206, RZ ;  /* 0x000000ce44447210 */ /* 0x008fc60007f3e0ff */
[----:B------:R-:W-:Y:S01]  /*317e0*/  IMAD.MOV.U32 R7, RZ, RZ, R76 ;  /* 0x000000ffff077224 */ /* 0x000fe200078e004c */
[----:B------:R-:W-:Y:S04]  /*317f0*/  STL [R1+0x1804], R76 ;  /* 0x0018044c01007387 */ /* 0x000fe80000100800 */
[----:B------:R-:W3:Y:S04]  /*31800*/  LDL.LU R81, [R1+0x1884] ;  /* 0x0018840001517983 */ /* 0x000ee80000300800 */
[----:B------:R-:W4:Y:S04]  /*31810*/  LDL.LU R71, [R1+0x188c] ;  /* 0x00188c0001477983 */ /* 0x000f280000300800 */
[----:B------:R-:W-:Y:S04]  /*31820*/  STL [R1+0x1810], R68 ;  /* 0x0018104401007387 */ /* 0x000fe80000100800 */
[----:B------:R1:W-:Y:S02]  /*31830*/  LDGSTS.E [R0+0x3a00], [R6.64], P2 ;  /* 0x03a0000006007fae */ /* 0x0003e40009121844 */
[----:B-1----:R-:W-:Y:S01]  /*31840*/  IMAD.MOV.U32 R6, RZ, RZ, R68 ;  /* 0x000000ffff067224 */ /* 0x002fe200078e0044 */
[----:B--2---:R-:W-:-:S05]  /*31850*/  IADD3.X R69, R69, R3, RZ, P1, !PT ;  /* 0x0000000345457210 */ /* 0x004fca0000ffe4ff */
[----:B------:R1:W-:Y:S01]  /*31860*/  STL [R1+0x180c], R69 ;  /* 0x00180c4501007387 */ /* 0x0003e20000100800 */
[----:B------:R-:W-:-:S05]  /*31870*/  IMAD.MOV.U32 R7, RZ, RZ, R69 ;  /* 0x000000ffff077224 */ /* 0x000fca00078e0045 */
[----:B------:R2:W-:Y:S04]  /*31880*/  LDGSTS.E [R0+0x3c00], [R6.64], P2 ;  /* 0x03c0000006007fae */ /* 0x0005e80009121844 */
[----:B-1----:R-:W4:Y:S04]  /*31890*/  LDL.LU R69, [R1+0x1894] ;  /* 0x0018940001457983 */ /* 0x002f280000300800 */
[----:B------:R-:W4:Y:S04]  /*318a0*/  LDL.LU R68, [R1+0x1898] ;  /* 0x0018980001447983 */ /* 0x000f280000300800 */
[----:B------:R-:W4:Y:S04]  /*318b0*/  LDL.LU R79, [R1+0x1904] ;  /* 0x00190400014f7983 */ /* 0x000f280000300800 */
[----:B------:R-:W4:Y:S01]  /*318c0*/  LDL.LU R78, [R1+0x191c] ;  /* 0x00191c00014e7983 */ /* 0x000f220000300800 */
[----:B------:R-:W-:-:S03]  /*318d0*/  IADD3 R74, P3, R74, R206, RZ ;  /* 0x000000ce4a4a7210 */ /* 0x000fc60007f7e0ff */
[----:B------:R-:W4:Y:S01]  /*318e0*/  LDL.LU R77, [R1+0x1908] ;  /* 0x00190800014d7983 */ /* 0x000f220000300800 */
[----:B------:R-:W-:-:S03]  /*318f0*/  IADD3 R72, P4, R72, R206, RZ ;  /* 0x000000ce48487210 */ /* 0x000fc60007f9e0ff */
[----:B------:R-:W4:Y:S01]  /*31900*/  LDL.LU R76, [R1+0x1910] ;  /* 0x00191000014c7983 */ /* 0x000f220000300800 */
[----:B--2---:R-:W-:-:S03]  /*31910*/  IMAD.MOV.U32 R6, RZ, RZ, R74 ;  /* 0x000000ffff067224 */ /* 0x004fc600078e004a */
[----:B------:R-:W-:Y:S01]  /*31920*/  STL [R1+0x1818], R74 ;  /* 0x0018184a01007387 */ /* 0x000fe20000100800 */
[--C-:B------:R-:W-:Y:S02]  /*31930*/  IMAD.X R75, R75, 0x1, R3.reuse, P3 ;  /* 0x000000014b4b7824 */ /* 0x100fe400018e0603 */
[----:B------:R-:W-:-:S03]  /*31940*/  IMAD.X R73, R73, 0x1, R3, P4 ;  /* 0x0000000149497824 */ /* 0x000fc600020e0603 */
[----:B------:R1:W-:Y:S01]  /*31950*/  STL [R1+0x1814], R75 ;  /* 0x0018144b01007387 */ /* 0x0003e20000100800 */
[----:B------:R-:W-:-:S03]  /*31960*/  IMAD.MOV.U32 R7, RZ, RZ, R75 ;  /* 0x000000ffff077224 */ /* 0x000fc600078e004b */
[----:B------:R-:W-:Y:S04]  /*31970*/  STL [R1+0x1880], R72 ;  /* 0x0018804801007387 */ /* 0x000fe80000100800 */
[----:B------:R2:W-:Y:S04]  /*31980*/  STL [R1+0x187c], R73 ;  /* 0x00187c4901007387 */ /* 0x0005e80000100800 */
[----:B-1----:R-:W4:Y:S04]  /*31990*/  LDL.LU R75, [R1+0x18f4] ;  /* 0x0018f400014b7983 */ /* 0x002f280000300800 */
[----:B------:R-:W4:Y:S04]  /*319a0*/  LDL.LU R74, [R1+0x190c] ;  /* 0x00190c00014a7983 */ /* 0x000f280000300800 */
[----:B------:R1:W-:Y:S02]  /*319b0*/  LDGSTS.E [R0+0x3e00], [R6.64], P2 ;  /* 0x03e0000006007fae */ /* 0x0003e40009121844 */
[----:B-1----:R-:W-:-:S02]  /*319c0*/  IMAD.MOV.U32 R7, RZ, RZ, R73 ;  /* 0x000000ffff077224 */ /* 0x002fc400078e0049 */
[----:B------:R-:W-:Y:S01]  /*319d0*/  IMAD.MOV.U32 R6, RZ, RZ, R72 ;  /* 0x000000ffff067224 */ /* 0x000fe200078e0048 */
[----:B--2---:R-:W2:Y:S04]  /*319e0*/  LDL.LU R73, [R1+0x18f8] ;  /* 0x0018f80001497983 */ /* 0x004ea80000300800 */
[----:B------:R-:W2:Y:S01]  /*319f0*/  LDL.LU R72, [R1+0x1900] ;  /* 0x0019000001487983 */ /* 0x000ea20000300800 */
[----:B------:R-:W-:-:S04]  /*31a00*/  ISETP.GT.AND P1, PT, R2, 0xb, PT ;  /* 0x0000000b0200780c */ /* 0x000fc80003f24270 */
[----:B------:R-:W-:-:S04]  /*31a10*/  SEL R5, RZ, 0x4, !P1 ;  /* 0x00000004ff057807 */ /* 0x000fc80004800000 */
[----:B------:R-:W-:-:S04]  /*31a20*/  SEL R5, R5, RZ, !P0 ;  /* 0x000000ff05057207 */ /* 0x000fc80004000000 */
[----:B------:R-:W-:Y:S02]  /*31a30*/  ISETP.NE.U32.AND P1, PT, R5, RZ, PT ;  /* 0x000000ff0500720c */ /* 0x000fe40003f25070 */
[-C--:B------:R-:W-:Y:S02]  /*31a40*/  IADD3 R80, P2, R80, R206.reuse, RZ ;  /* 0x000000ce50507210 */ /* 0x080fe40007f5e0ff */
[----:B------:R-:W-:-:S09]  /*31a50*/  IADD3 R70, P3, R70, R206, RZ ;  /* 0x000000ce46467210 */ /* 0x000fd20007f7e0ff */
[----:B------:R1:W-:Y:S02]  /*31a60*/  LDGSTS.E [R0+0x5800], [R6.64], P1 ;  /* 0x0580000006007fae */ /* 0x0003e40008921844 */
[----:B-1----:R-:W-:Y:S02]  /*31a70*/  IMAD.MOV.U32 R6, RZ, RZ, R80 ;  /* 0x000000ffff067224 */ /* 0x002fe400078e0050 */
[----:B------:R-:W-:Y:S01]  /*31a80*/  STL [R1+0x1888], R80 ;  /* 0x0018885001007387 */ /* 0x000fe20000100800 */
[----:B------:R-:W-:Y:S01]  /*31a90*/  IMAD.MOV.U32 R98, RZ, RZ, R101 ;  /* 0x000000ffff627224 */ /* 0x000fe200078e0065 */
[----:B------:R-:W-:Y:S01]  /*31aa0*/  MOV R99, R100 ;  /* 0x0000006400637202 */ /* 0x000fe20000000f00 */
[-C--:B------:R-:W-:Y:S08]  /*31ab0*/  HMMA.1688.F32.TF32 R104, R164, R102.reuse, R104 ;  /* 0x00000066a468723c */ /* 0x080ff00000081068 */
[----:B------:R-:W-:Y:S01]  /*31ac0*/  HMMA.1688.F32.TF32 R100, R160, R102, R96 ;  /* 0x00000066a064723c */ /* 0x000fe20000081060 */
[----:B---3--:R-:W-:-:S04]  /*31ad0*/  IMAD.X R81, R81, 0x1, R3, P2 ;  /* 0x0000000151517824 */ /* 0x008fc800010e0603 */
[----:B------:R-:W-:Y:S01]  /*31ae0*/  IMAD.MOV.U32 R7, RZ, RZ, R81 ;  /* 0x000000ffff077224 */ /* 0x000fe200078e0051 */
[----:B----4-:R-:W-:-:S04]  /*31af0*/  IADD3.X R71, R71, R3, RZ, P3, !PT ;  /* 0x0000000347477210 */ /* 0x010fc80001ffe4ff */
[----:B------:R1:W-:Y:S02]  /*31b00*/  LDGSTS.E [R0+0x5a00], [R6.64], P1 ;  /* 0x05a0000006007fae */ /* 0x0003e40008921844 */
[----:B-1----:R-:W-:Y:S02]  /*31b10*/  IMAD.MOV.U32 R6, RZ, RZ, R70 ;  /* 0x000000ffff067224 */ /* 0x002fe400078e0046 */
[----:B------:R-:W-:-:S05]  /*31b20*/  IMAD.MOV.U32 R7, RZ, RZ, R71 ;  /* 0x000000ffff077224 */ /* 0x000fca00078e0047 */
[----:B------:R1:W-:Y:S04]  /*31b30*/  LDGSTS.E [R0+0x5c00], [R6.64], P1 ;  /* 0x05c0000006007fae */ /* 0x0003e80008921844 */
[----:B------:R-:W-:Y:S04]  /*31b40*/  STL [R1+0x1884], R81 ;  /* 0x0018845101007387 */ /* 0x000fe80000100800 */
[----:B------:R-:W-:Y:S04]  /*31b50*/  STL [R1+0x1890], R70 ;  /* 0x0018904601007387 */ /* 0x000fe80000100800 */
[----:B------:R3:W-:Y:S01]  /*31b60*/  STL [R1+0x188c], R71 ;  /* 0x00188c4701007387 */ /* 0x0007e20000100800 */
[----:B------:R-:W-:-:S05]  /*31b70*/  IADD3 R68, P3, R68, R206, RZ ;  /* 0x000000ce44447210 */ /* 0x000fca0007f7e0ff */
[----:B------:R-:W-:Y:S02]  /*31b80*/  IMAD.X R69, R69, 0x1, R3, P3 ;  /* 0x0000000145457824 */ /* 0x000fe400018e0603 */
[----:B-1----:R-:W-:Y:S02]  /*31b90*/  IMAD.MOV.U32 R6, RZ, RZ, R68 ;  /* 0x000000ffff067224 */ /* 0x002fe400078e0044 */
[----:B------:R-:W-:-:S05]  /*31ba0*/  IMAD.MOV.U32 R7, RZ, RZ, R69 ;  /* 0x000000ffff077224 */ /* 0x000fca00078e0045 */
[----:B------:R1:W-:Y:S01]  /*31bb0*/  LDGSTS.E [R0+0x5e00], [R6.64], P1 ;  /* 0x05e0000006007fae */ /* 0x0003e20008921844 */
[-C--:B------:R-:W-:Y:S02]  /*31bc0*/  IADD3 R78, P1, R78, R206.reuse, RZ ;  /* 0x000000ce4e4e7210 */ /* 0x080fe40007f3e0ff */
[----:B------:R-:W-:Y:S01]  /*31bd0*/  IADD3 R76, P3, R76, R206, RZ ;  /* 0x000000ce4c4c7210 */ /* 0x000fe20007f7e0ff */
[----:B------:R-:W-:Y:S02]  /*31be0*/  STL [R1+0x1898], R68 ;  /* 0x0018984401007387 */ /* 0x000fe40000100800 */
[--C-:B------:R-:W-:Y:S02]  /*31bf0*/  IMAD.X R79, R79, 0x1, R3.reuse, P1 ;  /* 0x000000014f4f7824 */ /* 0x100fe400008e0603 */
[----:B------:R4:W-:Y:S01]  /*31c00*/  STL [R1+0x1894], R69 ;  /* 0x0018944501007387 */ /* 0x0009e20000100800 */
[----:B------:R-:W-:-:S03]  /*31c10*/  IMAD.X R77, R77, 0x1, R3, P3 ;  /* 0x000000014d4d7824 */ /* 0x000fc600018e0603 */
[----:B---3--:R-:W3:Y:S04]  /*31c20*/  LDL.LU.64 R70, [R1+0x16a0] ;  /* 0x0016a00001467983 */ /* 0x008ee80000300a00 */
[----:B----4-:R-:W4:Y:S04]  /*31c30*/  LDL.LU.64 R68, [R1+0x1698] ;  /* 0x0016980001447983 */ /* 0x010f280000300a00 */
[----:B------:R-:W-:Y:S04]  /*31c40*/  STL [R1+0x191c], R78 ;  /* 0x00191c4e01007387 */ /* 0x000fe80000100800 */
[----:B------:R1:W-:Y:S04]  /*31c50*/  STL [R1+0x1904], R79 ;  /* 0x0019044f01007387 */ /* 0x0003e80000100800 */
[----:B------:R-:W-:Y:S04]  /*31c60*/  STL [R1+0x1910], R76 ;  /* 0x0019104c01007387 */ /* 0x000fe80000100800 */
[----:B------:R-:W4:Y:S04]  /*31c70*/  LDL.LU.64 R98, [R1+0x1690] ;  /* 0x0016900001627983 */ /* 0x000f280000300a00 */
[----:B------:R1:W-:Y:S04]  /*31c80*/  STL [R1+0x1908], R77 ;  /* 0x0019084d01007387 */ /* 0x0003e80000100800 */
[----:B------:R-:W4:Y:S01]  /*31c90*/  LDL.LU.64 R94, [R1+0x1688] ;  /* 0x00168800015e7983 */ /* 0x000f220000300a00 */
[----:B------:R-:W-:-:S03]  /*31ca0*/  IADD3 R74, P1, R74, R206, RZ ;  /* 0x000000ce4a4a7210 */ /* 0x000fc60007f3e0ff */
[----:B------:R-:W4:Y:S04]  /*31cb0*/  LDL.LU.64 R90, [R1+0x1680] ;  /* 0x00168000015a7983 */ /* 0x000f280000300a00 */
[----:B------:R-:W4:Y:S01]  /*31cc0*/  LDL.LU.64 R88, [R1+0x1678] ;  /* 0x0016780001587983 */ /* 0x000f220000300a00 */
[----:B------:R-:W-:-:S03]  /*31cd0*/  IMAD.X R75, R75, 0x1, R3, P1 ;  /* 0x000000014b4b7824 */ /* 0x000fc600008e0603 */
[----:B------:R-:W-:Y:S04]  /*31ce0*/  STL [R1+0x190c], R74 ;  /* 0x00190c4a01007387 */ /* 0x000fe80000100800 */
[----:B------:R3:W-:Y:S01]  /*31cf0*/  STL [R1+0x18f4], R75 ;  /* 0x0018f44b01007387 */ /* 0x0007e20000100800 */
[----:B--2---:R-:W-:-:S05]  /*31d00*/  IADD3 R72, P3, R72, R206, RZ ;  /* 0x000000ce48487210 */ /* 0x004fca0007f7e0ff */
[----:B------:R-:W-:Y:S04]  /*31d10*/  STL [R1+0x1900], R72 ;  /* 0x0019004801007387 */ /* 0x000fe80000100800 */
[----:B------:R-:W2:Y:S01]  /*31d20*/  LDL.LU.64 R96, [R1+0x1670] ;  /* 0x0016700001607983 */ /* 0x000ea20000300a00 */
[----:B------:R-:W-:-:S04]  /*31d30*/  ISETP.GT.AND P2, PT, R2, 0xf, PT ;  /* 0x0000000f0200780c */ /* 0x000fc80003f44270 */
[----:B------:R-:W-:-:S04]  /*31d40*/  SEL R5, RZ, 0x4, !P2 ;  /* 0x00000004ff057807 */ /* 0x000fc80005000000 */
[----:B------:R-:W-:-:S04]  /*31d50*/  SEL R5, R5, RZ, !P0 ;  /* 0x000000ff05057207 */ /* 0x000fc80004000000 */
[----:B------:R-:W-:Y:S01]  /*31d60*/  ISETP.NE.U32.AND P2, PT, R5, RZ, PT ;  /* 0x000000ff0500720c */ /* 0x000fe20003f45070 */
[----:B-1----:R-:W-:Y:S01]  /*31d70*/  IMAD.MOV.U32 R7, RZ, RZ, R79 ;  /* 0x000000ffff077224 */ /* 0x002fe200078e004f */
[----:B------:R-:W-:Y:S01]  /*31d80*/  MOV R6, R78 ;  /* 0x0000004e00067202 */ /* 0x000fe20000000f00 */
[----:B------:R-:W-:Y:S02]  /*31d90*/  IMAD.X R73, R73, 0x1, R3, P3 ;  /* 0x0000000149497824 */ /* 0x000fe400018e0603 */
[----:B------:R-:W-:-:S08]  /*31da0*/  IMAD.MOV.U32 R205, RZ, RZ, c[0x0][0x18c] ;  /* 0x00006300ffcd7624 */ /* 0x000fd000078e00ff */
[----:B------:R1:W-:Y:S01]  /*31db0*/  LDGSTS.E [R0+0x7800], [R6.64], P2 ;  /* 0x0780000006007fae */ /* 0x0003e20009121844 */
[----:B------:R-:W-:-:S03]  /*31dc0*/  IMAD.SHL.U32 R205, R205, 0x20, RZ ;  /* 0x00000020cdcd7824 */ /* 0x000fc600078e00ff */
[----:B------:R4:W-:Y:S04]  /*31dd0*/  STL [R1+0x18f8], R73 ;  /* 0x0018f84901007387 */ /* 0x0009e80000100800 */
[----:B------:R-:W2:Y:S01]  /*31de0*/  LDL.LU.64 R84, [R1+0x1668] ;  /* 0x0016680001547983 */ /* 0x000ea20000300a00 */
[----:B-1----:R-:W-:-:S03]  /*31df0*/  IMAD.MOV.U32 R6, RZ, RZ, R76 ;  /* 0x000000ffff067224 */ /* 0x002fc600078e004c */
[----:B------:R-:W2:Y:S01]  /*31e00*/  LDL.LU.64 R82, [R1+0x1660] ;  /* 0x0016600001527983 */ /* 0x000ea20000300a00 */
[----:B------:R-:W-:Y:S01]  /*31e10*/  IMAD.MOV.U32 R7, RZ, RZ, R77 ;  /* 0x000000ffff077224 */ /* 0x000fe200078e004d */
[----:B------:R-:W-:Y:S02]  /*31e20*/  SHF.L.U32 R205, R205, 0x2, RZ ;  /* 0x00000002cdcd7819 */ /* 0x000fe400000006ff */
[----:B------:R-:W2:Y:S04]  /*31e30*/  LDL.LU.64 R80, [R1+0x1658] ;  /* 0x0016580001507983 */ /* 0x000ea80000300a00 */
[----:B------:R1:W-:Y:S04]  /*31e40*/  LDGSTS.E [R0+0x7a00], [R6.64], P2 ;  /* 0x07a0000006007fae */ /* 0x0003e80009121844 */
[----:B------:R-:W2:Y:S04]  /*31e50*/  LDL.LU.64 R78, [R1+0x1650] ;  /* 0x00165000014e7983 */ /* 0x000ea80000300a00 */
[----:B------:R-:W2:Y:S01]  /*31e60*/  LDL.LU.64 R76, [R1+0x1648] ;  /* 0x00164800014c7983 */ /* 0x000ea20000300a00 */
[----:B-1----:R-:W-:-:S02]  /*31e70*/  IMAD.MOV.U32 R6, RZ, RZ, R74 ;  /* 0x000000ffff067224 */ /* 0x002fc400078e004a */
[----:B------:R-:W-:-:S05]  /*31e80*/  IMAD.MOV.U32 R7, RZ, RZ, R75 ;  /* 0x000000ffff077224 */ /* 0x000fca00078e004b */
[----:B------:R1:W-:Y:S01]  /*31e90*/  LDGSTS.E [R0+0x7c00], [R6.64], P2 ;  /* 0x07c0000006007fae */ /* 0x0003e20009121844 */
[----:B------:R-:W-:Y:S03]  /*31ea0*/  HMMA.1688.F32.TF32 R36, R164, R22, R116 ;  /* 0x00000016a424723c */ /* 0x000fe60000081074 */
[----:B------:R-:W2:Y:S04]  /*31eb0*/  LDL.LU.64 R116, [R1+0x1640] ;  /* 0x0016400001747983 */ /* 0x000ea80000300a00 */
[----:B------:R-:W2:Y:S01]  /*31ec0*/  LDL.LU.64 R86, [R1+0x1638] ;  /* 0x0016380001567983 */ /* 0x000ea20000300a00 */
[----:B-1----:R-:W-:Y:S02]  /*31ed0*/  IMAD.MOV.U32 R6, RZ, RZ, R72 ;  /* 0x000000ffff067224 */ /* 0x002fe400078e0048 */
[----:B------:R-:W-:-:S05]  /*31ee0*/  IMAD.MOV.U32 R7, RZ, RZ, R73 ;  /* 0x000000ffff077224 */ /* 0x000fca00078e0049 */
[----:B------:R1:W-:Y:S01]  /*31ef0*/  LDGSTS.E [R0+0x7e00], [R6.64], P2 ;  /* 0x07e0000006007fae */ /* 0x0003e20009121844 */
[C---:B------:R-:W-:Y:S08]  /*31f00*/  HMMA.1688.F32.TF32 R48, R164.reuse, R34, R48 ;  /* 0x00000022a430723c */ /* 0x040ff00000081030 */
[C---:B------:R-:W-:Y:S08]  /*31f10*/  HMMA.1688.F32.TF32 R44, R164.reuse, R30, R44 ;  /* 0x0000001ea42c723c */ /* 0x040ff0000008102c */
[----:B------:R-:W-:Y:S01]  /*31f20*/  HMMA.1688.F32.TF32 R244, R164, R18, R244 ;  /* 0x00000012a4f4723c */ /* 0x000fe200000810f4 */
[----:B---3--:R-:W-:-:S02]  /*31f30*/  IADD3 R75, P1, R70, R205, RZ ;  /* 0x000000cd464b7210 */ /* 0x008fc40007f3e0ff */
[----:B----4-:R-:W-:-:S03]  /*31f40*/  IADD3 R73, P2, R68, R205, RZ ;  /* 0x000000cd44497210 */ /* 0x010fc60007f5e0ff */
[--C-:B------:R-:W-:Y:S02]  /*31f50*/  IMAD.X R146, R71, 0x1, R4.reuse, P1 ;  /* 0x0000000147927824 */ /* 0x100fe400008e0604 */
[----:B------:R-:W-:Y:S01]  /*31f60*/  IMAD.X R148, R69, 0x1, R4, P2 ;  /* 0x0000000145947824 */ /* 0x000fe200010e0604 */
[-C--:B------:R-:W-:Y:S02]  /*31f70*/  IADD3 R71, P1, R98, R205.reuse, RZ ;  /* 0x000000cd62477210 */ /* 0x080fe40007f3e0ff */
[----:B------:R-:W-:-:S03]  /*31f80*/  IADD3 R69, P2, R94, R205, RZ ;  /* 0x000000cd5e457210 */ /* 0x000fc60007f5e0ff */
[--C-:B------:R-:W-:Y:S02]  /*31f90*/  IMAD.X R150, R99, 0x1, R4.reuse, P1 ;  /* 0x0000000163967824 */ /* 0x100fe400008e0604 */
[----:B------:R-:W3:Y:S01]  /*31fa0*/  LDL.LU.64 R98, [R1+0x1630] ;  /* 0x0016300001627983 */ /* 0x000ee20000300a00 */
[-C--:B------:R-:W-:Y:S01]  /*31fb0*/  IADD3 R68, P1, R90, R205.reuse, RZ ;  /* 0x000000cd5a447210 */ /* 0x080fe20007f3e0ff */
[--C-:B------:R-:W-:Y:S02]  /*31fc0*/  IMAD.X R152, R95, 0x1, R4.reuse, P2 ;  /* 0x000000015f987824 */ /* 0x100fe400010e0604 */
[----:B------:R-:W4:Y:S01]  /*31fd0*/  LDL.LU.64 R94, [R1+0x1628] ;  /* 0x00162800015e7983 */ /* 0x000f220000300a00 */
[----:B------:R-:W-:Y:S01]  /*31fe0*/  IADD3 R70, P2, R88, R205, RZ ;  /* 0x000000cd58467210 */ /* 0x000fe20007f5e0ff */
[--C-:B------:R-:W-:Y:S02]  /*31ff0*/  IMAD.X R156, R91, 0x1, R4.reuse, P1 ;  /* 0x000000015b9c7824 */ /* 0x100fe400008e0604 */
[----:B------:R-:W4:Y:S02]  /*32000*/  LDL.LU.64 R90, [R1+0x1620] ;  /* 0x00162000015a7983 */ /* 0x000f240000300a00 */
[----:B------:R-:W-:-:S02]  /*32010*/  IMAD.X R164, R89, 0x1, R4, P2 ;  /* 0x0000000159a47824 */ /* 0x000fc400010e0604 */
[----:B------:R-:W4:Y:S04]  /*32020*/  LDL.LU.64 R88, [R1+0x1618] ;  /* 0x0016180001587983 */ /* 0x000f280000300a00 */
[----:B------:R-:W4:Y:S01]  /*32030*/  LDL.LU.64 R120, [R1+0x1610] ;  /* 0x0016100001787983 */ /* 0x000f220000300a00 */
[----:B--2---:R-:W-:-:S05]  /*32040*/  IADD3 R72, P1, R96, R205, RZ ;  /* 0x000000cd60487210 */ /* 0x004fca0007f3e0ff */
[----:B------:R-:W-:Y:S02]  /*32050*/  IMAD.X R166, R97, 0x1, R4, P1 ;  /* 0x0000000161a67824 */ /* 0x000fe400008e0604 */
[----:B------:R-:W2:Y:S04]  /*32060*/  LDL.LU.64 R96, [R1+0x1608] ;  /* 0x0016080001607983 */ /* 0x000ea80000300a00 */
[----:B------:R-:W2:Y:S04]  /*32070*/  LDL.LU.64 R110, [R1+0x1600] ;  /* 0x00160000016e7983 */ /* 0x000ea80000300a00 */
[----:B-1----:R-:W2:Y:S01]  /*32080*/  LDL.LU.64 R6, [R1+0x15f8] ;  /* 0x0015f80001067983 */ /* 0x002ea20000300a00 */
[----:B------:R-:W-:-:S02]  /*32090*/  IMAD.MOV.U32 R168, RZ, RZ, R21 ;  /* 0x000000ffffa87224 */ /* 0x000fc400078e0015 */
[----:B------:R-:W-:Y:S01]  /*320a0*/  IMAD.MOV.U32 R169, RZ, RZ, R20 ;  /* 0x000000ffffa97224 */ /* 0x000fe200078e0014 */
[----:B------:R-:W2:Y:S01]  /*320b0*/  LDL.LU.64 R122, [R1+0x15e8] ;  /* 0x0015e800017a7983 */ /* 0x000ea20000300a00 */
[----:B------:R-:W-:Y:S02]  /*320c0*/  IMAD.MOV.U32 R170, RZ, RZ, R17 ;  /* 0x000000ffffaa7224 */ /* 0x000fe400078e0011 */
[----:B------:R-:W-:Y:S01]  /*320d0*/  IMAD.MOV.U32 R171, RZ, RZ, R16 ;  /* 0x000000ffffab7224 */ /* 0x000fe200078e0010 */
[C---:B------:R-:W-:Y:S08]  /*320e0*/  HMMA.1688.F32.TF32 R20, R160.reuse, R22, R172 ;  /* 0x00000016a014723c */ /* 0x040ff000000810ac */
[----:B------:R-:W-:Y:S01]  /*320f0*/  HMMA.1688.F32.TF32 R16, R160, R18, R168 ;  /* 0x00000012a010723c */ /* 0x000fe200000810a8 */
[----:B------:R-:W-:-:S06]  /*32100*/  IADD3 R74, P2, R84, R205, RZ ;  /* 0x000000cd544a7210 */ /* 0x000fcc0007f5e0ff */
[----:B------:R-:W-:Y:S02]  /*32110*/  IADD3.X R168, R85, R4, RZ, P2, !PT ;  /* 0x0000000455a87210 */ /* 0x000fe400017fe4ff */
[-C--:B------:R-:W-:Y:S01]  /*32120*/  IADD3 R112, P1, R82, R205.reuse, RZ ;  /* 0x000000cd52707210 */ /* 0x080fe20007f3e0ff */
[----:B------:R-:W-:Y:S02]  /*32130*/  IMAD.MOV.U32 R240, RZ, RZ, R29 ;  /* 0x000000fffff07224 */ /* 0x000fe400078e001d */
[----:B------:R-:W-:Y:S01]  /*32140*/  IMAD.MOV.U32 R241, RZ, RZ, R28 ;  /* 0x000000fffff17224 */ /* 0x000fe200078e001c */
[-C--:B------:R-:W-:Y:S01]  /*32150*/  IADD3 R114, P2, R80, R205.reuse, RZ ;  /* 0x000000cd50727210 */ /* 0x080fe20007f5e0ff */
[--C-:B------:R-:W-:Y:S01]  /*32160*/  IMAD.X R170, R83, 0x1, R4.reuse, P1 ;  /* 0x0000000153aa7824 */ /* 0x100fe200008e0604 */
[----:B------:R-:W-:Y:S01]  /*32170*/  HMMA.1688.F32.TF32 R32, R160, R34, R124 ;  /* 0x00000022a020723c */ /* 0x000fe2000008107c */
[----:B------:R-:W2:Y:S02]  /*32180*/  LDL.LU.64 R84, [R1+0x15d8] ;  /* 0x0015d80001547983 */ /* 0x000ea40000300a00 */
[----:B------:R-:W-:Y:S01]  /*32190*/  IMAD.X R172, R81, 0x1, R4, P2 ;  /* 0x0000000151ac7824 */ /* 0x000fe200010e0604 */
[-C--:B------:R-:W-:Y:S01]  /*321a0*/  IADD3 R83, P1, R78, R205.reuse, RZ ;  /* 0x000000cd4e537210 */ /* 0x080fe20007f3e0ff */
[----:B------:R-:W2:Y:S01]  /*321b0*/  LDL.LU.64 R124, [R1+0x15c8] ;  /* 0x0015c800017c7983 */ /* 0x000ea20000300a00 */
[----:B------:R-:W-:-:S02]  /*321c0*/  IADD3 R81, P2, R76, R205, RZ ;  /* 0x000000cd4c517210 */ /* 0x000fc40007f5e0ff */
[----:B------:R-:W-:Y:S01]  /*321d0*/  HMMA.1688.F32.TF32 R28, R160, R30, R176 ;  /* 0x0000001ea01c723c */ /* 0x000fe200000810b0 */
[----:B------:R-:W-:-:S06]  /*321e0*/  IMAD.X R174, R79, 0x1, R4, P1 ;  /* 0x000000014fae7824 */ /* 0x000fcc00008e0604 */
[----:B------:R-:W-:Y:S01]  /*321f0*/  IMAD.X R176, R77, 0x1, R4, P2 ;  /* 0x000000014db07824 */ /* 0x000fe200010e0604 */
[-C--:B------:R-:W-:Y:S02]  /*32200*/  IADD3 R79, P1, R116, R205.reuse, RZ ;  /* 0x000000cd744f7210 */ /* 0x080fe40007f3e0ff */
[----:B------:R-:W-:-:S03]  /*32210*/  IADD3 R77, P2, R86, R205, RZ ;  /* 0x000000cd564d7210 */ /* 0x000fc60007f5e0ff */
[--C-:B------:R-:W-:Y:S02]  /*32220*/  IMAD.X R178, R117, 0x1, R4.reuse, P1 ;  /* 0x0000000175b27824 */ /* 0x100fe400008e0604 */
[----:B------:R-:W-:Y:S02]  /*32230*/  IMAD.X R180, R87, 0x1, R4, P2 ;  /* 0x0000000157b47824 */ /* 0x000fe400010e0604 */
[----:B------:R-:W2:Y:S01]  /*32240*/  LDL.LU.64 R86, [R1+0x15b8] ;  /* 0x0015b80001567983 */ /* 0x000ea20000300a00 */
[-C--:B---3--:R-:W-:Y:S02]  /*32250*/  IADD3 R76, P1, R98, R205.reuse, RZ ;  /* 0x000000cd624c7210 */ /* 0x088fe40007f3e0ff */
[----:B----4-:R-:W-:-:S03]  /*32260*/  IADD3 R78, P2, R94, R205, RZ ;  /* 0x000000cd5e4e7210 */ /* 0x010fc60007f5e0ff */
[--C-:B------:R-:W-:Y:S02]  /*32270*/  IMAD.X R182, R99, 0x1, R4.reuse, P1 ;  /* 0x0000000163b67824 */ /* 0x100fe400008e0604 */
[----:B------:R-:W3:Y:S01]  /*32280*/  LDL.LU.64 R98, [R1+0x15b0] ;  /* 0x0015b00001627983 */ /* 0x000ee20000300a00 */
[----:B------:R-:W-:Y:S01]  /*32290*/  IMAD.X R184, R95, 0x1, R4, P2 ;  /* 0x000000015fb87824 */ /* 0x000fe200010e0604 */
[-C--:B------:R-:W-:Y:S02]  /*322a0*/  IADD3 R80, P1, R90, R205.reuse, RZ ;  /* 0x000000cd5a507210 */ /* 0x080fe40007f3e0ff */
[----:B------:R-:W4:Y:S01]  /*322b0*/  LDL.LU.64 R94, [R1+0x15a8] ;  /* 0x0015a800015e7983 */ /* 0x000f220000300a00 */
[----:B------:R-:W-:-:S04]  /*322c0*/  IADD3 R82, P2, R88, R205, RZ ;  /* 0x000000cd58527210 */ /* 0x000fc80007f5e0ff */
[----:B------:R-:W-:Y:S02]  /*322d0*/  IADD3.X R188, R89, R4, RZ, P2, !PT ;  /* 0x0000000459bc7210 */ /* 0x000fe400017fe4ff */
[----:B------:R-:W4:Y:S01]  /*322e0*/  LDL.LU.64 R88, [R1+0x15a0] ;  /* 0x0015a00001587983 */ /* 0x000f220000300a00 */
[--C-:B------:R-:W-:Y:S01]  /*322f0*/  IMAD.X R186, R91, 0x1, R4.reuse, P1 ;  /* 0x000000015bba7824 */ /* 0x100fe200008e0604 */
[-C--:B------:R-:W-:Y:S02]  /*32300*/  IADD3 R116, P1, R120, R205.reuse, RZ ;  /* 0x000000cd78747210 */ /* 0x080fe40007f3e0ff */
[----:B------:R-:W4:Y:S03]  /*32310*/  LDL.LU.64 R90, [R1+0x1598] ;  /* 0x00159800015a7983 */ /* 0x000f260000300a00 */
[----:B------:R-:W-:Y:S02]  /*32320*/  IMAD.X R190, R121, 0x1, R4, P1 ;  /* 0x0000000179be7824 */ /* 0x000fe400008e0604 */
[----:B------:R-:W4:Y:S01]  /*32330*/  LDL.LU.64 R120, [R1+0x1590] ;  /* 0x0015900001787983 */ /* 0x000f220000300a00 */
[----:B--2---:R-:W-:-:S05]  /*32340*/  IADD3 R118, P2, R96, R205, RZ ;  /* 0x000000cd60767210 */ /* 0x004fca0007f5e0ff */
[----:B------:R-:W-:Y:S02]  /*32350*/  IMAD.X R191, R97, 0x1, R4, P2 ;  /* 0x0000000161bf7824 */ /* 0x000fe400010e0604 */
[----:B------:R-:W2:Y:S01]  /*32360*/  LDL.LU.64 R96, [R1+0x1588] ;  /* 0x0015880001607983 */ /* 0x000ea20000300a00 */
[----:B------:R-:W-:-:S05]  /*32370*/  IADD3 R222, P2, R6, R205, RZ ;  /* 0x000000cd06de7210 */ /* 0x000fca0007f5e0ff */
[----:B------:R-:W-:Y:S02]  /*32380*/  IMAD.X R193, R7, 0x1, R4, P2 ;  /* 0x0000000107c17824 */ /* 0x000fe400010e0604 */
[----:B------:R-:W2:Y:S01]  /*32390*/  LDL.LU.64 R6, [R1+0x1580] ;  /* 0x0015800001067983 */ /* 0x000ea20000300a00 */
[----:B------:R-:W-:-:S03]  /*323a0*/  IADD3 R220, P1, R110, R205, RZ ;  /* 0x000000cd6edc7210 */ /* 0x000fc60007f3e0ff */
[----:B------:R-:W2:Y:S02]  /*323b0*/  LDL.LU.64 R134, [R1+0x1578] ;  /* 0x0015780001867983 */ /* 0x000ea40000300a00 */
[----:B------:R-:W-:Y:S01]  /*323c0*/  IMAD.X R192, R111, 0x1, R4, P1 ;  /* 0x000000016fc07824 */ /* 0x000fe200008e0604 */
[----:B------:R-:W-:-:S05]  /*323d0*/  IADD3 R224, P1, R122, R205, RZ ;  /* 0x000000cd7ae07210 */ /* 0x000fca0007f3e0ff */
[----:B------:R-:W-:Y:S02]  /*323e0*/  IMAD.X R194, R123, 0x1, R4, P1 ;  /* 0x000000017bc27824 */ /* 0x000fe400008e0604 */
[----:B------:R-:W2:Y:S01]  /*323f0*/  LDL.LU.64 R122, [R1+0x1570] ;  /* 0x00157000017a7983 */ /* 0x000ea20000300a00 */
[----:B------:R-:W-:Y:S02]  /*32400*/  IMAD.MOV.U32 R242, RZ, RZ, R25 ;  /* 0x000000fffff27224 */ /* 0x000fe400078e0019 */
[----:B------:R-:W-:Y:S01]  /*32410*/  IMAD.MOV.U32 R243, RZ, RZ, R24 ;  /* 0x000000fffff37224 */ /* 0x000fe200078e0018 */
[-C--:B------:R-:W-:Y:S02]  /*32420*/  IADD3 R110, P2, R84, R205.reuse, RZ ;  /* 0x000000cd546e7210 */ /* 0x080fe40007f5e0ff */
[----:B------:R-:W-:-:S04]  /*32430*/  IADD3 R111, P1, R124, R205, RZ ;  /* 0x000000cd7c6f7210 */ /* 0x000fc80007f3e0ff */
[----:B------:R-:W-:Y:S01]  /*32440*/  HMMA.1688.F32.TF32 R24, R160, R26, R240 ;  /* 0x0000001aa018723c */ /* 0x000fe200000810f0 */
[--C-:B------:R-:W-:Y:S02]  /*32450*/  IMAD.X R195, R85, 0x1, R4.reuse, P2 ;  /* 0x0000000155c37824 */ /* 0x100fe400010e0604 */
[----:B------:R-:W2:Y:S01]  /*32460*/  LDL.LU.64 R84, [R1+0x1568] ;  /* 0x0015680001547983 */ /* 0x000ea20000300a00 */
[----:B------:R-:W-:-:S03]  /*32470*/  IMAD.X R196, R125, 0x1, R4, P1 ;  /* 0x000000017dc47824 */ /* 0x000fc600008e0604 */
[----:B------:R-:W2:Y:S01]  /*32480*/  LDL.LU.64 R132, [R1+0x1560] ;  /* 0x0015600001847983 */ /* 0x000ea20000300a00 */
[----:B------:R-:W-:-:S05]  /*32490*/  IADD3 R226, P2, R86, R205, RZ ;  /* 0x000000cd56e27210 */ /* 0x000fca0007f5e0ff */
[----:B------:R-:W-:Y:S02]  /*324a0*/  IMAD.X R197, R87, 0x1, R4, P2 ;  /* 0x0000000157c57824 */ /* 0x000fe400010e0604 */
[----:B------:R-:W2:Y:S04]  /*324b0*/  LDL.LU.64 R86, [R1+0x1558] ;  /* 0x0015580001567983 */ /* 0x000ea80000300a00 */
[----:B------:R-:W2:Y:S01]  /*324c0*/  LDL.LU.64 R138, [R1+0x1550] ;  /* 0x00155000018a7983 */ /* 0x000ea20000300a00 */
[-C--:B---3--:R-:W-:Y:S02]  /*324d0*/  IADD3 R243, P1, R98, R205.reuse, RZ ;  /* 0x000000cd62f37210 */ /* 0x088fe40007f3e0ff */
[----:B----4-:R-:W-:-:S03]  /*324e0*/  IADD3 R241, P2, R94, R205, RZ ;  /* 0x000000cd5ef17210 */ /* 0x010fc60007f5e0ff */
[--C-:B------:R-:W-:Y:S01]  /*324f0*/  IMAD.X R198, R99, 0x1, R4.reuse, P1 ;  /* 0x0000000163c67824 */ /* 0x100fe200008e0604 */
[-C--:B------:R-:W-:Y:S02]  /*32500*/  IADD3 R127, P1, R88, R205.reuse, RZ ;  /* 0x000000cd587f7210 */ /* 0x080fe40007f3e0ff */
[----:B------:R-:W-:Y:S02]  /*32510*/  IADD3.X R199, R95, R4, RZ, P2, !PT ;  /* 0x000000045fc77210 */ /* 0x000fe400017fe4ff */
[-C--:B------:R-:W-:Y:S01]  /*32520*/  IADD3 R125, P2, R90, R205.reuse, RZ ;  /* 0x000000cd5a7d7210 */ /* 0x080fe20007f5e0ff */
[--C-:B------:R-:W-:Y:S02]  /*32530*/  IMAD.X R200, R89, 0x1, R4.reuse, P1 ;  /* 0x0000000159c87824 */ /* 0x100fe400008e0604 */
[----:B------:R-:W3:Y:S02]  /*32540*/  LDL.LU.64 R88, [R1+0x1548] ;  /* 0x0015480001587983 */ /* 0x000ee40000300a00 */
[--C-:B------:R-:W-:Y:S01]  /*32550*/  IMAD.X R201, R91, 0x1, R4.reuse, P2 ;  /* 0x000000015bc97824 */ /* 0x100fe200010e0604 */
[----:B------:R-:W-:Y:S01]  /*32560*/  IADD3 R99, P2, R120, R205, RZ ;  /* 0x000000cd78637210 */ /* 0x000fe20007f5e0ff */
[----:B------:R-:W4:Y:S04]  /*32570*/  LDL.LU.64 R94, [R1+0x1540] ;  /* 0x00154000015e7983 */ /* 0x000f280000300a00 */
[----:B------:R-:W4:Y:S01]  /*32580*/  LDL.LU.64 R90, [R1+0x1538] ;  /* 0x00153800015a7983 */ /* 0x000f220000300a00 */
[----:B------:R-:W-:-:S03]  /*32590*/  IMAD.X R202, R121, 0x1, R4, P2 ;  /* 0x0000000179ca7824 */ /* 0x000fc600010e0604 */
[----:B------:R-:W4:Y:S01]  /*325a0*/  LDL.LU.64 R120, [R1+0x1530] ;  /* 0x0015300001787983 */ /* 0x000f220000300a00 */
[----:B--2---:R-:W-:-:S05]  /*325b0*/  IADD3 R98, P1, R96, R205, RZ ;  /* 0x000000cd60627210 */ /* 0x004fca0007f3e0ff */
[----:B------:R-:W-:Y:S02]  /*325c0*/  IMAD.X R145, R97, 0x1, R4, P1 ;  /* 0x0000000161917824 */ /* 0x000fe400008e0604 */
[----:B------:R-:W2:Y:S01]  /*325d0*/  LDL.LU.64 R96, [R1+0x1528] ;  /* 0x0015280001607983 */ /* 0x000ea20000300a00 */
[----:B------:R-:W-:-:S05]  /*325e0*/  IADD3 R124, P1, R6, R205, RZ ;  /* 0x000000cd067c7210 */ /* 0x000fca0007f3e0ff */
[----:B------:R-:W-:Y:S02]  /*325f0*/  IMAD.X R147, R7, 0x1, R4, P1 ;  /* 0x0000000107937824 */ /* 0x000fe400008e0604 */
[----:B------:R-:W2:Y:S01]  /*32600*/  LDL.LU.64 R6, [R1+0x1520] ;  /* 0x0015200001067983 */ /* 0x000ea20000300a00 */
[----:B------:R-:W-:-:S05]  /*32610*/  IADD3 R240, P1, R122, R205, RZ ;  /* 0x000000cd7af07210 */ /* 0x000fca0007f3e0ff */
[----:B------:R-:W-:Y:S02]  /*32620*/  IMAD.X R151, R123, 0x1, R4, P1 ;  /* 0x000000017b977824 */ /* 0x000fe400008e0604 */
[----:B------:R-:W2:Y:S04]  /*32630*/  LDL.LU.64 R122, [R1+0x1518] ;  /* 0x00151800017a7983 */ /* 0x000ea80000300a00 */
[----:B------:R-:W2:Y:S04]  /*32640*/  LDL.LU.64 R142, [R1+0x1510] ;  /* 0x00151000018e7983 */ /* 0x000ea80000300a00 */
[----:B------:R-:W2:Y:S04]  /*32650*/  LDL.LU.64 R140, [R1+0x1508] ;  /* 0x00150800018c7983 */ /* 0x000ea80000300a00 */
[----:B------:R-:W2:Y:S01]  /*32660*/  LDL.LU.64 R136, [R1+0x1500] ;  /* 0x0015000001887983 */ /* 0x000ea20000300a00 */
[----:B------:R-:W-:-:S05]  /*32670*/  IADD3 R126, P2, R134, R205, RZ ;  /* 0x000000cd867e7210 */ /* 0x000fca0007f5e0ff */
[----:B------:R-:W-:Y:S01]  /*32680*/  IMAD.X R149, R135, 0x1, R4, P2 ;  /* 0x0000000187957824 */ /* 0x000fe200010e0604 */
[-C--:B------:R-:W-:Y:S02]  /*32690*/  IADD3 R242, P2, R84, R205.reuse, RZ ;  /* 0x000000cd54f27210 */ /* 0x080fe40007f5e0ff */
[----:B------:R-:W-:-:S03]  /*326a0*/  IADD3 R227, P1, R132, R205, RZ ;  /* 0x000000cd84e37210 */ /* 0x000fc60007f3e0ff */
[--C-:B------:R-:W-:Y:S02]  /*326b0*/  IMAD.X R153, R85, 0x1, R4.reuse, P2 ;  /* 0x0000000155997824 */ /* 0x100fe400010e0604 */
[----:B------:R-:W-:Y:S02]  /*326c0*/  IMAD.X R157, R133, 0x1, R4, P1 ;  /* 0x00000001859d7824 */ /* 0x000fe400008e0604 */
[----:B------:R-:W2:Y:S04]  /*326d0*/  LDL.LU.64 R132, [R1+0x14f8] ;  /* 0x0014f80001847983 */ /* 0x000ea80000300a00 */
[----:B------:R-:W2:Y:S01]  /*326e0*/  LDL.LU.64 R134, [R1+0x14f0] ;  /* 0x0014f00001867983 */ /* 0x000ea20000300a00 */
[----:B------:R-:W-:-:S04]  /*326f0*/  IADD3 R84, P2, R86, R205, RZ ;  /* 0x000000cd56547210 */ /* 0x000fc80007f5e0ff */
[----:B------:R-:W-:Y:S02]  /*32700*/  IADD3.X R165, R87, R4, RZ, P2, !PT ;  /* 0x0000000457a57210 */ /* 0x000fe400017fe4ff */
[----:B------:R-:W-:-:S05]  /*32710*/  IADD3 R85, P1, R138, R205, RZ ;  /* 0x000000cd8a557210 */ /* 0x000fca0007f3e0ff */
[----:B------:R-:W-:Y:S01]  /*32720*/  IMAD.X R167, R139, 0x1, R4, P1 ;  /* 0x000000018ba77824 */ /* 0x000fe200008e0604 */
[-C--:B---3--:R-:W-:Y:S02]  /*32730*/  IADD3 R86, P2, R88, R205.reuse, RZ ;  /* 0x000000cd58567210 */ /* 0x088fe40007f5e0ff */
[----:B----4-:R-:W-:-:S03]  /*32740*/  IADD3 R87, P1, R94, R205, RZ ;  /* 0x000000cd5e577210 */ /* 0x010fc60007f3e0ff */
[--C-:B------:R-:W-:Y:S01]  /*32750*/  IMAD.X R169, R89, 0x1, R4.reuse, P2 ;  /* 0x0000000159a97824 */ /* 0x100fe200010e0604 */
[-C--:B------:R-:W-:Y:S01]  /*32760*/  IADD3 R88, P2, R90, R205.reuse, RZ ;  /* 0x000000cd5a587210 */ /* 0x080fe20007f5e0ff */
[--C-:B------:R-:W-:Y:S02]  /*32770*/  IMAD.X R171, R95, 0x1, R4.reuse, P1 ;  /* 0x000000015fab7824 */ /* 0x100fe400008e0604 */
[----:B------:R-:W3:Y:S01]  /*32780*/  LDL.LU.64 R94, [R1+0x14e8] ;  /* 0x0014e800015e7983 */ /* 0x000ee20000300a00 */
[-C--:B------:R-:W-:Y:S01]  /*32790*/  IADD3 R89, P1, R120, R205.reuse, RZ ;  /* 0x000000cd78597210 */ /* 0x080fe20007f3e0ff */
[--C-:B------:R-:W-:Y:S02]  /*327a0*/  IMAD.X R173, R91, 0x1, R4.reuse, P2 ;  /* 0x000000015bad7824 */ /* 0x100fe400010e0604 */
[----:B------:R-:W4:Y:S02]  /*327b0*/  LDL.LU.64 R138, [R1+0x14e0] ;  /* 0x0014e000018a7983 */ /* 0x000f240000300a00 */
[----:B------:R-:W-:Y:S01]  /*327c0*/  IMAD.X R175, R121, 0x1, R4, P1 ;  /* 0x0000000179af7824 */ /* 0x000fe200008e0604 */
[----:B--2---:R-:W-:-:S05]  /*327d0*/  IADD3 R90, P2, R96, R205, RZ ;  /* 0x000000cd605a7210 */ /* 0x004fca0007f5e0ff */
[----:B------:R-:W-:Y:S02]  /*327e0*/  IMAD.X R177, R97, 0x1, R4, P2 ;  /* 0x0000000161b17824 */ /* 0x000fe400010e0604 */
[----:B------:R-:W2:Y:S01]  /*327f0*/  LDL.LU.64 R96, [R1+0x15f0] ;  /* 0x0015f00001607983 */ /* 0x000ea20000300a00 */
[----:B------:R-:W-:-:S05]  /*32800*/  IADD3 R91, P1, R6, R205, RZ ;  /* 0x000000cd065b7210 */ /* 0x000fca0007f3e0ff */
[----:B------:R-:W-:Y:S02]  /*32810*/  IMAD.X R179, R7, 0x1, R4, P1 ;  /* 0x0000000107b37824 */ /* 0x000fe400008e0604 */
[----:B------:R-:W2:Y:S01]  /*32820*/  LDL.LU.64 R6, [R1+0x15e0] ;  /* 0x0015e00001067983 */ /* 0x000ea20000300a00 */
[-C--:B------:R-:W-:Y:S02]  /*32830*/  IADD3 R120, P2, R122, R205.reuse, RZ ;  /* 0x000000cd7a787210 */ /* 0x080fe40007f5e0ff */
[----:B------:R-:W-:-:S03]  /*32840*/  IADD3 R121, P1, R142, R205, RZ ;  /* 0x000000cd8e797210 */ /* 0x000fc60007f3e0ff */
[--C-:B------:R-:W-:Y:S02]  /*32850*/  IMAD.X R181, R123, 0x1, R4.reuse, P2 ;  /* 0x000000017bb57824 */ /* 0x100fe400010e0604 */
[----:B------:R-:W-:Y:S01]  /*32860*/  IMAD.X R183, R143, 0x1, R4, P1 ;  /* 0x000000018fb77824 */ /* 0x000fe200008e0604 */
[----:B------:R-:W-:-:S05]  /*32870*/  IADD3 R123, P1, R136, R205, RZ ;  /* 0x000000cd887b7210 */ /* 0x000fca0007f3e0ff */
[----:B------:R-:W-:Y:S02]  /*32880*/  IMAD.X R187, R137, 0x1, R4, P1 ;  /* 0x0000000189bb7824 */ /* 0x000fe400008e0604 */
[----:B------:R-:W1:Y:S01]  /*32890*/  S2R R137, SR_TID.X ;  /* 0x0000000000897919 */ /* 0x000e620000002100 */
[----:B------:R-:W-:-:S04]  /*328a0*/  IADD3 R122, P2, R140, R205, RZ ;  /* 0x000000cd8c7a7210 */ /* 0x000fc80007f5e0ff */
[----:B------:R-:W-:Y:S02]  /*328b0*/  IADD3.X R185, R141, R4, RZ, P2, !PT ;  /* 0x000000048db97210 */ /* 0x000fe400017fe4ff */
[----:B------:R-:W-:Y:S02]  /*328c0*/  IADD3 R228, P2, R132, R205, RZ ;  /* 0x000000cd84e47210 */ /* 0x000fe40007f5e0ff */
[C---:B------:R-:W-:Y:S02]  /*328d0*/  ISETP.GT.AND P1, PT, R2.reuse, 0x13, PT ;  /* 0x000000130200780c */ /* 0x040fe40003f24270 */
[C---:B------:R-:W-:Y:S01]  /*328e0*/  ISETP.GT.AND P3, PT, R2.reuse, 0x1b, PT ;  /* 0x0000001b0200780c */ /* 0x040fe20003f64270 */
[----:B------:R-:W-:Y:S01]  /*328f0*/  IMAD.X R189, R133, 0x1, R4, P2 ;  /* 0x0000000185bd7824 */ /* 0x000fe200010e0604 */
[C---:B------:R-:W-:Y:S01]  /*32900*/  ISETP.GT.AND P2, PT, R2.reuse, 0x17, PT ;  /* 0x000000170200780c */ /* 0x040fe20003f44270 */
[----:B------:R-:W2:Y:S01]  /*32910*/  LDL.LU.64 R132, [R1+0x15d0] ;  /* 0x0015d00001847983 */ /* 0x000ea20000300a00 */
[----:B------:R-:W-:-:S02]  /*32920*/  ISETP.GT.AND P4, PT, R2, 0x1f, PT ;  /* 0x0000001f0200780c */ /* 0x000fc40003f84270 */
[----:B------:R-:W-:Y:S02]  /*32930*/  IADD3 R229, P6, R134, R205, RZ ;  /* 0x000000cd86e57210 */ /* 0x000fe40007fde0ff */
[----:B-1----:R-:W-:-:S03]  /*32940*/  LOP3.LUT R5, R137, 0x1f, RZ, 0xc0, !PT ;  /* 0x0000001f89057812 */ /* 0x002fc600078ec0ff */
[----:B------:R-:W-:Y:S01]  /*32950*/  IMAD.X R140, R135, 0x1, R4, P6 ;  /* 0x00000001878c7824 */ /* 0x000fe200030e0604 */
[----:B------:R-:W2:Y:S01]  /*32960*/  LDL.LU.64 R136, [R1+0x15c0] ;  /* 0x0015c00001887983 */ /* 0x000ea20000300a00 */
[----:B------:R-:W-:Y:S02]  /*32970*/  ISETP.GE.AND P5, PT, R5, R2, PT ;  /* 0x000000020500720c */ /* 0x000fe40003fa6270 */
[----:B------:R-:W-:Y:S01]  /*32980*/  SEL R2, RZ, 0x4, !P1 ;  /* 0x00000004ff027807 */ /* 0x000fe20004800000 */
[----:B------:R-:W2:Y:S01]  /*32990*/  LDL.LU.64 R134, [R1+0x16c0] ;  /* 0x0016c00001867983 */ /* 0x000ea20000300a00 */
[-C--:B---3--:R-:W-:Y:S02]  /*329a0*/  IADD3 R230, P1, R94, R205.reuse, RZ ;  /* 0x000000cd5ee67210 */ /* 0x088fe40007f3e0ff */
[----:B----4-:R-:W-:-:S03]  /*329b0*/  IADD3 R231, P6, R138, R205, RZ ;  /* 0x000000cd8ae77210 */ /* 0x010fc60007fde0ff */
[--C-:B------:R-:W-:Y:S02]  /*329c0*/  IMAD.X R141, R95, 0x1, R4.reuse, P1 ;  /* 0x000000015f8d7824 */ /* 0x100fe400008e0604 */
[----:B------:R-:W3:Y:S01]  /*329d0*/  LDL.LU.64 R94, [R1+0x16b8] ;  /* 0x0016b800015e7983 */ /* 0x000ee20000300a00 */
[----:B------:R-:W-:Y:S01]  /*329e0*/  IMAD.X R142, R139, 0x1, R4, P6 ;  /* 0x000000018b8e7824 */ /* 0x000fe200030e0604 */
[----:B--2---:R-:W-:-:S05]  /*329f0*/  IADD3 R232, P1, R96, R205, RZ ;  /* 0x000000cd60e87210 */ /* 0x004fca0007f3e0ff */
[----:B------:R-:W-:Y:S02]  /*32a00*/  IMAD.X R143, R97, 0x1, R4, P1 ;  /* 0x00000001618f7824 */ /* 0x000fe400008e0604 */
[----:B------:R-:W2:Y:S01]  /*32a10*/  LDL.LU.64 R96, [R1+0x16b0] ;  /* 0x0016b00001607983 */ /* 0x000ea20000300a00 */
[----:B------:R-:W-:-:S03]  /*32a20*/  IADD3 R233, P6, R6, R205, RZ ;  /* 0x000000cd06e97210 */ /* 0x000fc60007fde0ff */
[----:B------:R-:W4:Y:S02]  /*32a30*/  LDL.LU R212, [R1+0xb70] ;  /* 0x000b700001d47983 */ /* 0x000f240000300800 */
[----:B------:R-:W-:Y:S02]  /*32a40*/  IMAD.X R144, R7, 0x1, R4, P6 ;  /* 0x0000000107907824 */ /* 0x000fe400030e0604 */
[----:B------:R-:W4:Y:S04]  /*32a50*/  LDL.LU R213, [R1+0xb74] ;  /* 0x000b740001d57983 */ /* 0x000f280000300800 */
[----:B------:R-:W4:Y:S04]  /*32a60*/  LDL.LU R214, [R1+0xb78] ;  /* 0x000b780001d67983 */ /* 0x000f280000300800 */
[----:B------:R-:W4:Y:S04]  /*32a70*/  LDL.LU R215, [R1+0xb7c] ;  /* 0x000b7c0001d77983 */ /* 0x000f280000300800 */
[----:B------:R-:W4:Y:S04]  /*32a80*/  LDL.LU.64 R6, [R1+0x16a8] ;  /* 0x0016a80001067983 */ /* 0x000f280000300a00 */
[----:B------:R-:W4:Y:S04]  /*32a90*/  LDL.LU.64 R138, [R1+0x16d0] ;  /* 0x0016d000018a7983 */ /* 0x000f280000300a00 */
[----:B------:R-:W4:Y:S01]  /*32aa0*/  LDL.LU.64 R208, [R1+0x16c8] ;  /* 0x0016c80001d07983 */ /* 0x000f220000300a00 */
[----:B------:R-:W-:-:S03]  /*32ab0*/  SEL R2, R2, RZ, !P0 ;  /* 0x000000ff02027207 */ /* 0x000fc60004000000 */
[----:B------:R-:W4:Y:S01]  /*32ac0*/  LDL.LU R216, [R1+0xab0] ;  /* 0x000ab00001d87983 */ /* 0x000f220000300800 */
[----:B------:R-:W-:Y:S02]  /*32ad0*/  ISETP.NE.U32.AND P1, PT, R2, RZ, PT ;  /* 0x000000ff0200720c */ /* 0x000fe40003f25070 */
[----:B------:R-:W-:Y:S01]  /*32ae0*/  SEL R2, RZ, 0x4, !P2 ;  /* 0x00000004ff027807 */ /* 0x000fe20005000000 */
[----:B------:R-:W4:Y:S04]  /*32af0*/  LDL.LU R217, [R1+0xab4] ;  /* 0x000ab40001d97983 */ /* 0x000f280000300800 */
[----:B------:R-:W4:Y:S01]  /*32b00*/  LDL.LU R218, [R1+0xab8] ;  /* 0x000ab80001da7983 */ /* 0x000f220000300800 */
[----:B------:R-:W-:-:S03]  /*32b10*/  IADD3 R203, P2, R132, R205, RZ ;  /* 0x000000cd84cb7210 */ /* 0x000fc60007f5e0ff */
[----:B------:R-:W4:Y:S02]  /*32b20*/  LDL.LU R219, [R1+0xabc] ;  /* 0x000abc0001db7983 */ /* 0x000f240000300800 */
[----:B------:R-:W-:Y:S01]  /*32b30*/  IMAD.X R132, R133, 0x1, R4, P2 ;  /* 0x0000000185847824 */ /* 0x000fe200010e0604 */
[----:B------:R-:W-:-:S05]  /*32b40*/  IADD3 R234, P6, R136, R205, RZ ;  /* 0x000000cd88ea7210 */ /* 0x000fca0007fde0ff */
[----:B------:R-:W-:Y:S01]  /*32b50*/  IMAD.X R133, R137, 0x1, R4, P6 ;  /* 0x0000000189857824 */ /* 0x000fe200030e0604 */
[----:B------:R-:W-:-:S04]  /*32b60*/  IADD3 R235, P2, R134, R205, RZ ;  /* 0x000000cd86eb7210 */ /* 0x000fc80007f5e0ff */
[----:B------:R-:W-:Y:S02]  /*32b70*/  IADD3.X R134, R135, R4, RZ, P2, !PT ;  /* 0x0000000487867210 */ /* 0x000fe400017fe4ff */
[----:B------:R-:W-:-:S04]  /*32b80*/  SEL R2, R2, RZ, !P0 ;  /* 0x000000ff02027207 */ /* 0x000fc80004000000 */
[----:B------:R-:W-:Y:S02]  /*32b90*/  ISETP.NE.U32.AND P2, PT, R2, RZ, PT ;  /* 0x000000ff0200720c */ /* 0x000fe40003f45070 */
[----:B------:R-:W-:Y:S02]  /*32ba0*/  SEL R2, RZ, 0x4, !P3 ;  /* 0x00000004ff027807 */ /* 0x000fe40005800000 */
[----:B---3--:R-:W-:-:S05]  /*32bb0*/  IADD3 R92, P6, R94, R205, RZ ;  /* 0x000000cd5e5c7210 */ /* 0x008fca0007fde0ff */
[--C-:B------:R-:W-:Y:S01]  /*32bc0*/  IMAD.X R135, R95, 0x1, R4.reuse, P6 ;  /* 0x000000015f877824 */ /* 0x100fe200030e0604 */
[-C--:B--2---:R-:W-:Y:S01]  /*32bd0*/  IADD3 R94, P3, R96, R205.reuse, RZ ;  /* 0x000000cd605e7210 */ /* 0x084fe20007f7e0ff */
[----:B----4-:R-:W-:Y:S01]  /*32be0*/  HMMA.1688.F32.TF32 R212, R160, R154, R212 ;  /* 0x0000009aa0d4723c */ /* 0x010fe200000810d4 */
[----:B------:R-:W-:Y:S02]  /*32bf0*/  IADD3 R95, P6, R6, R205, RZ ;  /* 0x000000cd065f7210 */ /* 0x000fe40007fde0ff */
[----:B------:R-:W2:Y:S04]  /*32c00*/  LDL.LU R6, [R1+0x18fc] ;  /* 0x0018fc0001067983 */ /* 0x000ea80000300800 */
[----:B------:R-:W3:Y:S01]  /*32c10*/  LDL.LU R115, [R1+0x18f0] ;  /* 0x0018f00001737983 */ /* 0x000ee20000300800 */
[----:B------:R-:W-:-:S03]  /*32c20*/  IMAD.X R137, R7, 0x1, R4, P6 ;  /* 0x0000000107897824 */ /* 0x000fc600030e0604 */
[----:B------:R-:W4:Y:S04]  /*32c30*/  LDL.LU R119, [R1+0x18ec] ;  /* 0x0018ec0001777983 */ /* 0x000f280000300800 */
[----:B------:R-:W4:Y:S04]  /*32c40*/  LDL.LU R7, [R1+0x18e4] ;  /* 0x0018e40001077983 */ /* 0x000f280000300800 */
[----:B------:R-:W4:Y:S04]  /*32c50*/  LDL.LU R211, [R1+0x18e8] ;  /* 0x0018e80001d37983 */ /* 0x000f280000300800 */
[----:B------:R-:W4:Y:S04]  /*32c60*/  LDL.LU R113, [R1+0x18e0] ;  /* 0x0018e00001717983 */ /* 0x000f280000300800 */
[----:B------:R-:W4:Y:S01]  /*32c70*/  LDL.LU R210, [R1+0x18d4] ;  /* 0x0018d40001d27983 */ /* 0x000f220000300800 */
[----:B------:R-:W-:Y:S01]  /*32c80*/  IMAD.X R136, R97, 0x1, R4, P3 ;  /* 0x0000000161887824 */ /* 0x000fe200018e0604 */
[----:B------:R-:W-:-:S02]  /*32c90*/  IADD3 R96, P3, R138, R205, RZ ;  /* 0x000000cd8a607210 */ /* 0x000fc40007f7e0ff */
[----:B------:R-:W-:-:S03]  /*32ca0*/  IADD3 R97, P6, R208, R205, RZ ;  /* 0x000000cdd0617210 */ /* 0x000fc60007fde0ff */
[--C-:B------:R-:W-:Y:S02]  /*32cb0*/  IMAD.X R138, R139, 0x1, R4.reuse, P3 ;  /* 0x000000018b8a7824 */ /* 0x100fe400018e0604 */
[----:B------:R-:W-:Y:S02]  /*32cc0*/  IMAD.X R139, R209, 0x1, R4, P6 ;  /* 0x00000001d18b7824 */ /* 0x000fe400030e0604 */
[----:B------:R-:W4:Y:S04]  /*32cd0*/  LDL.LU R209, [R1+0x18d8] ;  /* 0x0018d80001d17983 */ /* 0x000f280000300800 */
[----:B------:R-:W-:Y:S04]  /*32ce0*/  STL.64 [R1+0x830], R212 ;  /* 0x000830d401007387 */ /* 0x000fe80000100a00 */
[----:B------:R-:W-:Y:S04]  /*32cf0*/  STL.64 [R1+0x838], R214 ;  /* 0x000838d601007387 */ /* 0x000fe80000100a00 */
[----:B------:R-:W4:Y:S01]  /*32d00*/  LDL.LU R117, [R1+0x18dc] ;  /* 0x0018dc0001757983 */ /* 0x000f220000300800 */
[----:B------:R-:W-:Y:S01]  /*32d10*/  HMMA.1688.F32.TF32 R160, R160, R158, R216 ;  /* 0x0000009ea0a0723c */ /* 0x000fe200000810d8 */
[----:B------:R-:W-:-:S02]  /*32d20*/  SEL R2, R2, RZ, !P0 ;  /* 0x000000ff02027207 */ /* 0x000fc40004000000 */
[----:B------:R-:W-:Y:S01]  /*32d30*/  SEL R5, RZ, 0x4, !P4 ;  /* 0x00000004ff057807 */ /* 0x000fe20006000000 */
[----:B------:R-:W4:Y:S01]  /*32d40*/  LDL.LU R207, [R1+0x18d0] ;  /* 0x0018d00001cf7983 */ /* 0x000f220000300800 */
[----:B------:R-:W-:Y:S02]  /*32d50*/  ISETP.NE.U32.AND P3, PT, R2, RZ, PT ;  /* 0x000000ff0200720c */ /* 0x000fe40003f65070 */
[----:B------:R-:W-:Y:S02]  /*32d60*/  SEL R2, RZ, 0x4, P5 ;  /* 0x00000004ff027807 */ /* 0x000fe40002800000 */
[----:B------:R-:W-:Y:S02]  /*32d70*/  SEL R5, R5, RZ, !P0 ;  /* 0x000000ff05057207 */ /* 0x000fe40004000000 */
[----:B------:R-:W-:Y:S02]  /*32d80*/  SEL R2, R2, RZ, !P0 ;  /* 0x000000ff02027207 */ /* 0x000fe40004000000 */
[----:B--2---:R-:W-:-:S02]  /*32d90*/  IADD3 R6, P5, R6, R206, RZ ;  /* 0x000000ce06067210 */ /* 0x004fc40007fbe0ff */
[-C--:B---3--:R-:W-:Y:S02]  /*32da0*/  IADD3 R115, P4, R115, R206.reuse, RZ ;  /* 0x000000ce73737210 */ /* 0x088fe40007f9e0ff */
[----:B----4-:R-:W-:Y:S01]  /*32db0*/  IADD3 R119, P0, R119, R206, RZ ;  /* 0x000000ce77777210 */ /* 0x010fe20007f1e0ff */
[----:B------:R1:W-:Y:S01]  /*32dc0*/  STL [R1+0x18fc], R6 ;  /* 0x0018fc0601007387 */ /* 0x0003e20000100800 */
[----:B------:R-:W-:-:S03]  /*32dd0*/  IMAD.X R7, R7, 0x1, R3, P5 ;  /* 0x0000000107077824 */ /* 0x000fc600028e0603 */
[----:B------:R-:W-:Y:S01]  /*32de0*/  STL [R1+0x18f0], R115 ;  /* 0x0018f07301007387 */ /* 0x000fe20000100800 */
[----:B------:R-:W-:-:S03]  /*32df0*/  IMAD.X R211, R211, 0x1, R3, P4 ;  /* 0x00000001d3d37824 */ /* 0x000fc600020e0603 */
[----:B------:R-:W-:Y:S04]  /*32e00*/  STL [R1+0x18ec], R119 ;  /* 0x0018ec7701007387 */ /* 0x000fe80000100800 */
[----:B------:R2:W-:Y:S01]  /*32e10*/  STL [R1+0x18e4], R7 ;  /* 0x0018e40701007387 */ /* 0x0005e20000100800 */
[----:B------:R-:W-:-:S03]  /*32e20*/  IMAD.X R210, R210, 0x1, R3, P0 ;  /* 0x00000001d2d27824 */ /* 0x000fc600000e0603 */
[----:B------:R-:W-:Y:S01]  /*32e30*/  STL [R1+0x18e8], R211 ;  /* 0x0018e8d301007387 */ /* 0x000fe20000100800 */
[----:B------:R-:W-:-:S03]  /*32e40*/  IADD3 R113, P0, R113, R206, RZ ;  /* 0x000000ce71717210 */ /* 0x000fc60007f1e0ff */
[----:B------:R-:W3:Y:S04]  /*32e50*/  LDL.LU R208, [R1+0x18c4] ;  /* 0x0018c40001d07983 */ /* 0x000ee80000300800 */
[----:B------:R-:W-:Y:S04]  /*32e60*/  STL [R1+0x18d4], R210 ;  /* 0x0018d4d201007387 */ /* 0x000fe80000100800 */
[----:B------:R-:W-:Y:S04]  /*32e70*/  STL.64 [R1+0x7a0], R160 ;  /* 0x0007a0a001007387 */ /* 0x000fe80000100a00 */
[----:B------:R-:W-:Y:S04]  /*32e80*/  STL.64 [R1+0x7a8], R162 ;  /* 0x0007a8a201007387 */ /* 0x000fe80000100a00 */
[----:B------:R4:W-:Y:S04]  /*32e90*/  STL [R1+0x18e0], R113 ;  /* 0x0018e07101007387 */ /* 0x0009e80000100800 */
[----:B------:R-:W4:Y:S04]  /*32ea0*/  LDL.LU R158, [R1+0x18c8] ;  /* 0x0018c800019e7983 */ /* 0x000f280000300800 */
[----:B------:R-:W4:Y:S04]  /*32eb0*/  LDL.LU R155, [R1+0x18b4] ;  /* 0x0018b400019b7983 */ /* 0x000f280000300800 */
[----:B------:R-:W4:Y:S01]  /*32ec0*/  LDL.LU R154, [R1+0x18cc] ;  /* 0x0018cc00019a7983 */ /* 0x000f220000300800 */
[----:B------:R-:W-:Y:S01]  /*32ed0*/  IMAD.X R209, R209, 0x1, R3, P0 ;  /* 0x00000001d1d17824 */ /* 0x000fe200000e0603 */
[----:B------:R-:W-:-:S02]  /*32ee0*/  IADD3 R117, P0, R117, R206, RZ ;  /* 0x000000ce75757210 */ /* 0x000fc40007f1e0ff */
[----:B------:R1:W-:Y:S01]  /*32ef0*/  LDGSTS.E [R0+0x9800], [R6.64], P1 ;  /* 0x0980000006007fae */ /* 0x0003e20008921844 */
[----:B------:R-:W-:Y:S02]  /*32f00*/  ISETP.NE.U32.AND P4, PT, R2, RZ, PT ;  /* 0x000000ff0200720c */ /* 0x000fe40003f85070 */
[----:B-1----:R-:W-:Y:S01]  /*32f10*/  MOV R6, R115 ;  /* 0x0000007300067202 */ /* 0x002fe20000000f00 */
[----:B--2---:R-:W-:Y:S01]  /*32f20*/  IMAD.MOV.U32 R7, RZ, RZ, R211 ;  /* 0x000000ffff077224 */ /* 0x004fe200078e00d3 */
[----:B------:R-:W2:Y:S04]  /*32f30*/  LDL.LU R115, [R1+0x18c0] ;  /* 0x0018c00001737983 */ /* 0x000ea80000300800 */
[----:B------:R-:W-:Y:S04]  /*32f40*/  STL [R1+0x18d8], R209 ;  /* 0x0018d8d101007387 */ /* 0x000fe80000100800 */
[----:B------:R1:W-:Y:S04]  /*32f50*/  LDGSTS.E [R0+0x9a00], [R6.64], P1 ;  /* 0x09a0000006007fae */ /* 0x0003e80008921844 */
[----:B------:R3:W-:Y:S01]  /*32f60*/  STL [R1+0x18dc], R117 ;  /* 0x0018dc7501007387 */ /* 0x0007e20000100800 */
[----:B-1----:R-:W-:-:S03]  /*32f70*/  IMAD.MOV.U32 R6, RZ, RZ, R119 ;  /* 0x000000ffff067224 */ /* 0x002fc600078e0077 */
[----:B------:R-:W2:Y:S04]  /*32f80*/  LDL.LU R119, [R1+0x18b8] ;  /* 0x0018b80001777983 */ /* 0x000ea80000300800 */
[----:B------:R-:W2:Y:S01]  /*32f90*/  LDL.LU R2, [R1+0x18bc] ;  /* 0x0018bc0001027983 */ /* 0x000ea20000300800 */
[----:B------:R-:W-:-:S05]  /*32fa0*/  IMAD.MOV.U32 R7, RZ, RZ, R210 ;  /* 0x000000ffff077224 */ /* 0x000fca00078e00d2 */
[----:B------:R1:W-:Y:S01]  /*32fb0*/  LDGSTS.E [R0+0x9c00], [R6.64], P1 ;  /* 0x09c0000006007fae */ /* 0x0003e20008921844 */
[----:B------:R-:W-:-:S03]  /*32fc0*/  ISETP.NE.U32.AND P5, PT, R5, RZ, PT ;  /* 0x000000ff0500720c */ /* 0x000fc60003fa5070 */
[----:B------:R-:W2:Y:S01]  /*32fd0*/  LDL.LU R5, [R1+0x18ac] ;  /* 0x0018ac0001057983 */ /* 0x000ea20000300800 */
[----:B-1----:R-:W-:Y:S02]  /*32fe0*/  IMAD.MOV.U32 R6, RZ, RZ, R113 ;  /* 0x000000ffff067224 */ /* 0x002fe400078e0071 */
[----:B------:R-:W-:-:S05]  /*32ff0*/  IMAD.MOV.U32 R7, RZ, RZ, R209 ;  /* 0x000000ffff077224 */ /* 0x000fca00078e00d1 */
[----:B------:R1:W-:Y:S02]  /*33000*/  LDGSTS.E [R0+0x9e00], [R6.64], P1 ;  /* 0x09e0000006007fae */ /* 0x0003e40008921844 */
[----:B-1----:R-:W-:Y:S02]  /*33010*/  IMAD.MOV.U32 R6, RZ, RZ, R117 ;  /* 0x000000ffff067224 */ /* 0x002fe400078e0075 */
[----:B---3--:R-:W-:Y:S01]  /*33020*/  IMAD.X R208, R208, 0x1, R3, P0 ;  /* 0x00000001d0d07824 */ /* 0x008fe200000e0603 */
[----:B------:R-:W-:-:S04]  /*33030*/  IADD3 R207, P0, R207, R206, RZ ;  /* 0x000000cecfcf7210 */ /* 0x000fc80007f1e0ff */
[----:B------:R-:W-:Y:S04]  /*33040*/  STL [R1+0x18c4], R208 ;  /* 0x0018c4d001007387 */ /* 0x000fe80000100800 */
[----:B----4-:R-:W3:Y:S04]  /*33050*/  LDL.LU R113, [R1+0x18b0] ;  /* 0x0018b00001717983 */ /* 0x010ee80000300800 */
[----:B------:R-:W-:Y:S04]  /*33060*/  STL [R1+0x18d0], R207 ;  /* 0x0018d0cf01007387 */ /* 0x000fe80000100800 */
[----:B------:R-:W4:Y:S01]  /*33070*/  LDL.LU R117, [R1+0x17a4] ;  /* 0x0017a40001757983 */ /* 0x000f220000300800 */
[----:B------:R-:W-:Y:S01]  /*33080*/  IMAD.X R158, R158, 0x1, R3, P0 ;  /* 0x000000019e9e7824 */ /* 0x000fe200000e0603 */
[----:B------:R-:W-:-:S05]  /*33090*/  IADD3 R154, P1, R154, R206, RZ ;  /* 0x000000ce9a9a7210 */ /* 0x000fca0007f3e0ff */
[----:B------:R-:W-:Y:S04]  /*330a0*/  STL [R1+0x18cc], R154 ;  /* 0x0018cc9a01007387 */ /* 0x000fe80000100800 */
[----:B------:R1:W-:Y:S01]  /*330b0*/  STL [R1+0x18c8], R158 ;  /* 0x0018c89e01007387 */ /* 0x0003e20000100800 */
[----:B------:R-:W-:-:S03]  /*330c0*/  IADD3.X R155, R155, R3, RZ, P1, !PT ;  /* 0x000000039b9b7210 */ /* 0x000fc60000ffe4ff */
[----:B------:R-:W4:Y:S04]  /*330d0*/  LDL.LU R162, [R1+0x17dc] ;  /* 0x0017dc0001a27983 */ /* 0x000f280000300800 */
[----:B------:R-:W4:Y:S01]  /*330e0*/  LDL.LU R163, [R1+0x17a8] ;  /* 0x0017a80001a37983 */ /* 0x000f220000300800 */
[----:B--2---:R-:W-:-:S05]  /*330f0*/  IADD3 R115, P0, R115, R206, RZ ;  /* 0x000000ce73737210 */ /* 0x004fca0007f1e0ff */
[----:B------:R-:W-:Y:S04]  /*33100*/  STL [R1+0x18c0], R115 ;  /* 0x0018c07301007387 */ /* 0x000fe80000100800 */
[----:B------:R2:W-:Y:S04]  /*33110*/  STL [R1+0x18b4], R155 ;  /* 0x0018b49b01007387 */ /* 0x0005e80000100800 */
[----:B------:R-:W4:Y:S01]  /*33120*/  LDL.LU R161, [R1+0x17ac] ;  /* 0x0017ac0001a17983 */ /* 0x000f220000300800 */
[----:B------:R-:W-:Y:S01]  /*33130*/  IMAD.X R119, R119, 0x1, R3, P0 ;  /* 0x0000000177777824 */ /* 0x000fe200000e0603 */
[----:B------:R-:W-:-:S05]  /*33140*/  IADD3 R2, P1, R2, R206, RZ ;  /* 0x000000ce02027210 */ /* 0x000fca0007f3e0ff */
[----:B------:R1:W-:Y:S04]  /*33150*/  STL [R1+0x18bc], R2 ;  /* 0x0018bc0201007387 */ /* 0x0003e80000100800 */
[----:B------:R1:W-:Y:S04]  /*33160*/  STL [R1+0x18b8], R119 ;  /* 0x0018b87701007387 */ /* 0x0003e80000100800 */
[----:B------:R-:W4:Y:S01]  /*33170*/  LDL.LU R160, [R1+0x17d8] ;  /* 0x0017d80001a07983 */ /* 0x000f220000300800 */
[----:B------:R-:W-:Y:S02]  /*33180*/  IMAD.MOV.U32 R7, RZ, RZ, R208 ;  /* 0x000000ffff077224 */ /* 0x000fe400078e00d0 */
[----:B------:R-:W-:Y:S01]  /*33190*/  IMAD.X R5, R5, 0x1, R3, P1 ;  /* 0x0000000105057824 */ /* 0x000fe200008e0603 */
[----:B------:R-:W4:Y:S04]  /*331a0*/  LDL.LU R159, [R1+0x17b0] ;  /* 0x0017b000019f7983 */ /* 0x000f280000300800 */
[----:B------:R1:W-:Y:S02]  /*331b0*/  LDGSTS.E [R0+0xb800], [R6.64], P2 ;  /* 0x0b80000006007fae */ /* 0x0003e40009121844 */
[----:B-1----:R-:W-:-:S02]  /*331c0*/  IMAD.MOV.U32 R6, RZ, RZ, R207 ;  /* 0x000000ffff067224 */ /* 0x002fc400078e00cf */
[----:B------:R-:W-:Y:S02]  /*331d0*/  IMAD.MOV.U32 R7, RZ, RZ, R158 ;  /* 0x000000ffff077224 */ /* 0x000fe400078e009e */
[----:B------:R-:W4:Y:S04]  /*331e0*/  LDL.LU R158, [R1+0x17d4] ;  /* 0x0017d400019e7983 */ /* 0x000f280000300800 */
[----:B------:R1:W-:Y:S02]  /*331f0*/  LDGSTS.E [R0+0xba00], [R6.64], P2 ;  /* 0x0ba0000006007fae */ /* 0x0003e40009121844 */
[----:B-1----:R-:W-:Y:S02]  /*33200*/  IMAD.MOV.U32 R6, RZ, RZ, R154 ;  /* 0x000000ffff067224 */ /* 0x002fe400078e009a */
[----:B------:R-:W-:-:S05]  /*33210*/  IMAD.MOV.U32 R7, RZ, RZ, R155 ;  /* 0x000000ffff077224 */ /* 0x000fca00078e009b */
[----:B------:R1:W-:Y:S02]  /*33220*/  LDGSTS.E [R0+0xbc00], [R6.64], P2 ;  /* 0x0bc0000006007fae */ /* 0x0003e40009121844 */
[----:B-1----:R-:W-:Y:S02]  /*33230*/  IMAD.MOV.U32 R6, RZ, RZ, R115 ;  /* 0x000000ffff067224 */ /* 0x002fe400078e0073 */
[----:B------:R-:W-:-:S05]  /*33240*/  IMAD.MOV.U32 R7, RZ, RZ, R119 ;  /* 0x000000ffff077224 */ /* 0x000fca00078e0077 */
[----:B------:R1:W-:Y:S02]  /*33250*/  LDGSTS.E [R0+0xbe00], [R6.64], P2 ;  /* 0x0be0000006007fae */ /* 0x0003e40009121844 */
[----:B-1----:R-:W-:Y:S01]  /*33260*/  MOV R6, R2 ;  /* 0x0000000200067202 */ /* 0x002fe20000000f00 */
[----:B------:R-:W-:-:S05]  /*33270*/  IMAD.MOV.U32 R7, RZ, RZ, R5 ;  /* 0x000000ffff077224 */ /* 0x000fca00078e0005 */
[----:B------:R1:W-:Y:S01]  /*33280*/  LDGSTS.E [R0+0xd800], [R6.64], P3 ;  /* 0x0d80000006007fae */ /* 0x0003e20009921844 */
[----:B---3--:R-:W-:-:S05]  /*33290*/  IADD3 R113, P0, R113, R206, RZ ;  /* 0x000000ce71717210 */ /* 0x008fca0007f1e0ff */
[----:B------:R-:W-:Y:S01]  /*332a0*/  STL [R1+0x18b0], R113 ;  /* 0x0018b07101007387 */ /* 0x000fe20000100800 */
[----:B----4-:R-:W-:-:S03]  /*332b0*/  IMAD.X R117, R117, 0x1, R3, P0 ;  /* 0x0000000175757824 */ /* 0x010fc600000e0603 */
[----:B------:R3:W-:Y:S04]  /*332c0*/  STL [R1+0x18ac], R5 ;  /* 0x0018ac0501007387 */ /* 0x0007e80000100800 */
[----:B--2---:R-:W2:Y:S04]  /*332d0*/  LDL.LU R155, [R1+0x17b4] ;  /* 0x0017b400019b7983 */ /* 0x004ea80000300800 */
[----:B------:R-:W4:Y:S01]  /*332e0*/  LDL.LU R2, [R1+0x17d0] ;  /* 0x0017d00001027983 */ /* 0x000f220000300800 */
[----:B------:R-:W-:-:S05]  /*332f0*/  IADD3 R162, P1, R162, R206, RZ ;  /* 0x000000cea2a27210 */ /* 0x000fca0007f3e0ff */
[----:B------:R-:W-:Y:S04]  /*33300*/  STL [R1+0x17dc], R162 ;  /* 0x0017dca201007387 */ /* 0x000fe80000100800 */
[----:B------:R1:W-:Y:S04]  /*33310*/  STL [R1+0x17a4], R117 ;  /* 0x0017a47501007387 */ /* 0x0003e80000100800 */
[----:B------:R-:W2:Y:S01]  /*33320*/  LDL.LU R119, [R1+0x17cc] ;  /* 0x0017cc0001777983 */ /* 0x000ea20000300800 */
[----:B------:R-:W-:-:S03]  /*33330*/  IMAD.X R163, R163, 0x1, R3, P1 ;  /* 0x00000001a3a37824 */ /* 0x000fc600008e0603 */
[----:B------:R-:W2:Y:S04]  /*33340*/  LDL.LU R115, [R1+0x17c8] ;  /* 0x0017c80001737983 */ /* 0x000ea80000300800 */
[----:B---3--:R-:W3:Y:S04]  /*33350*/  LDL.LU R5, [R1+0x17c4] ;  /* 0x0017c40001057983 */ /* 0x008ee80000300800 */
[----:B------:R-:W3:Y:S01]  /*33360*/  LDL.LU R154, [R1+0x17b8] ;  /* 0x0017b800019a7983 */ /* 0x000ee20000300800 */
[----:B-1----:R-:W-:Y:S02]  /*33370*/  IMAD.MOV.U32 R7, RZ, RZ, R117 ;  /* 0x000000ffff077224 */ /* 0x002fe400078e0075 */
[----:B------:R-:W-:Y:S01]  /*33380*/  IMAD.MOV.U32 R6, RZ, RZ, R113 ;  /* 0x000000ffff067224 */ /* 0x000fe200078e0071 */
[----:B------:R-:W1:Y:S04]  /*33390*/  S2R R225, SR_TID.X ;  /* 0x0000000000e17919 */ /* 0x000e680000002100 */
[----:B------:R1:W-:Y:S01]  /*333a0*/  LDGSTS.E [R0+0xda00], [R6.64], P3 ;  /* 0x0da0000006007fae */ /* 0x0003e20009921844 */
[----:B------:R-:W-:-:S05]  /*333b0*/  IADD3 R160, P0, R160, R206, RZ ;  /* 0x000000cea0a07210 */ /* 0x000fca0007f1e0ff */
[----:B------:R-:W-:Y:S04]  /*333c0*/  STL [R1+0x17d8], R160 ;  /* 0x0017d8a001007387 */ /* 0x000fe80000100800 */
[----:B------:R1:W-:Y:S04]  /*333d0*/  STL [R1+0x17a8], R163 ;  /* 0x0017a8a301007387 */ /* 0x0003e80000100800 */
[----:B------:R-:W3:Y:S04]  /*333e0*/  LDL.LU R117, [R1+0x17bc] ;  /* 0x0017bc0001757983 */ /* 0x000ee80000300800 */
[----:B------:R-:W3:Y:S01]  /*333f0*/  LDL.LU R113, [R1+0x17c0] ;  /* 0x0017c00001717983 */ /* 0x000ee20000300800 */
[----:B-1----:R-:W-:-:S02]  /*33400*/  IMAD.MOV.U32 R6, RZ, RZ, R162 ;  /* 0x000000ffff067224 */ /* 0x002fc400078e00a2 */
[----:B------:R-:W-:Y:S02]  /*33410*/  IMAD.MOV.U32 R7, RZ, RZ, R163 ;  /* 0x000000ffff077224 */ /* 0x000fe400078e00a3 */
[--C-:B------:R-:W-:Y:S01]  /*33420*/  IMAD.X R161, R161, 0x1, R3.reuse, P0 ;  /* 0x00000001a1a17824 */ /* 0x100fe200000e0603 */
[----:B------:R-:W-:Y:S02]  /*33430*/  IADD3 R158, P1, R158, R206, RZ ;  /* 0x000000ce9e9e7210 */ /* 0x000fe40007f3e0ff */
[----:B------:R1:W-:Y:S03]  /*33440*/  LDGSTS.E [R0+0xdc00], [R6.64], P3 ;  /* 0x0dc0000006007fae */ /* 0x0003e60009921844 */
[----:B------:R-:W-:Y:S02]  /*33450*/  IMAD.X R159, R159, 0x1, R3, P1 ;  /* 0x000000019f9f7824 */ /* 0x000fe400008e0603 */
[----:B-1----:R-:W-:Y:S01]  /*33460*/  IMAD.MOV.U32 R6, RZ, RZ, R160 ;  /* 0x000000ffff067224 */ /* 0x002fe200078e00a0 */
[----:B------:R-:W-:-:S05]  /*33470*/  MOV R7, R161 ;  /* 0x000000a100077202 */ /* 0x000fca0000000f00 */
[----:B------:R1:W-:Y:S01]  /*33480*/  LDGSTS.E [R0+0xde00], [R6.64], P3 ;  /* 0x0de0000006007fae */ /* 0x0003e20009921844 */
[----:B------:R-:W-:Y:S01]  /*33490*/  LOP3.LUT R225, R225, 0x60, RZ, 0xc0, !PT ;  /* 0x00000060e1e17812 */ /* 0x000fe200078ec0ff */
[----:B-1----:R-:W-:Y:S02]  /*334a0*/  IMAD.MOV.U32 R6, RZ, RZ, R158 ;  /* 0x000000ffff067224 */ /* 0x002fe400078e009e */
[----:B------:R-:W-:Y:S01]  /*334b0*/  IMAD.MOV.U32 R7, RZ, RZ, R159 ;  /* 0x000000ffff077224 */ /* 0x000fe200078e009f */
[----:B------:R-:W-:Y:S04]  /*334c0*/  STL [R1+0x17d4], R158 ;  /* 0x0017d49e01007387 */ /* 0x000fe80000100800 */
[----:B------:R1:W-:Y:S04]  /*334d0*/  LDGSTS.E [R0+0xf800], [R6.64], P5 ;  /* 0x0f80000006007fae */ /* 0x0003e8000a921844 */
[----:B------:R1:W-:Y:S01]  /*334e0*/  STL [R1+0x17ac], R161 ;  /* 0x0017aca101007387 */ /* 0x0003e20000100800 */
[----:B------:R-:W-:Y:S01]  /*334f0*/  IMAD.MOV.U32 R207, RZ, RZ, R148 ;  /* 0x000000ffffcf7224 */ /* 0x000fe200078e0094 */
[----:B------:R-:W-:Y:S01]  /*33500*/  MOV R208, R71 ;  /* 0x0000004700d07202 */ /* 0x000fe20000000f00 */
[----:B------:R-:W-:-:S02]  /*33510*/  IMAD.MOV.U32 R209, RZ, RZ, R150 ;  /* 0x000000ffffd17224 */ /* 0x000fc400078e0096 */
[----:B------:R-:W-:Y:S02]  /*33520*/  IMAD.MOV.U32 R210, RZ, RZ, R69 ;  /* 0x000000ffffd27224 */ /* 0x000fe400078e0045 */
[----:B------:R-:W-:Y:S02]  /*33530*/  IMAD.MOV.U32 R211, RZ, RZ, R152 ;  /* 0x000000ffffd37224 */ /* 0x000fe400078e0098 */
[----:B------:R-:W-:Y:S02]  /*33540*/  IMAD.MOV.U32 R69, RZ, RZ, R156 ;  /* 0x000000ffff457224 */ /* 0x000fe400078e009c */
[----:B------:R-:W-:Y:S01]  /*33550*/  IMAD.MOV.U32 R71, RZ, RZ, R164 ;  /* 0x000000ffff477224 */ /* 0x000fe200078e00a4 */
[----:B------:R-:W-:Y:S01]  /*33560*/  MOV R212, R83 ;  /* 0x0000005300d47202 */ /* 0x000fe20000000f00 */
[----:B------:R-:W-:Y:S02]  /*33570*/  IMAD.MOV.U32 R213, RZ, RZ, R174 ;  /* 0x000000ffffd57224 */ /* 0x000fe400078e00ae */
[----:B------:R-:W-:-:S02]  /*33580*/  IMAD.MOV.U32 R214, RZ, RZ, R81 ;  /* 0x000000ffffd67224 */ /* 0x000fc400078e0051 */
[----:B------:R-:W-:Y:S02]  /*33590*/  IMAD.MOV.U32 R215, RZ, RZ, R176 ;  /* 0x000000ffffd77224 */ /* 0x000fe400078e00b0 */
[----:B------:R-:W-:Y:S02]  /*335a0*/  IMAD.MOV.U32 R216, RZ, RZ, R79 ;  /* 0x000000ffffd87224 */ /* 0x000fe400078e004f */
[----:B------:R-:W-:Y:S02]  /*335b0*/  IMAD.MOV.U32 R217, RZ, RZ, R178 ;  /* 0x000000ffffd97224 */ /* 0x000fe400078e00b2 */
[----:B------:R-:W-:Y:S02]  /*335c0*/  IMAD.MOV.U32 R218, RZ, RZ, R77 ;  /* 0x000000ffffda7224 */ /* 0x000fe400078e004d */
[----:B------:R-:W-:Y:S02]  /*335d0*/  IMAD.MOV.U32 R219, RZ, RZ, R180 ;  /* 0x000000ffffdb7224 */ /* 0x000fe400078e00b4 */
[----:B------:R-:W-:Y:S01]  /*335e0*/  IMAD.MOV.U32 R77, RZ, RZ, R182 ;  /* 0x000000ffff4d7224 */ /* 0x000fe200078e00b6 */
[----:B------:R-:W-:Y:S01]  /*335f0*/  MOV R81, R186 ;  /* 0x000000ba00517202 */ /* 0x000fe20000000f00 */
[----:B------:R-:W-:-:S02]  /*33600*/  IMAD.MOV.U32 R79, RZ, RZ, R184 ;  /* 0x000000ffff4f7224 */ /* 0x000fc400078e00b8 */
[----:B------:R-:W-:Y:S02]  /*33610*/  IMAD.MOV.U32 R83, RZ, RZ, R188 ;  /* 0x000000ffff537224 */ /* 0x000fe400078e00bc */
[----:B------:R-:W-:Y:S02]  /*33620*/  IMAD.MOV.U32 R221, RZ, RZ, R192 ;  /* 0x000000ffffdd7224 */ /* 0x000fe400078e00c0 */
[----:B------:R-:W-:Y:S02]  /*33630*/  IMAD.MOV.U32 R223, RZ, RZ, R193 ;  /* 0x000000ffffdf7224 */ /* 0x000fe400078e00c1 */
[----:B------:R-:W-:Y:S02]  /*33640*/  IMAD.MOV.U32 R192, RZ, RZ, R111 ;  /* 0x000000ffffc07224 */ /* 0x000fe400078e006f */
[----:B------:R-:W-:Y:S02]  /*33650*/  IMAD.MOV.U32 R193, RZ, RZ, R196 ;  /* 0x000000ffffc17224 */ /* 0x000fe400078e00c4 */
[----:B------:R-:W-:-:S02]  /*33660*/  IMAD.MOV.U32 R162, RZ, RZ, R243 ;  /* 0x000000ffffa27224 */ /* 0x000fc400078e00f3 */
[----:B------:R-:W-:Y:S02]  /*33670*/  IMAD.MOV.U32 R163, RZ, RZ, R198 ;  /* 0x000000ffffa37224 */ /* 0x000fe400078e00c6 */
[----:B------:R-:W-:Y:S02]  /*33680*/  IMAD.MOV.U32 R160, RZ, RZ, R241 ;  /* 0x000000ffffa07224 */ /* 0x000fe400078e00f1 */
[----:B-1----:R-:W-:Y:S02]  /*33690*/  IMAD.MOV.U32 R161, RZ, RZ, R199 ;  /* 0x000000ffffa17224 */ /* 0x002fe400078e00c7 */
[----:B------:R-:W-:Y:S02]  /*336a0*/  IMAD.MOV.U32 R158, RZ, RZ, R127 ;  /* 0x000000ffff9e7224 */ /* 0x000fe400078e007f */
[----:B------:R-:W-:Y:S02]  /*336b0*/  IMAD.MOV.U32 R127, RZ, RZ, R149 ;  /* 0x000000ffff7f7224 */ /* 0x000fe400078e0095 */
[----:B------:R-:W-:-:S02]  /*336c0*/  IMAD.MOV.U32 R241, RZ, RZ, R151 ;  /* 0x000000fffff17224 */ /* 0x000fc400078e0097 */
[----:B------:R-:W-:Y:S02]  /*336d0*/  IMAD.MOV.U32 R243, RZ, RZ, R153 ;  /* 0x000000fffff37224 */ /* 0x000fe400078e0099 */
[----:B------:R-:W-:Y:S01]  /*336e0*/  IMAD.MOV.U32 R198, RZ, RZ, R84 ;  /* 0x000000ffffc67224 */ /* 0x000fe200078e0054 */
[----:B------:R-:W-:Y:S01]  /*336f0*/  MOV R199, R165 ;  /* 0x000000a500c77202 */ /* 0x000fe20000000f00 */
[----:B------:R-:W-:Y:S02]  /*33700*/  IMAD.MOV.U32 R196, RZ, RZ, R85 ;  /* 0x000000ffffc47224 */ /* 0x000fe400078e0055 */
[----:B------:R-:W-:Y:S02]  /*33710*/  IMAD.MOV.U32 R174, RZ, RZ, R89 ;  /* 0x000000ffffae7224 */ /* 0x000fe400078e0059 */
[----:B------:R-:W-:Y:S02]  /*33720*/  IMAD.MOV.U32 R164, RZ, RZ, R122 ;  /* 0x000000ffffa47224 */ /* 0x000fe400078e007a */
[----:B------:R-:W-:Y:S01]  /*33730*/  IMAD.MOV.U32 R165, RZ, RZ, R185 ;  /* 0x000000ffffa57224 */ /* 0x000fe200078e00b9 */
[----:B----4-:R-:W-:-:S05]  /*33740*/  IADD3 R2, P0, R2, R206, RZ ;  /* 0x000000ce02027210 */ /* 0x010fca0007f1e0ff */
[----:B--2---:R-:W-:Y:S02]  /*33750*/  IMAD.X R155, R155, 0x1, R3, P0 ;  /* 0x000000019b9b7824 */ /* 0x004fe400000e0603 */
[----:B------:R-:W-:Y:S02]  /*33760*/  IMAD.MOV.U32 R6, RZ, RZ, R2 ;  /* 0x000000ffff067224 */ /* 0x000fe400078e0002 */
[----:B------:R-:W-:Y:S01]  /*33770*/  IMAD.MOV.U32 R7, RZ, RZ, R155 ;  /* 0x000000ffff077224 */ /* 0x000fe200078e009b */
[----:B------:R1:W-:Y:S04]  /*33780*/  STL [R1+0x17d0], R2 ;  /* 0x0017d00201007387 */ /* 0x0003e80000100800 */
[----:B------:R2:W-:Y:S01]  /*33790*/  LDGSTS.E [R0+0xfa00], [R6.64], P5 ;  /* 0x0fa0000006007fae */ /* 0x0005e2000a921844 */
[----:B------:R-:W-:-:S02]  /*337a0*/  IADD3 R119, P1, R119, R206, RZ ;  /* 0x000000ce77777210 */ /* 0x000fc40007f3e0ff */
[----:B------:R-:W-:-:S03]  /*337b0*/  IADD3 R115, P0, R115, R206, RZ ;  /* 0x000000ce73737210 */ /* 0x000fc60007f1e0ff */
[----:B--2---:R-:W-:Y:S01]  /*337c0*/  IMAD.MOV.U32 R6, RZ, RZ, R119 ;  /* 0x000000ffff067224 */ /* 0x004fe200078e0077 */
[----:B-1----:R-:W-:Y:S02]  /*337d0*/  SHF.R.U32.HI R2, RZ, 0x1, R225 ;  /* 0x00000001ff027819 */ /* 0x002fe400000116e1 */
[----:B---3--:R-:W-:Y:S01]  /*337e0*/  IADD3 R5, P2, R5, R205, RZ ;  /* 0x000000cd05057210 */ /* 0x008fe20007f5e0ff */
[----:B------:R-:W-:Y:S01]  /*337f0*/  IMAD.X R154, R154, 0x1, R3, P1 ;  /* 0x000000019a9a7824 */ /* 0x000fe200008e0603 */
[----:B------:R-:W-:Y:S04]  /*33800*/  STL [R1+0x17b0], R159 ;  /* 0x0017b09f01007387 */ /* 0x000fe80000100800 */
[----:B------:R-:W-:Y:S01]  /*33810*/  MOV R7, R154 ;  /* 0x0000009a00077202 */ /* 0x000fe20000000f00 */
[----:B------:R-:W-:Y:S01]  /*33820*/  STL [R1+0x17cc], R119 ;  /* 0x0017cc7701007387 */ /* 0x000fe20000100800 */
[----:B------:R-:W-:Y:S01]  /*33830*/  LOP3.LUT R2, R204, R2, RZ, 0x3c, !PT ;  /* 0x00000002cc027212 */ /* 0x000fe200078e3cff */
[----:B------:R-:W-:-:S02]  /*33840*/  IMAD.MOV.U32 R204, RZ, RZ, R75 ;  /* 0x000000ffffcc7224 */ /* 0x000fc400078e004b */
[----:B------:R-:W-:Y:S01]  /*33850*/  STL [R1+0x17b4], R155 ;  /* 0x0017b49b01007387 */ /* 0x000fe20000100800 */
[----:B------:R-:W-:Y:S02]  /*33860*/  IMAD.MOV.U32 R205, RZ, RZ, R146 ;  /* 0x000000ffffcd7224 */ /* 0x000fe400078e0092 */
[----:B------:R-:W-:Y:S01]  /*33870*/  IMAD.MOV.U32 R206, RZ, RZ, R73 ;  /* 0x000000ffffce7224 */ /* 0x000fe200078e0049 */
[----:B------:R1:W-:Y:S04]  /*33880*/  STL [R1+0x17c8], R115 ;  /* 0x0017c87301007387 */ /* 0x0003e80000100800 */
[----:B------:R2:W-:Y:S04]  /*33890*/  LDGSTS.E [R0+0xfc00], [R6.64], P5 ;  /* 0x0fc0000006007fae */ /* 0x0005e8000a921844 */
[----:B------:R-:W-:Y:S04]  /*338a0*/  STL [R1+0x17b8], R154 ;  /* 0x0017b89a01007387 */ /* 0x000fe80000100800 */
[----:B------:R-:W-:Y:S01]  /*338b0*/  STL [R1+0x17c4], R5 ;  /* 0x0017c40501007387 */ /* 0x000fe20000100800 */
[----:B------:R-:W-:-:S02]  /*338c0*/  IMAD.X R117, R117, 0x1, R3, P0 ;  /* 0x0000000175757824 */ /* 0x000fc400000e0603 */
[----:B--2---:R-:W-:Y:S02]  /*338d0*/  IMAD.MOV.U32 R6, RZ, RZ, R115 ;  /* 0x000000ffff067224 */ /* 0x004fe400078e0073 */
[----:B------:R-:W-:Y:S02]  /*338e0*/  IMAD.X R113, R113, 0x1, R4, P2 ;  /* 0x0000000171717824 */ /* 0x000fe400010e0604 */
[----:B------:R-:W-:Y:S01]  /*338f0*/  IMAD.MOV.U32 R7, RZ, RZ, R117 ;  /* 0x000000ffff077224 */ /* 0x000fe200078e0075 */
[----:B------:R-:W-:Y:S01]  /*33900*/  STL [R1+0x17bc], R117 ;  /* 0x0017bc7501007387 */ /* 0x000fe20000100800 */
[----:B------:R-:W-:-:S03]  /*33910*/  IMAD.MOV.U32 R73, RZ, RZ, R166 ;  /* 0x000000ffff497224 */ /* 0x000fc600078e00a6 */
[----:B------:R2:W-:Y:S01]  /*33920*/  STL [R1+0x17c0], R113 ;  /* 0x0017c07101007387 */ /* 0x0005e20000100800 */
[----:B------:R-:W-:-:S03]  /*33930*/  IMAD.MOV.U32 R75, RZ, RZ, R168 ;  /* 0x000000ffff4b7224 */ /* 0x000fc600078e00a8 */
[----:B------:R3:W-:Y:S01]  /*33940*/  STL.64 [R1+0x16a0], R204 ;  /* 0x0016a0cc01007387 */ /* 0x0007e20000100a00 */
[----:B-1----:R-:W-:-:S03]  /*33950*/  IMAD.MOV.U32 R115, RZ, RZ, R172 ;  /* 0x000000ffff737224 */ /* 0x002fc600078e00ac */
[----:B------:R1:W-:Y:S04]  /*33960*/  LDGSTS.E [R0+0xfe00], [R6.64], P5 ;  /* 0x0fe0000006007fae */ /* 0x0003e8000a921844 */
[----:B------:R4:W-:Y:S04]  /*33970*/  STL.64 [R1+0x1698], R206 ;  /* 0x001698ce01007387 */ /* 0x0009e80000100a00 */
[----:B------:R3:W-:Y:S01]  /*33980*/  STL.64 [R1+0x1690], R208 ;  /* 0x001690d001007387 */ /* 0x0007e20000100a00 */
[----:B-1----:R-:W-:-:S03]  /*33990*/  IMAD.MOV.U32 R7, RZ, RZ, R113 ;  /* 0x000000ffff077224 */ /* 0x002fc600078e0071 */
[----:B------:R1:W-:Y:S01]  /*339a0*/  STL.64 [R1+0x1688], R210 ;  /* 0x001688d201007387 */ /* 0x0003e20000100a00 */
[----:B--2---:R-:W-:-:S03]  /*339b0*/  IMAD.MOV.U32 R113, RZ, RZ, R170 ;  /* 0x000000ffff717224 */ /* 0x004fc600078e00aa */
[----:B------:R2:W-:Y:S04]  /*339c0*/  STL.64 [R1+0x1680], R68 ;  /* 0x0016804401007387 */ /* 0x0005e80000100a00 */
[----:B------:R1:W-:Y:S04]  /*339d0*/  STL.64 [R1+0x1678], R70 ;  /* 0x0016784601007387 */ /* 0x0003e80000100a00 */
[----:B------:R1:W-:Y:S04]  /*339e0*/  STL.64 [R1+0x1670], R72 ;  /* 0x0016704801007387 */ /* 0x0003e80000100a00 */
[----:B------:R1:W-:Y:S04]  /*339f0*/  STL.64 [R1+0x1668], R74 ;  /* 0x0016684a01007387 */ /* 0x0003e80000100a00 */
[----:B------:R1:W-:Y:S04]  /*33a00*/  STL.64 [R1+0x1660], R112 ;  /* 0x0016607001007387 */ /* 0x0003e80000100a00 */
[----:B------:R1:W-:Y:S01]  /*33a10*/  STL.64 [R1+0x1658], R114 ;  /* 0x0016587201007387 */ /* 0x0003e20000100a00 */
[----:B------:R-:W-:-:S03]  /*33a20*/  IMAD.MOV.U32 R117, RZ, RZ, R190 ;  /* 0x000000ffff757224 */ /* 0x000fc600078e00be */
[----:B------:R1:W-:Y:S01]  /*33a30*/  STL.64 [R1+0x1650], R212 ;  /* 0x001650d401007387 */ /* 0x0003e20000100a00 */
[----:B------:R-:W-:-:S03]  /*33a40*/  IMAD.MOV.U32 R119, RZ, RZ, R191 ;  /* 0x000000ffff777224 */ /* 0x000fc600078e00bf */
        /* <DEDUP_REMOVED lines=11> */
[----:B------:R-:W-:-:S03]  /*33b00*/  MOV R190, R226 ;  /* 0x000000e200be7202 */ /* 0x000fc60000000f00 */
[----:B------:R1:W5:Y:S01]  /*33b10*/  LDL.LU R110, [R1+0x1c78] ;  /* 0x001c7800016e7983 */ /* 0x0003620000300800 */
[----:B------:R-:W-:-:S03]  /*33b20*/  IMAD.MOV.U32 R191, RZ, RZ, R197 ;  /* 0x000000ffffbf7224 */ /* 0x000fc600078e00c5 */
[----:B------:R1:W-:Y:S01]  /*33b30*/  STL.64 [R1+0x1600], R220 ;  /* 0x001600dc01007387 */ /* 0x0003e20000100a00 */
[----:B------:R-:W-:-:S03]  /*33b40*/  IMAD R2, R93, 0x8000, R2 ;  /* 0x000080005d027824 */ /* 0x000fc600078e0202 */
[----:B------:R1:W5:Y:S01]  /*33b50*/  LDL.LU R111, [R1+0x1c74] ;  /* 0x001c7400016f7983 */ /* 0x0003620000300800 */
[----:B------:R-:W-:-:S03]  /*33b60*/  IMAD.MOV.U32 R6, RZ, RZ, R5 ;  /* 0x000000ffff067224 */ /* 0x000fc600078e0005 */
[----:B------:R1:W-:Y:S01]  /*33b70*/  STL.64 [R1+0x15f8], R222 ;  /* 0x0015f8de01007387 */ /* 0x0003e20000100a00 */
[----:B------:R-:W-:-:S03]  /*33b80*/  IMAD.MOV.U32 R159, RZ, RZ, R200 ;  /* 0x000000ffff9f7224 */ /* 0x000fc600078e00c8 */
[----:B------:R1:W5:Y:S04]  /*33b90*/  LDL.LU R226, [R1+0x1c70] ;  /* 0x001c700001e27983 */ /* 0x0003680000300800 */
[----:B------:R1:W-:Y:S01]  /*33ba0*/  STL.64 [R1+0x15e8], R224 ;  /* 0x0015e8e001007387 */ /* 0x0003e20000100a00 */
[----:B------:R-:W-:-:S03]  /*33bb0*/  IMAD.MOV.U32 R154, RZ, RZ, R125 ;  /* 0x000000ffff9a7224 */ /* 0x000fc600078e007d */
[----:B------:R1:W-:Y:S01]  /*33bc0*/  STL.64 [R1+0x15d8], R194 ;  /* 0x0015d8c201007387 */ /* 0x0003e20000100a00 */
[----:B------:R-:W-:-:S03]  /*33bd0*/  IMAD.MOV.U32 R155, RZ, RZ, R201 ;  /* 0x000000ffff9b7224 */ /* 0x000fc600078e00c9 */
[----:B------:R1:W-:Y:S04]  /*33be0*/  STL.64 [R1+0x15c8], R192 ;  /* 0x0015c8c001007387 */ /* 0x0003e80000100a00 */
[----:B------:R-:W0:Y:S04]  /*33bf0*/  LDGDEPBAR ;  /* 0x00000000000079af */ /* 0x000e280000000000 */
[----:B------:R1:W-:Y:S04]  /*33c00*/  STL.64 [R1+0x15b8], R190 ;  /* 0x0015b8be01007387 */ /* 0x0003e80000100a00 */
[----:B------:R1:W-:Y:S04]  /*33c10*/  LDGSTS.E [R2+0x20000], [R6.64], P4 ;  /* 0x2000000006027fae */ /* 0x0003e8000a121844 */
[----:B------:R2:W-:Y:S04]  /*33c20*/  STL.64 [R1+0x15b0], R162 ;  /* 0x0015b0a201007387 */ /* 0x0005e80000100a00 */
[----:B------:R2:W-:Y:S04]  /*33c30*/  STL.64 [R1+0x15a8], R160 ;  /* 0x0015a8a001007387 */ /* 0x0005e80000100a00 */
[----:B------:R3:W-:Y:S01]  /*33c40*/  LDGSTS.E [R2+0x20400], [R204.64], P4 ;  /* 0x20400000cc027fae */ /* 0x0007e2000a121844 */
[----:B-1----:R-:W-:Y:S01]  /*33c50*/  MOV R6, R99 ;  /* 0x0000006300067202 */ /* 0x002fe20000000f00 */
[----:B------:R-:W-:-:S02]  /*33c60*/  IMAD.MOV.U32 R7, RZ, RZ, R202 ;  /* 0x000000ffff077224 */ /* 0x000fc400078e00ca */
[----:B------:R-:W1:Y:S04]  /*33c70*/  S2R R0, SR_TID.X ;  /* 0x0000000000007919 */ /* 0x000e680000002100 */
[----:B------:R4:W-:Y:S04]  /*33c80*/  LDGSTS.E [R2+0x20800], [R206.64], P4 ;  /* 0x20800000ce027fae */ /* 0x0009e8000a121844 */
[----:B---3--:R3:W5:Y:S04]  /*33c90*/  LDL.LU.64 R204, [R1+0x1c68] ;  /* 0x001c680001cc7983 */ /* 0x0087680000300a00 */
[----:B------:R1:W-:Y:S04]  /*33ca0*/  STL.64 [R1+0x15a0], R158 ;  /* 0x0015a09e01007387 */ /* 0x0003e80000100a00 */
[----:B----4-:R3:W5:Y:S04]  /*33cb0*/  LDL.LU.64 R206, [R1+0x1c60] ;  /* 0x001c600001ce7983 */ /* 0x0107680000300a00 */
[----:B------:R4:W-:Y:S04]  /*33cc0*/  STL.64 [R1+0x1598], R154 ;  /* 0x0015989a01007387 */ /* 0x0009e80000100a00 */
[----:B------:R1:W-:Y:S04]  /*33cd0*/  LDGSTS.E [R2+0x20c00], [R208.64], P4 ;  /* 0x20c00000d0027fae */ /* 0x0003e8000a121844 */
[----:B------:R2:W-:Y:S04]  /*33ce0*/  LDGSTS.E [R2+0x21000], [R210.64], P4 ;  /* 0x21000000d2027fae */ /* 0x0005e8000a121844 */
[----:B------:R2:W-:Y:S04]  /*33cf0*/  LDGSTS.E [R2+0x21400], [R68.64], P4 ;  /* 0x2140000044027fae */ /* 0x0005e8000a121844 */
[----:B-1----:R3:W5:Y:S04]  /*33d00*/  LDL.LU.64 R208, [R1+0x1c58] ;  /* 0x001c580001d07983 */ /* 0x0027680000300a00 */
[----:B------:R-:W-:Y:S04]  /*33d10*/  STL.64 [R1+0x1590], R6 ;  /* 0x0015900601007387 */ /* 0x000fe80000100a00 */
[----:B--2---:R3:W5:Y:S04]  /*33d20*/  LDL.LU.64 R210, [R1+0x1c50] ;  /* 0x001c500001d27983 */ /* 0x0047680000300a00 */
[----:B------:R3:W5:Y:S04]  /*33d30*/  LDL.LU.64 R68, [R1+0x1c48] ;  /* 0x001c480001447983 */ /* 0x0007680000300a00 */
[----:B------:R1:W-:Y:S04]  /*33d40*/  LDGSTS.E [R2+0x21800], [R70.64], P4 ;  /* 0x2180000046027fae */ /* 0x0003e8000a121844 */
[----:B------:R2:W-:Y:S04]  /*33d50*/  LDGSTS.E [R2+0x21c00], [R72.64], P4 ;  /* 0x21c0000048027fae */ /* 0x0005e8000a121844 */
[----:B------:R3:W-:Y:S04]  /*33d60*/  LDGSTS.E [R2+0x22000], [R74.64], P4 ;  /* 0x220000004a027fae */ /* 0x0007e8000a121844 */
[----:B-1----:R1:W5:Y:S04]  /*33d70*/  LDL.LU.64 R70, [R1+0x1c40] ;  /* 0x001c400001467983 */ /* 0x0023680000300a00 */
[----:B--2---:R1:W5:Y:S04]  /*33d80*/  LDL.LU.64 R72, [R1+0x1c38] ;  /* 0x001c380001487983 */ /* 0x0043680000300a00 */
[----:B---3--:R1:W5:Y:S04]  /*33d90*/  LDL.LU.64 R74, [R1+0x1c30] ;  /* 0x001c3000014a7983 */ /* 0x0083680000300a00 */
[----:B------:R2:W-:Y:S04]  /*33da0*/  LDGSTS.E [R2+0x22400], [R112.64], P4 ;  /* 0x2240000070027fae */ /* 0x0005e8000a121844 */
[----:B------:R3:W-:Y:S04]  /*33db0*/  LDGSTS.E [R2+0x22800], [R114.64], P4 ;  /* 0x2280000072027fae */ /* 0x0007e8000a121844 */
[----:B------:R1:W-:Y:S04]  /*33dc0*/  LDGSTS.E [R2+0x22c00], [R212.64], P4 ;  /* 0x22c00000d4027fae */ /* 0x0003e8000a121844 */
[----:B--2---:R2:W5:Y:S04]  /*33dd0*/  LDL.LU.64 R112, [R1+0x1c28] ;  /* 0x001c280001707983 */ /* 0x0045680000300a00 */
[----:B---3--:R2:W5:Y:S04]  /*33de0*/  LDL.LU.64 R114, [R1+0x1c20] ;  /* 0x001c200001727983 */ /* 0x0085680000300a00 */
[----:B-1----:R2:W5:Y:S04]  /*33df0*/  LDL.LU.64 R212, [R1+0x1c18] ;  /* 0x001c180001d47983 */ /* 0x0025680000300a00 */
[----:B------:R1:W-:Y:S04]  /*33e00*/  LDGSTS.E [R2+0x23000], [R214.64], P4 ;  /* 0x23000000d6027fae */ /* 0x0003e8000a121844 */
[----:B------:R3:W-:Y:S04]  /*33e10*/  LDGSTS.E [R2+0x23400], [R216.64], P4 ;  /* 0x23400000d8027fae */ /* 0x0007e8000a121844 */
[----:B------:R2:W-:Y:S04]  /*33e20*/  LDGSTS.E [R2+0x23800], [R218.64], P4 ;  /* 0x23800000da027fae */ /* 0x0005e8000a121844 */
[----:B-1----:R1:W5:Y:S04]  /*33e30*/  LDL.LU.64 R214, [R1+0x1c10] ;  /* 0x001c100001d67983 */ /* 0x0023680000300a00 */
[----:B---3--:R1:W5:Y:S04]  /*33e40*/  LDL.LU.64 R216, [R1+0x1c08] ;  /* 0x001c080001d87983 */ /* 0x0083680000300a00 */
[----:B--2---:R1:W5:Y:S04]  /*33e50*/  LDL.LU.64 R218, [R1+0x1c00] ;  /* 0x001c000001da7983 */ /* 0x0043680000300a00 */
[----:B------:R2:W-:Y:S04]  /*33e60*/  LDGSTS.E [R2+0x23c00], [R76.64], P4 ;  /* 0x23c000004c027fae */ /* 0x0005e8000a121844 */
[----:B------:R3:W-:Y:S01]  /*33e70*/  LDGSTS.E [R2+0x24000], [R78.64], P4 ;  /* 0x240000004e027fae */ /* 0x0007e2000a121844 */
[----:B------:R-:W-:-:S03]  /*33e80*/  IMAD.MOV.U32 R99, RZ, RZ, R145 ;  /* 0x000000ffff637224 */ /* 0x000fc600078e0091 */
[----:B------:R1:W-:Y:S04]  /*33e90*/  LDGSTS.E [R2+0x24400], [R80.64], P4 ;  /* 0x2440000050027fae */ /* 0x0003e8000a121844 */
[----:B--2---:R2:W5:Y:S04]  /*33ea0*/  LDL.LU.64 R76, [R1+0x1bf8] ;  /* 0x001bf800014c7983 */ /* 0x0045680000300a00 */
[----:B---3--:R2:W5:Y:S01]  /*33eb0*/  LDL.LU.64 R78, [R1+0x1bf0] ;  /* 0x001bf000014e7983 */ /* 0x0085620000300a00 */
[----:B------:R-:W-:-:S03]  /*33ec0*/  IMAD.MOV.U32 R125, RZ, RZ, R147 ;  /* 0x000000ffff7d7224 */ /* 0x000fc600078e0093 */
[----:B-1----:R2:W5:Y:S04]  /*33ed0*/  LDL.LU.64 R80, [R1+0x1be8] ;  /* 0x001be80001507983 */ /* 0x0025680000300a00 */
[----:B------:R1:W-:Y:S01]  /*33ee0*/  LDGSTS.E [R2+0x24800], [R82.64], P4 ;  /* 0x2480000052027fae */ /* 0x0003e2000a121844 */
[----:B------:R-:W-:-:S03]  /*33ef0*/  LOP3.LUT R5, R0, 0x7f, RZ, 0xc0, !PT ;  /* 0x0000007f00057812 */ /* 0x000fc600078ec0ff */
[----:B------:R3:W-:Y:S04]  /*33f00*/  LDGSTS.E [R2+0x24c00], [R116.64], P4 ;  /* 0x24c0000074027fae */ /* 0x0007e8000a121844 */
[----:B------:R2:W-:Y:S04]  /*33f10*/  LDGSTS.E [R2+0x25000], [R118.64], P4 ;  /* 0x2500000076027fae */ /* 0x0005e8000a121844 */
[----:B-1----:R1:W5:Y:S04]  /*33f20*/  LDL.LU.64 R82, [R1+0x1be0] ;  /* 0x001be00001527983 */ /* 0x0023680000300a00 */
[----:B---3--:R1:W5:Y:S01]  /*33f30*/  LDL.LU.64 R116, [R1+0x1bd8] ;  /* 0x001bd80001747983 */ /* 0x0083620000300a00 */
[----:B------:R-:W-:-:S03]  /*33f40*/  LOP3.LUT R0, R0, 0x60, RZ, 0xc0, !PT ;  /* 0x0000006000007812 */ /* 0x000fc600078ec0ff */
[----:B--2---:R1:W5:Y:S04]  /*33f50*/  LDL.LU.64 R118, [R1+0x1bd0] ;  /* 0x001bd00001767983 */ /* 0x0043680000300a00 */
[----:B------:R2:W-:Y:S04]  /*33f60*/  LDGSTS.E [R2+0x25400], [R220.64], P4 ;  /* 0x25400000dc027fae */ /* 0x0005e8000a121844 */
[----:B------:R3:W-:Y:S01]  /*33f70*/  LDGSTS.E [R2+0x25800], [R222.64], P4 ;  /* 0x25800000de027fae */ /* 0x0007e2000a121844 */
[----:B------:R-:W-:-:S03]  /*33f80*/  IMAD.MOV.U32 R200, RZ, RZ, R227 ;  /* 0x000000ffffc87224 */ /* 0x000fc600078e00e3 */
[----:B------:R1:W-:Y:S04]  /*33f90*/  LDGSTS.E [R2+0x25c00], [R224.64], P4 ;  /* 0x25c00000e0027fae */ /* 0x0003e8000a121844 */
[----:B--2---:R2:W5:Y:S04]  /*33fa0*/  LDL.LU.64 R220, [R1+0x1bc8] ;  /* 0x001bc80001dc7983 */ /* 0x0045680000300a00 */
[----:B---3--:R2:W5:Y:S01]  /*33fb0*/  LDL.LU.64 R222, [R1+0x1bc0] ;  /* 0x001bc00001de7983 */ /* 0x0085620000300a00 */
[----:B------:R-:W-:-:S03]  /*33fc0*/  IMAD.SHL.U32 R5, R5, 0x4, RZ ;  /* 0x0000000405057824 */ /* 0x000fc600078e00ff */
[----:B-1----:R2:W5:Y:S01]  /*33fd0*/  LDL.LU.64 R224, [R1+0x1bb8] ;  /* 0x001bb80001e07983 */ /* 0x0025620000300a00 */
[----:B------:R-:W-:-:S03]  /*33fe0*/  SHF.R.U32.HI R0, RZ, 0x1, R0 ;  /* 0x00000001ff007819 */ /* 0x000fc60000011600 */
[----:B------:R-:W-:Y:S01]  /*33ff0*/  STL.64 [R1+0x1588], R98 ;  /* 0x0015886201007387 */ /* 0x000fe20000100a00 */
[----:B------:R-:W-:-:S03]  /*34000*/  IMAD.MOV.U32 R201, RZ, RZ, R157 ;  /* 0x000000ffffc97224 */ /* 0x000fc600078e009d */
[----:B------:R-:W-:Y:S04]  /*34010*/  STL.64 [R1+0x1580], R124 ;  /* 0x0015807c01007387 */ /* 0x000fe80000100a00 */
[----:B------:R2:W5:Y:S04]  /*34020*/  LDL.LU R227, [R1+0x1bb0] ;  /* 0x001bb00001e37983 */ /* 0x0005680000300800 */
[----:B------:R-:W-:Y:S01]  /*34030*/  STL.64 [R1+0x1578], R126 ;  /* 0x0015787e01007387 */ /* 0x000fe20000100a00 */
[----:B------:R-:W-:-:S03]  /*34040*/  LOP3.LUT R0, R5, R0, RZ, 0x3c, !PT ;  /* 0x0000000005007212 */ /* 0x000fc600078e3cff */
[----:B------:R2:W5:Y:S01]  /*34050*/  LDL.LU R84, [R1+0x1bac] ;  /* 0x001bac0001547983 */ /* 0x0005620000300800 */
[----:B------:R-:W-:-:S03]  /*34060*/  IMAD.MOV.U32 R197, RZ, RZ, R167 ;  /* 0x000000ffffc57224 */ /* 0x000fc600078e00a7 */
[----:B------:R-:W-:Y:S04]  /*34070*/  STL.64 [R1+0x1570], R240 ;  /* 0x001570f001007387 */ /* 0x000fe80000100a00 */
[----:B------:R1:W-:Y:S04]  /*34080*/  LDGSTS.E [R2+0x26000], [R194.64], P4 ;  /* 0x26000000c2027fae */ /* 0x0003e8000a121844 */
[----:B------:R2:W5:Y:S04]  /*34090*/  LDL.LU R85, [R1+0x1ba8] ;  /* 0x001ba80001557983 */ /* 0x0005680000300800 */
[----:B------:R-:W-:Y:S01]  /*340a0*/  STL.64 [R1+0x1568], R242 ;  /* 0x001568f201007387 */ /* 0x000fe20000100a00 */
[----:B-1----:R-:W-:-:S03]  /*340b0*/  IMAD.MOV.U32 R194, RZ, RZ, R86 ;  /* 0x000000ffffc27224 */ /* 0x002fc600078e0056 */
[----:B------:R1:W-:Y:S01]  /*340c0*/  LDGSTS.E [R2+0x26400], [R192.64], P4 ;  /* 0x26400000c0027fae */ /* 0x0003e2000a121844 */
[----:B------:R-:W-:-:S03]  /*340d0*/  IMAD.MOV.U32 R195, RZ, RZ, R169 ;  /* 0x000000ffffc37224 */ /* 0x000fc600078e00a9 */
[----:B------:R2:W5:Y:S01]  /*340e0*/  LDL.LU R86, [R1+0x1ba4] ;  /* 0x001ba40001567983 */ /* 0x0005620000300800 */
[----:B------:R-:W-:-:S03]  /*340f0*/  LOP3.LUT R0, R0, 0x40, RZ, 0x3c, !PT ;  /* 0x0000004000007812 */ /* 0x000fc600078e3cff */
[----:B------:R-:W-:Y:S01]  /*34100*/  STL.64 [R1+0x1560], R200 ;  /* 0x001560c801007387 */ /* 0x000fe20000100a00 */
[----:B-1----:R-:W-:-:S03]  /*34110*/  IMAD.MOV.U32 R192, RZ, RZ, R87 ;  /* 0x000000ffffc07224 */ /* 0x002fc600078e0057 */
[----:B------:R1:W-:Y:S01]  /*34120*/  LDGSTS.E [R2+0x26800], [R190.64], P4 ;  /* 0x26800000be027fae */ /* 0x0003e2000a121844 */
[----:B------:R-:W-:-:S03]  /*34130*/  IMAD.MOV.U32 R193, RZ, RZ, R171 ;  /* 0x000000ffffc17224 */ /* 0x000fc600078e00ab */
[----:B------:R2:W5:Y:S04]  /*34140*/  LDL.LU R87, [R1+0x1ba0] ;  /* 0x001ba00001577983 */ /* 0x0005680000300800 */
[----:B------:R-:W-:Y:S01]  /*34150*/  STL.64 [R1+0x1558], R198 ;  /* 0x001558c601007387 */ /* 0x000fe20000100a00 */
[----:B-1----:R-:W-:Y:S01]  /*34160*/  IMAD.MOV.U32 R190, RZ, RZ, R88 ;  /* 0x000000ffffbe7224 */ /* 0x002fe200078e0058 */
[----:B------:R-:W-:Y:S02]  /*34170*/  MOV R172, R90 ;  /* 0x0000005a00ac7202 */ /* 0x000fe40000000f00 */
[----:B------:R2:W5:Y:S01]  /*34180*/  LDL.LU R88, [R1+0x1b9c] ;  /* 0x001b9c0001587983 */ /* 0x0005620000300800 */
[----:B------:R-:W-:-:S03]  /*34190*/  IMAD.MOV.U32 R191, RZ, RZ, R173 ;  /* 0x000000ffffbf7224 */ /* 0x000fc600078e00ad */
[----:B------:R-:W-:Y:S01]  /*341a0*/  STL.64 [R1+0x1550], R196 ;  /* 0x001550c401007387 */ /* 0x000fe20000100a00 */
[----:B------:R-:W-:-:S03]  /*341b0*/  IMAD R0, R93, 0x8000, R0 ;  /* 0x000080005d007824 */ /* 0x000fc600078e0200 */
[----:B------:R2:W5:Y:S01]  /*341c0*/  LDL.LU R89, [R1+0x1b98] ;  /* 0x001b980001597983 */ /* 0x0005620000300800 */
[----:B------:R-:W-:-:S03]  /*341d0*/  IMAD.MOV.U32 R170, RZ, RZ, R91 ;  /* 0x000000ffffaa7224 */ /* 0x000fc600078e005b */
[----:B------:R-:W-:Y:S01]  /*341e0*/  STL.64 [R1+0x1548], R194 ;  /* 0x001548c201007387 */ /* 0x000fe20000100a00 */
[----:B------:R-:W-:-:S03]  /*341f0*/  IMAD.MOV.U32 R173, RZ, RZ, R177 ;  /* 0x000000ffffad7224 */ /* 0x000fc600078e00b1 */
[----:B------:R1:W-:Y:S01]  /*34200*/  LDGSTS.E [R2+0x26c00], [R162.64], P4 ;  /* 0x26c00000a2027fae */ /* 0x0003e2000a121844 */
[----:B------:R-:W-:-:S03]  /*34210*/  IMAD.MOV.U32 R168, RZ, RZ, R120 ;  /* 0x000000ffffa87224 */ /* 0x000fc600078e0078 */
[----:B------:R2:W5:Y:S01]  /*34220*/  LDL.LU R90, [R1+0x1b94] ;  /* 0x001b9400015a7983 */ /* 0x0005620000300800 */
[----:B------:R-:W-:-:S03]  /*34230*/  IMAD.MOV.U32 R171, RZ, RZ, R179 ;  /* 0x000000ffffab7224 */ /* 0x000fc600078e00b3 */
[----:B------:R3:W-:Y:S04]  /*34240*/  LDGSTS.E [R2+0x27000], [R160.64], P4 ;  /* 0x27000000a0027fae */ /* 0x0007e8000a121844 */
[----:B------:R-:W-:Y:S01]  /*34250*/  STL.64 [R1+0x1540], R192 ;  /* 0x001540c001007387 */ /* 0x000fe20000100a00 */
[----:B------:R-:W-:-:S03]  /*34260*/  IMAD.MOV.U32 R166, RZ, RZ, R121 ;  /* 0x000000ffffa67224 */ /* 0x000fc600078e0079 */
[----:B------:R1:W-:Y:S04]  /*34270*/  LDGSTS.E [R2+0x27400], [R158.64], P4 ;  /* 0x274000009e027fae */ /* 0x0003e8000a121844 */
[----:B------:R2:W5:Y:S01]  /*34280*/  LDL.LU R91, [R1+0x1b90] ;  /* 0x001b9000015b7983 */ /* 0x0005620000300800 */
[----:B------:R-:W-:-:S03]  /*34290*/  IMAD.MOV.U32 R169, RZ, RZ, R181 ;  /* 0x000000ffffa97224 */ /* 0x000fc600078e00b5 */
[----:B------:R4:W-:Y:S04]  /*342a0*/  LDGSTS.E [R2+0x27800], [R154.64], P4 ;  /* 0x278000009a027fae */ /* 0x0009e8000a121844 */
[----:B------:R-:W-:Y:S04]  /*342b0*/  STL.64 [R1+0x1538], R190 ;  /* 0x001538be01007387 */ /* 0x000fe80000100a00 */
[----:B------:R1:W-:Y:S04]  /*342c0*/  LDGSTS.E [R2+0x27c00], [R6.64], P4 ;  /* 0x27c0000006027fae */ /* 0x0003e8000a121844 */
[----:B------:R2:W5:Y:S01]  /*342d0*/  LDL.LU R120, [R1+0x1b8c] ;  /* 0x001b8c0001787983 */ /* 0x0005620000300800 */
[----:B------:R-:W-:-:S03]  /*342e0*/  IMAD.MOV.U32 R167, RZ, RZ, R183 ;  /* 0x000000ffffa77224 */ /* 0x000fc600078e00b7 */
[----:B------:R-:W-:Y:S04]  /*342f0*/  STL.64 [R1+0x1530], R174 ;  /* 0x001530ae01007387 */ /* 0x000fe80000100a00 */
[----:B------:R2:W-:Y:S01]  /*34300*/  LDGSTS.E [R0+0x20200], [R98.64], P4 ;  /* 0x2020000062007fae */ /* 0x0005e2000a121844 */
[----:B-1----:R-:W-:-:S03]  /*34310*/  MOV R162, R123 ;  /* 0x0000007b00a27202 */ /* 0x002fc60000000f00 */
[----:B------:R1:W5:Y:S04]  /*34320*/  LDL.LU R121, [R1+0x1b88] ;  /* 0x001b880001797983 */ /* 0x0003680000300800 */
[----:B------:R1:W-:Y:S04]  /*34330*/  LDGSTS.E [R0+0x20600], [R124.64], P4 ;  /* 0x206000007c007fae */ /* 0x0003e8000a121844 */
[----:B------:R-:W-:Y:S04]  /*34340*/  STL.64 [R1+0x1528], R172 ;  /* 0x001528ac01007387 */ /* 0x000fe80000100a00 */
[----:B------:R1:W-:Y:S01]  /*34350*/  LDGSTS.E [R0+0x20a00], [R126.64], P4 ;  /* 0x20a000007e007fae */ /* 0x0003e2000a121844 */
[----:B---3--:R-:W-:-:S03]  /*34360*/  IMAD.MOV.U32 R160, RZ, RZ, R228 ;  /* 0x000000ffffa07224 */ /* 0x008fc600078e00e4 */
[----:B------:R3:W5:Y:S04]  /*34370*/  LDL.LU R122, [R1+0x1b84] ;  /* 0x001b8400017a7983 */ /* 0x0007680000300800 */
[----:B------:R1:W-:Y:S01]  /*34380*/  LDGSTS.E [R0+0x20e00], [R240.64], P4 ;  /* 0x20e00000f0007fae */ /* 0x0003e2000a121844 */
[----:B------:R-:W-:-:S03]  /*34390*/  IMAD.MOV.U32 R163, RZ, RZ, R187 ;  /* 0x000000ffffa37224 */ /* 0x000fc600078e00bb */
[----:B------:R-:W-:Y:S04]  /*343a0*/  STL.64 [R1+0x1520], R170 ;  /* 0x001520aa01007387 */ /* 0x000fe80000100a00 */
[----:B------:R1:W-:Y:S01]  /*343b0*/  LDGSTS.E [R0+0x21200], [R242.64], P4 ;  /* 0x21200000f2007fae */ /* 0x0003e2000a121844 */
[----:B------:R-:W-:-:S03]  /*343c0*/  IMAD.MOV.U32 R158, RZ, RZ, R229 ;  /* 0x000000ffff9e7224 */ /* 0x000fc600078e00e5 */
        /* <DEDUP_REMOVED lines=11> */
[----:B----4-:R-:W-:-:S03]  /*34480*/  IMAD.MOV.U32 R154, RZ, RZ, R231 ;  /* 0x000000ffff9a7224 */ /* 0x010fc600078e00e7 */
[----:B------:R3:W5:Y:S04]  /*34490*/  LDL.LU R229, [R1+0x1b78] ;  /* 0x001b780001e57983 */ /* 0x0007680000300800 */
[----:B------:R3:W-:Y:S01]  /*344a0*/  LDGSTS.E [R0+0x22600], [R192.64], P4 ;  /* 0x22600000c0007fae */ /* 0x0007e2000a121844 */
[----:B------:R-:W-:-:S03]  /*344b0*/  IMAD.MOV.U32 R157, RZ, RZ, R141 ;  /* 0x000000ffff9d7224 */ /* 0x000fc600078e008d */
[----:B------:R-:W-:Y:S04]  /*344c0*/  STL.64 [R1+0x1508], R164 ;  /* 0x001508a401007387 */ /* 0x000fe80000100a00 */
[----:B------:R3:W-:Y:S01]  /*344d0*/  LDGSTS.E [R0+0x22a00], [R190.64], P4 ;  /* 0x22a00000be007fae */ /* 0x0007e2000a121844 */
[----:B------:R-:W-:-:S03]  /*344e0*/  IMAD.MOV.U32 R155, RZ, RZ, R142 ;  /* 0x000000ffff9b7224 */ /* 0x000fc600078e008e */
[----:B------:R3:W5:Y:S01]  /*344f0*/  LDL.LU R230, [R1+0x1b74] ;  /* 0x001b740001e67983 */ /* 0x0007620000300800 */
[----:B------:R-:W-:-:S03]  /*34500*/  MOV R152, R232 ;  /* 0x000000e800987202 */ /* 0x000fc60000000f00 */
[----:B------:R3:W-:Y:S04]  /*34510*/  LDGSTS.E [R0+0x22e00], [R174.64], P4 ;  /* 0x22e00000ae007fae */ /* 0x0007e8000a121844 */
[----:B------:R-:W-:Y:S04]  /*34520*/  STL.64 [R1+0x1500], R162 ;  /* 0x001500a201007387 */ /* 0x000fe80000100a00 */
[----:B------:R3:W-:Y:S01]  /*34530*/  LDGSTS.E [R0+0x23200], [R172.64], P4 ;  /* 0x23200000ac007fae */ /* 0x0007e2000a121844 */
[----:B------:R-:W-:-:S03]  /*34540*/  IMAD.MOV.U32 R153, RZ, RZ, R143 ;  /* 0x000000ffff997224 */ /* 0x000fc600078e008f */
[----:B------:R3:W5:Y:S01]  /*34550*/  LDL.LU R231, [R1+0x1b70] ;  /* 0x001b700001e77983 */ /* 0x0007620000300800 */
[----:B------:R-:W-:-:S03]  /*34560*/  IMAD.MOV.U32 R150, RZ, RZ, R233 ;  /* 0x000000ffff967224 */ /* 0x000fc600078e00e9 */
[----:B------:R3:W-:Y:S04]  /*34570*/  LDGSTS.E [R0+0x23600], [R170.64], P4 ;  /* 0x23600000aa007fae */ /* 0x0007e8000a121844 */
        /* <DEDUP_REMOVED lines=9> */
[----:B------:R3:W5:Y:S01]  /*34610*/  LDL.LU R233, [R1+0x1b68] ;  /* 0x001b680001e97983 */ /* 0x0007620000300800 */
[----:B------:R-:W-:-:S03]  /*34620*/  IMAD.MOV.U32 R149, RZ, RZ, R132 ;  /* 0x000000ffff957224 */ /* 0x000fc600078e0084 */
[----:B------:R3:W-:Y:S01]  /*34630*/  LDGSTS.E [R0+0x24600], [R162.64], P4 ;  /* 0x24600000a2007fae */ /* 0x0007e2000a121844 */
[----:B------:R-:W-:-:S03]  /*34640*/  IMAD.MOV.U32 R144, RZ, RZ, R235 ;  /* 0x000000ffff907224 */ /* 0x000fc600078e00eb */
[----:B------:R-:W-:Y:S04]  /*34650*/  STL.64 [R1+0x14e8], R156 ;  /* 0x0014e89c01007387 */ /* 0x000fe80000100a00 */
[----:B------:R3:W-:Y:S01]  /*34660*/  LDGSTS.E [R0+0x24a00], [R160.64], P4 ;  /* 0x24a00000a0007fae */ /* 0x0007e2000a121844 */
[----:B------:R-:W-:-:S03]  /*34670*/  IMAD.MOV.U32 R147, RZ, RZ, R133 ;  /* 0x000000ffff937224 */ /* 0x000fc600078e0085 */
[----:B------:R4:W-:Y:S04]  /*34680*/  STL.64 [R1+0x14e0], R154 ;  /* 0x0014e09a01007387 */ /* 0x0009e80000100a00 */
[----:B------:R3:W-:Y:S01]  /*34690*/  LDGSTS.E [R0+0x24e00], [R158.64], P4 ;  /* 0x24e000009e007fae */ /* 0x0007e2000a121844 */
[----:B------:R-:W-:-:S03]  /*346a0*/  IMAD.MOV.U32 R142, RZ, RZ, R92 ;  /* 0x000000ffff8e7224 */ /* 0x000fc600078e005c */
[----:B------:R3:W5:Y:S04]  /*346b0*/  LDL.LU R234, [R1+0x1b64] ;  /* 0x001b640001ea7983 */ /* 0x0007680000300800 */
[----:B------:R3:W-:Y:S01]  /*346c0*/  LDGSTS.E [R0+0x25200], [R156.64], P4 ;  /* 0x252000009c007fae */ /* 0x0007e2000a121844 */
[----:B------:R-:W-:-:S03]  /*346d0*/  MOV R145, R134 ;  /* 0x0000008600917202 */ /* 0x000fc60000000f00 */
[----:B------:R-:W-:Y:S04]  /*346e0*/  STL.64 [R1+0x15f0], R152 ;  /* 0x0015f09801007387 */ /* 0x000fe80000100a00 */
[----:B------:R4:W-:Y:S04]  /*346f0*/  LDGSTS.E [R0+0x25600], [R154.64], P4 ;  /* 0x256000009a007fae */ /* 0x0009e8000a121844 */
[----:B------:R3:W5:Y:S01]  /*34700*/  LDL.LU R235, [R1+0x1b60] ;  /* 0x001b600001eb7983 */ /* 0x0007620000300800 */
[----:B------:R-:W-:-:S03]  /*34710*/  IMAD.MOV.U32 R143, RZ, RZ, R135 ;  /* 0x000000ffff8f7224 */ /* 0x000fc600078e0087 */
[----:B------:R-:W-:Y:S01]  /*34720*/  STL.64 [R1+0x15e0], R150 ;  /* 0x0015e09601007387 */ /* 0x000fe20000100a00 */
[----:B----4-:R-:W-:-:S03]  /*34730*/  IMAD.MOV.U32 R155, RZ, RZ, 0x1f ;  /* 0x0000001fff9b7424 */ /* 0x010fc600078e00ff */
[----:B------:R3:W5:Y:S01]  /*34740*/  LDL.LU R92, [R1+0x1b5c] ;  /* 0x001b5c00015c7983 */ /* 0x0007620000300800 */
[----:B------:R-:W-:-:S03]  /*34750*/  IMAD.MOV.U32 R140, RZ, RZ, R94 ;  /* 0x000000ffff8c7224 */ /* 0x000fc600078e005e */
[----:B------:R-:W-:Y:S01]  /*34760*/  STL.64 [R1+0x15d0], R148 ;  /* 0x0015d09401007387 */ /* 0x000fe20000100a00 */
[----:B------:R-:W-:-:S03]  /*34770*/  IADD3 R155, R155, c[0x0][0x180], RZ ;  /* 0x000060009b9b7a10 */ /* 0x000fc60007ffe0ff */
[----:B------:R3:W5:Y:S01]  /*34780*/  LDL.LU R93, [R1+0x1b58] ;  /* 0x001b5800015d7983 */ /* 0x0007620000300800 */
[----:B------:R-:W-:-:S03]  /*34790*/  IMAD.MOV.U32 R141, RZ, RZ, R136 ;  /* 0x000000ffff8d7224 */ /* 0x000fc600078e0088 */
[----:B------:R-:W-:Y:S01]  /*347a0*/  STL.64 [R1+0x15c0], R146 ;  /* 0x0015c09201007387 */ /* 0x000fe20000100a00 */
[----:B------:R-:W-:-:S03]  /*347b0*/  IMAD.MOV.U32 R134, RZ, RZ, R95 ;  /* 0x000000ffff867224 */ /* 0x000fc600078e005f */
[----:B------:R3:W5:Y:S01]  /*347c0*/  LDL.LU R94, [R1+0x1b54] ;  /* 0x001b5400015e7983 */ /* 0x0007620000300800 */
[----:B------:R-:W-:Y:S01]  /*347d0*/  IMAD.MOV.U32 R135, RZ, RZ, R137 ;  /* 0x000000ffff877224 */ /* 0x000fe200078e0089 */
[----:B------:R-:W-:Y:S02]  /*347e0*/  SHF.R.S32.HI R2, RZ, 0x1f, R155 ;  /* 0x0000001fff027819 */ /* 0x000fe4000001149b */
[----:B------:R-:W-:Y:S01]  /*347f0*/  STL.64 [R1+0x16c0], R144 ;  /* 0x0016c09001007387 */ /* 0x000fe20000100a00 */
[----:B------:R-:W-:Y:S01]  /*34800*/  IMAD.MOV.U32 R132, RZ, RZ, R96 ;  /* 0x000000ffff847224 */ /* 0x000fe200078e0060 */
[----:B------:R-:W-:Y:S02]  /*34810*/  MOV R6, R97 ;  /* 0x0000006100067202 */ /* 0x000fe40000000f00 */
[----:B------:R3:W5:Y:S01]  /*34820*/  LDL.LU R95, [R1+0x1b50] ;  /* 0x001b5000015f7983 */ /* 0x0007620000300800 */
[----:B------:R-:W-:-:S03]  /*34830*/  IMAD.MOV.U32 R133, RZ, RZ, R138 ;  /* 0x000000ffff857224 */ /* 0x000fc600078e008a */
[----:B------:R-:W-:Y:S01]  /*34840*/  STL.64 [R1+0x16b8], R142 ;  /* 0x0016b88e01007387 */ /* 0x000fe20000100a00 */
[----:B------:R-:W-:-:S03]  /*34850*/  IMAD.MOV.U32 R7, RZ, RZ, R139 ;  /* 0x000000ffff077224 */ /* 0x000fc600078e008b */
[----:B------:R3:W5:Y:S01]  /*34860*/  LDL.LU R96, [R1+0x1b4c] ;  /* 0x001b4c0001607983 */ /* 0x0007620000300800 */
[----:B------:R-:W-:-:S03]  /*34870*/  LEA.HI R2, R2, R155, RZ, 0x5 ;  /* 0x0000009b02027211 */ /* 0x000fc600078f28ff */
[----:B------:R3:W5:Y:S04]  /*34880*/  LDL.LU R97, [R1+0x1b48] ;  /* 0x001b480001617983 */ /* 0x0007680000300800 */
[----:B------:R-:W-:Y:S01]  /*34890*/  STL.64 [R1+0x16b0], R140 ;  /* 0x0016b08c01007387 */ /* 0x000fe20000100a00 */
[----:B------:R-:W-:-:S03]  /*348a0*/  IADD3 R252, R252, 0x1, RZ ;  /* 0x00000001fcfc7810 */ /* 0x000fc60007ffe0ff */
[----:B--2---:R3:W5:Y:S01]  /*348b0*/  LDL.LU.64 R98, [R1+0x1b40] ;  /* 0x001b400001627983 */ /* 0x0047620000300a00 */
[----:B------:R-:W-:-:S03]  /*348c0*/  SHF.R.S32.HI R2, RZ, 0x5, R2 ;  /* 0x00000005ff027819 */ /* 0x000fc60000011402 */
[----:B------:R-:W-:Y:S04]  /*348d0*/  STL.64 [R1+0x16a8], R134 ;  /* 0x0016a88601007387 */ /* 0x000fe80000100a00 */
[----:B-1----:R3:W5:Y:S04]  /*348e0*/  LDL.LU.64 R124, [R1+0x1b38] ;  /* 0x001b3800017c7983 */ /* 0x0027680000300a00 */
[----:B------:R-:W-:Y:S04]  /*348f0*/  STL.64 [R1+0x16d0], R132 ;  /* 0x0016d08401007387 */ /* 0x000fe80000100a00 */
[----:B------:R3:W5:Y:S01]  /*34900*/  LDL.LU.64 R126, [R1+0x1b30] ;  /* 0x001b3000017e7983 */ /* 0x0007620000300a00 */
[----:B------:R-:W-:-:S03]  /*34910*/  ISETP.NE.U32.AND P0, PT, R252, R2, PT ;  /* 0x00000002fc00720c */ /* 0x000fc60003f05070 */
[----:B------:R-:W-:Y:S04]  /*34920*/  STL.64 [R1+0x16c8], R6 ;  /* 0x0016c80601007387 */ /* 0x000fe80000100a00 */
[----:B------:R3:W5:Y:S04]  /*34930*/  LDL.LU.64 R240, [R1+0x1b28] ;  /* 0x001b280001f07983 */ /* 0x0007680000300a00 */
[----:B------:R3:W5:Y:S04]  /*34940*/  LDL.LU.64 R242, [R1+0x1b20] ;  /* 0x001b200001f27983 */ /* 0x0007680000300a00 */
[----:B------:R1:W-:Y:S04]  /*34950*/  STL [R1+0x16dc], R252 ;  /* 0x0016dcfc01007387 */ /* 0x0003e80000100800 */
[----:B------:R3:W-:Y:S04]  /*34960*/  LDGSTS.E [R0+0x25a00], [R152.64], P4 ;  /* 0x25a0000098007fae */ /* 0x0007e8000a121844 */
[----:B------:R3:W-:Y:S04]  /*34970*/  LDGSTS.E [R0+0x25e00], [R150.64], P4 ;  /* 0x25e0000096007fae */ /* 0x0007e8000a121844 */
[----:B-1----:R3:W5:Y:S04]  /*34980*/  LDL.LU R252, [R1+0x1b18] ;  /* 0x001b180001fc7983 */ /* 0x0027680000300800 */
        /* <DEDUP_REMOVED lines=9> */
[----:B------:R-:W-:Y:S01]  /*34a20*/  @!P0 CALL.REL.NOINC `(.L_x_1) ;  /* 0x0000001000008944 */ /* 0x000fe20003c00000 */
[----:B------:R-:W-:Y:S05]  /*34a30*/  BRA `(.L_x_2) ;  /* 0xfffdcfb000007947 */ /* 0x000fea000383ffff */
.L_x_1:
[----:B------:R-:W2:Y:S01]  /*34a40*/  LDL.LU R2, [R1+0x1b0c] ;  /* 0x001b0c0001027983 */ /* 0x000ea20000300800 */
[----:B------:R-:W-:-:S04]  /*34a50*/  DEPBAR.LE SB0, 0x0 ;  /* 0x000080000000791a */ /* 0x000fc80000000000 */
        /* <DEDUP_REMOVED lines=8> */
[----:B------:R-:W1:Y:S02]  /*34ae0*/  S2R R6, SR_TID.X ;  /* 0x0000000000067919 */ /* 0x000e640000002100 */
[----:B-1----:R-:W-:-:S02]  /*34af0*/  IMAD.SHL.U32 R0, R6, 0x200, RZ ;  /* 0x0000020006007824 */ /* 0x002fc400078e00ff */
[C---:B------:R-:W-:Y:S02]  /*34b00*/  IMAD.SHL.U32 R3, R6.reuse, 0x4, RZ ;  /* 0x0000000406037824 */ /* 0x040fe400078e00ff */
[----:B------:R-:W-:Y:S01]  /*34b10*/  IMAD.SHL.U32 R4, R6, 0x800, RZ ;  /* 0x0000080006047824 */ /* 0x000fe200078e00ff */
[----:B------:R-:W-:Y:S01]  /*34b20*/  LOP3.LUT R0, R0, 0x3000, RZ, 0xc0, !PT ;  /* 0x0000300000007812 */ /* 0x000fe200078ec0ff */
[C---:B------:R-:W-:Y:S01]  /*34b30*/  IMAD.SHL.U32 R5, R6.reuse, 0x40, RZ ;  /* 0x0000004006057824 */ /* 0x040fe200078e00ff */
[----:B------:R-:W-:Y:S02]  /*34b40*/  LOP3.LUT R6, R6, 0x7f, RZ, 0xc0, !PT ;  /* 0x0000007f06067812 */ /* 0x000fe400078ec0ff */
[----:B------:R-:W-:Y:S02]  /*34b50*/  LOP3.LUT R4, R4, 0x3000, RZ, 0xc0, !PT ;  /* 0x0000300004047812 */ /* 0x000fe400078ec0ff */
[----:B------:R-:W-:Y:S01]  /*34b60*/  LOP3.LUT R5, R5, 0x800, RZ, 0xc0, !PT ;  /* 0x0000080005057812 */ /* 0x000fe200078ec0ff */
[----:B------:R-:W-:Y:S01]  /*34b70*/  BAR.SYNC.DEFER_BLOCKING 0x0 ;  /* 0x0000000000007b1d */ /* 0x000fe20000010000 */
[----:B--2---:R-:W-:-:S02]  /*34b80*/  LOP3.LUT R0, R0, 0x60, R2, 0xf8, !PT ;  /* 0x0000006000007812 */ /* 0x004fc400078ef802 */
[----:B-----5:R-:W-:Y:S02]  /*34b90*/  IADD3 R2, R252, 0x2, RZ ;  /* 0x00000002fc027810 */ /* 0x020fe40007ffe0ff */
[----:B------:R-:W-:Y:S02]  /*34ba0*/  LOP3.LUT R3, R0, 0x170, R3, 0x78, !PT ;  /* 0x0000017000037812 */ /* 0x000fe400078e7803 */
[----:B------:R-:W-:Y:S02]  /*34bb0*/  IADD3 R0, R252, 0x1, RZ ;  /* 0x00000001fc007810 */ /* 0x000fe40007ffe0ff */
[----:B------:R-:W-:Y:S01]  /*34bc0*/  ISETP.GE.AND P4, PT, R2, c[0x0][0x17c], PT ;  /* 0x00005f0002007a0c */ /* 0x000fe20003f86270 */
[----:B------:R-:W-:Y:S01]  /*34bd0*/  IMAD R2, R6, 0x10, R4 ;  /* 0x0000001006027824 */ /* 0x000fe200078e0204 */
[----:B------:R-:W-:Y:S01]  /*34be0*/  ISETP.GE.AND P1, PT, R0, c[0x0][0x17c], PT ;  /* 0x00005f0000007a0c */ /* 0x000fe20003f26270 */
[----:B------:R-:W-:Y:S01]  /*34bf0*/  IMAD.IADD R0, R5, 0x1, R3 ;  /* 0x0000000105007824 */ /* 0x000fe200078e0203 */
        /* <DEDUP_REMOVED lines=11> */
[----:B----4-:R1:W-:Y:S04]  /*34cb0*/  STS.128 [R0], R136 ;  /* 0x0000008800007388 */ /* 0x0103e80000000c00 */
[----:B------:R-:W4:Y:S04]  /*34cc0*/  LDL.LU R143, [R1+0x6e4] ;  /* 0x0006e400018f7983 */ /* 0x000f280000300800 */
[----:B---3--:R3:W-:Y:S04]  /*34cd0*/  STS.128 [R0+0x80], R132 ;  /* 0x0000808400007388 */ /* 0x0087e80000000c00 */
[----:B-1----:R-:W4:Y:S04]  /*34ce0*/  LDL.LU R136, [R1+0x6f8] ;  /* 0x0006f80001887983 */ /* 0x002f280000300800 */
[----:B------:R-:W4:Y:S04]  /*34cf0*/  LDL.LU R137, [R1+0x6fc] ;  /* 0x0006fc0001897983 */ /* 0x000f280000300800 */
[----:B------:R-:W4:Y:S04]  /*34d00*/  LDL.LU R138, [R1+0x6e8] ;  /* 0x0006e800018a7983 */ /* 0x000f280000300800 */
[----:B------:R-:W4:Y:S04]  /*34d10*/  LDL.LU R139, [R1+0x6ec] ;  /* 0x0006ec00018b7983 */ /* 0x000f280000300800 */
[----:B---3--:R-:W3:Y:S04]  /*34d20*/  LDL.LU R132, [R1+0x610] ;  /* 0x0006100001847983 */ /* 0x008ee80000300800 */
[----:B------:R-:W3:Y:S04]  /*34d30*/  LDL.LU R133, [R1+0x614] ;  /* 0x0006140001857983 */ /* 0x000ee80000300800 */
[----:B------:R-:W3:Y:S04]  /*34d40*/  LDL.LU R134, [R1+0x5f0] ;  /* 0x0005f00001867983 */ /* 0x000ee80000300800 */
[----:B------:R-:W3:Y:S04]  /*34d50*/  LDL.LU R135, [R1+0x5f4] ;  /* 0x0005f40001877983 */ /* 0x000ee80000300800 */
[----:B--2---:R1:W-:Y:S04]  /*34d60*/  STS.128 [R0+0x200], R4 ;  /* 0x0002000400007388 */ /* 0x0043e80000000c00 */
[----:B-1----:R-:W2:Y:S04]  /*34d70*/  LDL.LU R4, [R1+0x618] ;  /* 0x0006180001047983 */ /* 0x002ea80000300800 */
[----:B------:R-:W2:Y:S04]  /*34d80*/  LDL.LU R5, [R1+0x61c] ;  /* 0x00061c0001057983 */ /* 0x000ea80000300800 */
[----:B------:R-:W2:Y:S04]  /*34d90*/  LDL.LU R6, [R1+0x5f8] ;  /* 0x0005f80001067983 */ /* 0x000ea80000300800 */
[----:B------:R-:W2:Y:S04]  /*34da0*/  LDL.LU R7, [R1+0x5fc] ;  /* 0x0005fc0001077983 */ /* 0x000ea80000300800 */
[----:B----4-:R1:W-:Y:S04]  /*34db0*/  STS.128 [R0+0x480], R136 ;  /* 0x0004808800007388 */ /* 0x0103e80000000c00 */
[----:B-1----:R-:W4:Y:S04]  /*34dc0*/  LDL.LU R136, [R1+0x4f0] ;  /* 0x0004f00001887983 */ /* 0x002f280000300800 */
[----:B------:R-:W4:Y:S04]  /*34dd0*/  LDL.LU R137, [R1+0x4f4] ;  /* 0x0004f40001897983 */ /* 0x000f280000300800 */
[----:B------:R-:W4:Y:S04]  /*34de0*/  LDL.LU R138, [R1+0x470] ;  /* 0x00047000018a7983 */ /* 0x000f280000300800 */
[----:B---3--:R1:W-:Y:S04]  /*34df0*/  STS.128 [R0+0x600], R132 ;  /* 0x0006008400007388 */ /* 0x0083e80000000c00 */
[----:B------:R-:W4:Y:S04]  /*34e00*/  LDL.LU R139, [R1+0x474] ;  /* 0x00047400018b7983 */ /* 0x000f280000300800 */
[----:B-1----:R-:W3:Y:S04]  /*34e10*/  LDL.LU R132, [R1+0x4f8] ;  /* 0x0004f80001847983 */ /* 0x002ee80000300800 */
[----:B------:R-:W3:Y:S04]  /*34e20*/  LDL.LU R133, [R1+0x4fc] ;  /* 0x0004fc0001857983 */ /* 0x000ee80000300800 */
[----:B------:R-:W3:Y:S04]  /*34e30*/  LDL.LU R134, [R1+0x478] ;  /* 0x0004780001867983 */ /* 0x000ee80000300800 */
[----:B------:R-:W3:Y:S04]  /*34e40*/  LDL.LU R135, [R1+0x47c] ;  /* 0x00047c0001877983 */ /* 0x000ee80000300800 */
[----:B------:R-:W-:Y:S04]  /*34e50*/  STS.128 [R0+0x280], R144 ;  /* 0x0002809000007388 */ /* 0x000fe80000000c00 */
[----:B------:R-:W-:Y:S01]  /*34e60*/  STS.128 [R0+0x400], R140 ;  /* 0x0004008c00007388 */ /* 0x000fe20000000c00 */
[----:B------:R-:W-:-:S02]  /*34e70*/  LOP3.LUT R188, R2, 0x20, RZ, 0x3c, !PT ;  /* 0x0000002002bc7812 */ /* 0x000fc400078e3cff */
[C---:B------:R-:W-:Y:S02]  /*34e80*/  LOP3.LUT R196, R2.reuse, 0x40, RZ, 0x3c, !PT ;  /* 0x0000004002c47812 */ /* 0x040fe400078e3cff */
[----:B------:R-:W-:Y:S01]  /*34e90*/  LOP3.LUT R3, R2, 0x60, RZ, 0x3c, !PT ;  /* 0x0000006002037812 */ /* 0x000fe200078e3cff */
[----:B--2---:R1:W-:Y:S04]  /*34ea0*/  STS.128 [R0+0x680], R4 ;  /* 0x0006800400007388 */ /* 0x0043e80000000c00 */
[----:B------:R-:W-:Y:S06]  /*34eb0*/  BAR.SYNC.DEFER_BLOCKING 0x0 ;  /* 0x0000000000007b1d */ /* 0x000fec0000010000 */
[----:B-1----:R-:W4:Y:S04]  /*34ec0*/  LDL.LU R4, [R1+0x360] ;  /* 0x0003600001047983 */ /* 0x002f280000300800 */
[----:B------:R-:W4:Y:S04]  /*34ed0*/  LDL.LU R5, [R1+0x364] ;  /* 0x0003640001057983 */ /* 0x000f280000300800 */
[----:B------:R-:W4:Y:S04]  /*34ee0*/  LDL.LU R6, [R1+0x340] ;  /* 0x0003400001067983 */ /* 0x000f280000300800 */
[----:B------:R-:W4:Y:S04]  /*34ef0*/  LDL.LU R7, [R1+0x344] ;  /* 0x0003440001077983 */ /* 0x000f280000300800 */
[----:B------:R-:W1:Y:S04]  /*34f00*/  LDS.128 R144, [R2] ;  /* 0x0000000002907984 */ /* 0x000e680000000c00 */
[----:B------:R-:W4:Y:S04]  /*34f10*/  LDS.128 R140, [R2+0x800] ;  /* 0x00080000028c7984 */ /* 0x000f280000000c00 */
[----:B------:R-:W3:Y:S04]  /*34f20*/  LDS.128 R148, [R188] ;  /* 0x00000000bc947984 */ /* 0x000ee80000000c00 */
[----:B-1----:R-:W-:Y:S04]  /*34f30*/  STL.64 [R1+0x3f0], R144 ;  /* 0x0003f09001007387 */ /* 0x002fe80000100a00 */
[----:B------:R-:W-:Y:S04]  /*34f40*/  STL.64 [R1+0x3f8], R146 ;  /* 0x0003f89201007387 */ /* 0x000fe80000100a00 */
[----:B------:R-:W1:Y:S04]  /*34f50*/  LDS.128 R144, [R188+0x800] ;  /* 0x00080000bc907984 */ /* 0x000e680000000c00 */
[----:B----4-:R-:W-:Y:S04]  /*34f60*/  STL.64 [R1+0x690], R140 ;  /* 0x0006908c01007387 */ /* 0x010fe80000100a00 */
[----:B------:R-:W-:Y:S04]  /*34f70*/  STL.64 [R1+0x698], R142 ;  /* 0x0006988e01007387 */ /* 0x000fe80000100a00 */
[----:B------:R-:W4:Y:S04]  /*34f80*/  LDS.128 R140, [R196] ;  /* 0x00000000c48c7984 */ /* 0x000f280000000c00 */
[----:B---3--:R-:W-:Y:S04]  /*34f90*/  STL.64 [R1+0x470], R148 ;  /* 0x0004709401007387 */ /* 0x008fe80000100a00 */
[----:B------:R-:W-:Y:S04]  /*34fa0*/  STL.64 [R1+0x478], R150 ;  /* 0x0004789601007387 */ /* 0x000fe80000100a00 */
[----:B------:R-:W3:Y:S04]  /*34fb0*/  LDS.128 R148, [R196+0x800] ;  /* 0x00080000c4947984 */ /* 0x000ee80000000c00 */
[----:B-1----:R-:W-:Y:S04]  /*34fc0*/  STL.64 [R1+0x6f0], R144 ;  /* 0x0006f09001007387 */ /* 0x002fe80000100a00 */
[----:B------:R-:W-:Y:S04]  /*34fd0*/  STL.64 [R1+0x6f8], R146 ;  /* 0x0006f89201007387 */ /* 0x000fe80000100a00 */
[----:B------:R-:W1:Y:S04]  /*34fe0*/  LDS.128 R144, [R3] ;  /* 0x0000000003907984 */ /* 0x000e680000000c00 */
[----:B----4-:R-:W-:Y:S04]  /*34ff0*/  STL.64 [R1+0x580], R140 ;  /* 0x0005808c01007387 */ /* 0x010fe80000100a00 */
[----:B------:R-:W-:Y:S04]  /*35000*/  STL.64 [R1+0x588], R142 ;  /* 0x0005888e01007387 */ /* 0x000fe80000100a00 */
[----:B------:R-:W4:Y:S04]  /*35010*/  LDS.128 R140, [R3+0x800] ;  /* 0x00080000038c7984 */ /* 0x000f280000000c00 */
[----:B------:R-:W-:Y:S06]  /*35020*/  BAR.SYNC.DEFER_BLOCKING 0x0 ;  /* 0x0000000000007b1d */ /* 0x000fec0000010000 */
[----:B---3--:R-:W-:Y:S04]  /*35030*/  STL.64 [R1+0x730], R148 ;  /* 0x0007309401007387 */ /* 0x008fe80000100a00 */
[----:B------:R-:W-:Y:S04]  /*35040*/  STL.64 [R1+0x738], R150 ;  /* 0x0007389601007387 */ /* 0x000fe80000100a00 */
[----:B-1----:R1:W-:Y:S04]  /*35050*/  STL.64 [R1+0x660], R144 ;  /* 0x0006609001007387 */ /* 0x0023e80000100a00 */
[----:B------:R3:W-:Y:S04]  /*35060*/  STL.64 [R1+0x668], R146 ;  /* 0x0006689201007387 */ /* 0x0007e80000100a00 */
[----:B----4-:R4:W-:Y:S04]  /*35070*/  STL.64 [R1+0x770], R140 ;  /* 0x0007708c01007387 */ /* 0x0109e80000100a00 */
[----:B------:R3:W-:Y:S04]  /*35080*/  STL.64 [R1+0x778], R142 ;  /* 0x0007788e01007387 */ /* 0x0007e80000100a00 */
[----:B-1----:R-:W2:Y:S04]  /*35090*/  LDL.LU R144, [R1+0x368] ;  /* 0x0003680001907983 */ /* 0x002ea80000300800 */
[----:B------:R-:W2:Y:S04]  /*350a0*/  LDL.LU R145, [R1+0x36c] ;  /* 0x00036c0001917983 */ /* 0x000ea80000300800 */
[----:B---3--:R-:W2:Y:S04]  /*350b0*/  LDL.LU R146, [R1+0x348] ;  /* 0x0003480001927983 */ /* 0x008ea80000300800 */
[----:B------:R-:W2:Y:S04]  /*350c0*/  LDL.LU R147, [R1+0x34c] ;  /* 0x00034c0001937983 */ /* 0x000ea80000300800 */
[----:B----4-:R-:W3:Y:S04]  /*350d0*/  LDL.LU R140, [R1+0x240] ;  /* 0x00024000018c7983 */ /* 0x010ee80000300800 */
[----:B------:R-:W3:Y:S04]  /*350e0*/  LDL.LU R141, [R1+0x244] ;  /* 0x00024400018d7983 */ /* 0x000ee80000300800 */
[----:B------:R-:W3:Y:S04]  /*350f0*/  LDL.LU R142, [R1+0x250] ;  /* 0x00025000018e7983 */ /* 0x000ee80000300800 */
[----:B------:R1:W-:Y:S04]  /*35100*/  STS.128 [R0], R136 ;  /* 0x0000008800007388 */ /* 0x0003e80000000c00 */
[----:B------:R-:W3:Y:S04]  /*35110*/  LDL.LU R143, [R1+0x254] ;  /* 0x00025400018f7983 */ /* 0x000ee80000300800 */
[----:B------:R4:W-:Y:S04]  /*35120*/  STS.128 [R0+0x80], R132 ;  /* 0x0000808400007388 */ /* 0x0009e80000000c00 */
[----:B-1----:R-:W2:Y:S04]  /*35130*/  LDL.LU R136, [R1+0x248] ;  /* 0x0002480001887983 */ /* 0x002ea80000300800 */
[----:B------:R-:W2:Y:S04]  /*35140*/  LDL.LU R137, [R1+0x24c] ;  /* 0x00024c0001897983 */ /* 0x000ea80000300800 */
[----:B------:R-:W2:Y:S04]  /*35150*/  LDL.LU R138, [R1+0x258] ;  /* 0x00025800018a7983 */ /* 0x000ea80000300800 */
[----:B------:R-:W2:Y:S04]  /*35160*/  LDL.LU R139, [R1+0x25c] ;  /* 0x00025c00018b7983 */ /* 0x000ea80000300800 */
[----:B----4-:R-:W4:Y:S04]  /*35170*/  LDL.LU R132, [R1+0x170] ;  /* 0x0001700001847983 */ /* 0x010f280000300800 */
[----:B------:R-:W4:Y:S04]  /*35180*/  LDL.LU R133, [R1+0x174] ;  /* 0x0001740001857983 */ /* 0x000f280000300800 */
[----:B------:R-:W4:Y:S04]  /*35190*/  LDL.LU R134, [R1+0x1a0] ;  /* 0x0001a00001867983 */ /* 0x000f280000300800 */
[----:B------:R-:W4:Y:S04]  /*351a0*/  LDL.LU R135, [R1+0x1a4] ;  /* 0x0001a40001877983 */ /* 0x000f280000300800 */
[----:B------:R1:W-:Y:S04]  /*351b0*/  STS.128 [R0+0x200], R4 ;  /* 0x0002000400007388 */ /* 0x0003e80000000c00 */
[----:B-1----:R-:W3:Y:S04]  /*351c0*/  LDL.LU R4, [R1+0x178] ;  /* 0x0001780001047983 */ /* 0x002ee80000300800 */
[----:B------:R-:W3:Y:S04]  /*351d0*/  LDL.LU R5, [R1+0x17c] ;  /* 0x00017c0001057983 */ /* 0x000ee80000300800 */
[----:B------:R-:W3:Y:S04]  /*351e0*/  LDL.LU R6, [R1+0x1a8] ;  /* 0x0001a80001067983 */ /* 0x000ee80000300800 */
[----:B------:R-:W3:Y:S04]  /*351f0*/  LDL.LU R7, [R1+0x1ac] ;  /* 0x0001ac0001077983 */ /* 0x000ee80000300800 */
[----:B--2---:R1:W-:Y:S04]  /*35200*/  STS.128 [R0+0x480], R136 ;  /* 0x0004808800007388 */ /* 0x0043e80000000c00 */
[----:B-1----:R-:W2:Y:S04]  /*35210*/  LDL.LU R138, [R1+0xa0] ;  /* 0x0000a000018a7983 */ /* 0x002ea80000300800 */
[----:B----4-:R1:W-:Y:S04]  /*35220*/  STS.128 [R0+0x600], R132 ;  /* 0x0006008400007388 */ /* 0x0103e80000000c00 */
[----:B------:R-:W2:Y:S04]  /*35230*/  LDL.LU R139, [R1+0xa4] ;  /* 0x0000a400018b7983 */ /* 0x000ea80000300800 */
[----:B-1----:R-:W4:Y:S04]  /*35240*/  LDL.LU R134, [R1+0xa8] ;  /* 0x0000a80001867983 */ /* 0x002f280000300800 */
[----:B------:R-:W4:Y:S04]  /*35250*/  LDL.LU R135, [R1+0xac] ;  /* 0x0000ac0001877983 */ /* 0x000f280000300800 */
[----:B------:R-:W-:Y:S04]  /*35260*/  STS.128 [R0+0x280], R144 ;  /* 0x0002809000007388 */ /* 0x000fe80000000c00 */
[----:B---3--:R-:W-:Y:S04]  /*35270*/  STS.128 [R0+0x400], R140 ;  /* 0x0004008c00007388 */ /* 0x008fe80000000c00 */
[----:B------:R-:W-:Y:S04]  /*35280*/  STS.128 [R0+0x680], R4 ;  /* 0x0006800400007388 */ /* 0x000fe80000000c00 */
[----:B------:R-:W-:Y:S06]  /*35290*/  BAR.SYNC.DEFER_BLOCKING 0x0 ;  /* 0x0000000000007b1d */ /* 0x000fec0000010000 */
[----:B------:R-:W1:Y:S04]  /*352a0*/  LDS.128 R144, [R2] ;  /* 0x0000000002907984 */ /* 0x000e680000000c00 */
[----:B------:R-:W3:Y:S04]  /*352b0*/  LDS.128 R140, [R2+0x800] ;  /* 0x00080000028c7984 */ /* 0x000ee80000000c00 */
[----:B------:R-:W3:Y:S04]  /*352c0*/  LDS.128 R148, [R188] ;  /* 0x00000000bc947984 */ /* 0x000ee80000000c00 */
[----:B-1----:R-:W-:Y:S04]  /*352d0*/  STL.64 [R1+0x290], R144 ;  /* 0x0002909001007387 */ /* 0x002fe80000100a00 */
[----:B------:R-:W-:Y:S04]  /*352e0*/  STL.64 [R1+0x298], R146 ;  /* 0x0002989201007387 */ /* 0x000fe80000100a00 */
[----:B------:R-:W1:Y:S04]  /*352f0*/  LDS.128 R144, [R188+0x800] ;  /* 0x00080000bc907984 */ /* 0x000e680000000c00 */
[----:B---3--:R-:W-:Y:S04]  /*35300*/  STL.64 [R1+0x610], R140 ;  /* 0x0006108c01007387 */ /* 0x008fe80000100a00 */
[----:B------:R-:W-:Y:S04]  /*35310*/  STL.64 [R1+0x618], R142 ;  /* 0x0006188e01007387 */ /* 0x000fe80000100a00 */
[----:B------:R-:W3:Y:S04]  /*35320*/  LDS.128 R140, [R196] ;  /* 0x00000000c48c7984 */ /* 0x000ee80000000c00 */
[----:B------:R-:W-:Y:S04]  /*35330*/  STL.64 [R1+0x340], R148 ;  /* 0x0003409401007387 */ /* 0x000fe80000100a00 */
[----:B------:R-:W-:Y:S04]  /*35340*/  STL.64 [R1+0x348], R150 ;  /* 0x0003489601007387 */ /* 0x000fe80000100a00 */
[----:B------:R-:W2:Y:S04]  /*35350*/  LDS.128 R148, [R196+0x800] ;  /* 0x00080000c4947984 */ /* 0x000ea80000000c00 */
[----:B-1----:R-:W-:Y:S04]  /*35360*/  STL.64 [R1+0x680], R144 ;  /* 0x0006809001007387 */ /* 0x002fe80000100a00 */
[----:B------:R-:W-:Y:S04]  /*35370*/  STL.64 [R1+0x688], R146 ;  /* 0x0006889201007387 */ /* 0x000fe80000100a00 */
[----:B------:R-:W1:Y:S04]  /*35380*/  LDS.128 R144, [R3] ;  /* 0x0000000003907984 */ /* 0x000e680000000c00 */
[----:B---3--:R-:W-:Y:S04]  /*35390*/  STL.64 [R1+0x400], R140 ;  /* 0x0004008c01007387 */ /* 0x008fe80000100a00 */
[----:B------:R-:W-:Y:S04]  /*353a0*/  STL.64 [R1+0x408], R142 ;  /* 0x0004088e01007387 */ /* 0x000fe80000100a00 */
[----:B------:R-:W3:Y:S01]  /*353b0*/  LDS.128 R140, [R3+0x800] ;  /* 0x00080000038c7984 */ /* 0x000ee20000000c00 */
[----:B------:R-:W-:-:S02]  /*353c0*/  IMAD.MOV.U32 R4, RZ, RZ, R124 ;  /* 0x000000ffff047224 */ /* 0x000fc400078e007c */
[----:B------:R-:W-:Y:S02]  /*353d0*/  IMAD.MOV.U32 R5, RZ, RZ, R125 ;  /* 0x000000ffff057224 */ /* 0x000fe400078e007d */
[----:B------:R-:W-:Y:S02]  /*353e0*/  IMAD.MOV.U32 R6, RZ, RZ, R96 ;  /* 0x000000ffff067224 */ /* 0x000fe400078e0060 */
[----:B------:R-:W-:Y:S01]  /*353f0*/  IMAD.MOV.U32 R7, RZ, RZ, R97 ;  /* 0x000000ffff077224 */ /* 0x000fe200078e0061 */
[----:B------:R-:W-:Y:S01]  /*35400*/  BAR.SYNC.DEFER_BLOCKING 0x0 ;  /* 0x0000000000007b1d */ /* 0x000fe20000010000 */
[----:B------:R-:W-:Y:S02]  /*35410*/  IMAD.MOV.U32 R124, RZ, RZ, R126 ;  /* 0x000000ffff7c7224 */ /* 0x000fe400078e007e */
[----:B------:R-:W-:Y:S01]  /*35420*/  IMAD.MOV.U32 R125, RZ, RZ, R127 ;  /* 0x000000ffff7d7224 */ /* 0x000fe200078e007f */
[----:B------:R-:W-:Y:S01]  /*35430*/  MOV R127, R99 ;  /* 0x00000063007f7202 */ /* 0x000fe20000000f00 */
        /* <DEDUP_REMOVED lines=9> */
[----:B------:R-:W-:Y:S01]  /*354d0*/  IMAD.MOV.U32 R88, RZ, RZ, R122 ;  /* 0x000000ffff587224 */ /* 0x000fe200078e007a */
[----:B------:R1:W-:Y:S01]  /*354e0*/  STS.128 [R0+0x200], R4 ;  /* 0x0002000400007388 */ /* 0x0003e20000000c00 */
[----:B------:R-:W-:-:S03]  /*354f0*/  IMAD.MOV.U32 R89, RZ, RZ, R123 ;  /* 0x000000ffff597224 */ /* 0x000fc600078e007b */
[----:B------:R-:W-:Y:S04]  /*35500*/  STS.128 [R0+0x280], R124 ;  /* 0x0002807c00007388 */ /* 0x000fe80000000c00 */
[----:B------:R-:W-:Y:S01]  /*35510*/  STS.128 [R0+0x400], R96 ;  /* 0x0004006000007388 */ /* 0x000fe20000000c00 */
[----:B-1----:R-:W-:Y:S01]  /*35520*/  IMAD.MOV.U32 R6, RZ, RZ, R80 ;  /* 0x000000ffff067224 */ /* 0x002fe200078e0050 */
[----:B------:R-:W-:Y:S01]  /*35530*/  MOV R7, R81 ;  /* 0x0000005100077202 */ /* 0x000fe20000000f00 */
[----:B------:R-:W-:Y:S02]  /*35540*/  IMAD.MOV.U32 R4, RZ, RZ, R116 ;  /* 0x000000ffff047224 */ /* 0x000fe400078e0074 */
[----:B------:R-:W-:Y:S02]  /*35550*/  IMAD.MOV.U32 R5, RZ, RZ, R117 ;  /* 0x000000ffff057224 */ /* 0x000fe400078e0075 */
[----:B------:R-:W-:-:S02]  /*35560*/  IMAD.MOV.U32 R80, RZ, RZ, R118 ;  /* 0x000000ffff507224 */ /* 0x000fc400078e0076 */
[----:B------:R-:W-:Y:S01]  /*35570*/  IMAD.MOV.U32 R81, RZ, RZ, R119 ;  /* 0x000000ffff517224 */ /* 0x000fe200078e0077 */
[----:B------:R-:W-:Y:S04]  /*35580*/  STS.128 [R0+0x480], R88 ;  /* 0x0004805800007388 */ /* 0x000fe80000000c00 */
[----:B------:R-:W-:Y:S04]  /*35590*/  STS.128 [R0+0x600], R4 ;  /* 0x0006000400007388 */ /* 0x000fe80000000c00 */
[----:B------:R1:W-:Y:S04]  /*355a0*/  STS.128 [R0+0x680], R80 ;  /* 0x0006805000007388 */ /* 0x0003e80000000c00 */
[----:B--2---:R-:W-:Y:S04]  /*355b0*/  STS.128 [R0], R136 ;  /* 0x0000008800007388 */ /* 0x004fe80000000c00 */
[----:B----4-:R-:W-:Y:S04]  /*355c0*/  STS.128 [R0+0x80], R132 ;  /* 0x0000808400007388 */ /* 0x010fe80000000c00 */
[----:B------:R-:W-:Y:S06]  /*355d0*/  BAR.SYNC.DEFER_BLOCKING 0x0 ;  /* 0x0000000000007b1d */ /* 0x000fec0000010000 */
[----:B------:R-:W2:Y:S04]  /*355e0*/  LDS.128 R96, [R2] ;  /* 0x0000000002607984 */ /* 0x000ea80000000c00 */
[----:B------:R-:W4:Y:S04]  /*355f0*/  LDS.128 R88, [R2+0x800] ;  /* 0x0008000002587984 */ /* 0x000f280000000c00 */
[----:B------:R-:W-:Y:S01]  /*35600*/  STL.64 [R1+0x6e0], R148 ;  /* 0x0006e09401007387 */ /* 0x000fe20000100a00 */
[----:B-1----:R-:W-:-:S03]  /*35610*/  IMAD.MOV.U32 R82, RZ, RZ, R72 ;  /* 0x000000ffff527224 */ /* 0x002fc600078e0048 */
[----:B------:R-:W-:Y:S01]  /*35620*/  STL.64 [R1+0x6e8], R150 ;  /* 0x0006e89601007387 */ /* 0x000fe20000100a00 */
[----:B------:R-:W-:-:S03]  /*35630*/  IMAD.MOV.U32 R83, RZ, RZ, R73 ;  /* 0x000000ffff537224 */ /* 0x000fc600078e0049 */
[----:B------:R-:W-:Y:S01]  /*35640*/  STL.64 [R1+0x500], R144 ;  /* 0x0005009001007387 */ /* 0x000fe20000100a00 */
[----:B------:R-:W-:-:S03]  /*35650*/  IMAD.MOV.U32 R80, RZ, RZ, R112 ;  /* 0x000000ffff507224 */ /* 0x000fc600078e0070 */
[----:B------:R-:W-:Y:S01]  /*35660*/  STL.64 [R1+0x508], R146 ;  /* 0x0005089201007387 */ /* 0x000fe20000100a00 */
[----:B------:R-:W-:Y:S02]  /*35670*/  IMAD.MOV.U32 R81, RZ, RZ, R113 ;  /* 0x000000ffff517224 */ /* 0x000fe400078e0071 */
[----:B------:R-:W-:Y:S01]  /*35680*/  IMAD.MOV.U32 R72, RZ, RZ, R114 ;  /* 0x000000ffff487224 */ /* 0x000fe200078e0072 */
[----:B---3--:R-:W-:Y:S01]  /*35690*/  STL.64 [R1+0x700], R140 ;  /* 0x0007008c01007387 */ /* 0x008fe20000100a00 */
[----:B------:R-:W-:-:S03]  /*356a0*/  IMAD.MOV.U32 R73, RZ, RZ, R115 ;  /* 0x000000ffff497224 */ /* 0x000fc600078e0073 */
[----:B------:R-:W-:Y:S04]  /*356b0*/  STL.64 [R1+0x708], R142 ;  /* 0x0007088e01007387 */ /* 0x000fe80000100a00 */
[----:B------:R-:W1:Y:S04]  /*356c0*/  LDS.128 R112, [R188] ;  /* 0x00000000bc707984 */ /* 0x000e680000000c00 */
[----:B--2---:R-:W-:Y:S04]  /*356d0*/  STL.64 [R1+0x1a0], R96 ;  /* 0x0001a06001007387 */ /* 0x004fe80000100a00 */
[----:B------:R-:W-:Y:S04]  /*356e0*/  STL.64 [R1+0x1a8], R98 ;  /* 0x0001a86201007387 */ /* 0x000fe80000100a00 */
[----:B------:R-:W2:Y:S04]  /*356f0*/  LDS.128 R96, [R188+0x800] ;  /* 0x00080000bc607984 */ /* 0x000ea80000000c00 */
[----:B----4-:R-:W-:Y:S04]  /*35700*/  STL.64 [R1+0x420], R88 ;  /* 0x0004205801007387 */ /* 0x010fe80000100a00 */
[----:B------:R-:W-:Y:S04]  /*35710*/  STL.64 [R1+0x428], R90 ;  /* 0x0004285a01007387 */ /* 0x000fe80000100a00 */
[----:B------:R-:W3:Y:S04]  /*35720*/  LDS.128 R88, [R196] ;  /* 0x00000000c4587984 */ /* 0x000ee80000000c00 */
[----:B-1----:R-:W-:Y:S04]  /*35730*/  STL.64 [R1+0x250], R112 ;  /* 0x0002507001007387 */ /* 0x002fe80000100a00 */
[----:B------:R-:W-:Y:S04]  /*35740*/  STL.64 [R1+0x258], R114 ;  /* 0x0002587201007387 */ /* 0x000fe80000100a00 */
[----:B------:R-:W1:Y:S04]  /*35750*/  LDS.128 R112, [R196+0x800] ;  /* 0x00080000c4707984 */ /* 0x000e680000000c00 */
[----:B--2---:R-:W-:Y:S04]  /*35760*/  STL.64 [R1+0x5f0], R96 ;  /* 0x0005f06001007387 */ /* 0x004fe80000100a00 */
[----:B------:R-:W-:Y:S04]  /*35770*/  STL.64 [R1+0x5f8], R98 ;  /* 0x0005f86201007387 */ /* 0x000fe80000100a00 */
[----:B------:R-:W2:Y:S04]  /*35780*/  LDS.128 R96, [R3] ;  /* 0x0000000003607984 */ /* 0x000ea80000000c00 */
[----:B---3--:R-:W-:Y:S04]  /*35790*/  STL.64 [R1+0x2a0], R88 ;  /* 0x0002a05801007387 */ /* 0x008fe80000100a00 */
[----:B------:R-:W-:Y:S04]  /*357a0*/  STL.64 [R1+0x2a8], R90 ;  /* 0x0002a85a01007387 */ /* 0x000fe80000100a00 */
[----:B------:R-:W3:Y:S04]  /*357b0*/  LDS.128 R88, [R3+0x800] ;  /* 0x0008000003587984 */ /* 0x000ee80000000c00 */
[----:B------:R-:W-:Y:S01]  /*357c0*/  BAR.SYNC.DEFER_BLOCKING 0x0 ;  /* 0x0000000000007b1d */ /* 0x000fe20000010000 */
[----:B------:R-:W-:Y:S01]  /*357d0*/  IMAD.MOV.U32 R4, RZ, RZ, R108 ;  /* 0x000000ffff047224 */ /* 0x000fe200078e006c */
[----:B------:R-:W-:Y:S01]  /*357e0*/  MOV R5, R109 ;  /* 0x0000006d00057202 */ /* 0x000fe20000000f00 */
[----:B------:R-:W-:-:S02]  /*357f0*/  IMAD.MOV.U32 R6, RZ, RZ, R64 ;  /* 0x000000ffff067224 */ /* 0x000fc400078e0040 */
[----:B------:R-:W-:Y:S01]  /*35800*/  IMAD.MOV.U32 R7, RZ, RZ, R65 ;  /* 0x000000ffff077224 */ /* 0x000fe200078e0041 */
[----:B-1----:R-:W-:Y:S04]  /*35810*/  STL.64 [R1+0x670], R112 ;  /* 0x0006707001007387 */ /* 0x002fe80000100a00 */
[----:B------:R-:W-:Y:S04]  /*35820*/  STL.64 [R1+0x678], R114 ;  /* 0x0006787201007387 */ /* 0x000fe80000100a00 */
[----:B------:R1:W-:Y:S04]  /*35830*/  STS.128 [R0+0x80], R72 ;  /* 0x0000804800007388 */ /* 0x0003e80000000c00 */
[----:B--2---:R-:W-:Y:S04]  /*35840*/  STL.64 [R1+0x350], R96 ;  /* 0x0003506001007387 */ /* 0x004fe80000100a00 */
[----:B------:R2:W-:Y:S01]  /*35850*/  STS.128 [R0+0x200], R4 ;  /* 0x0002000400007388 */ /* 0x0005e20000000c00 */
[----:B-1----:R-:W-:-:S02]  /*35860*/  IMAD.MOV.U32 R74, RZ, RZ, R66 ;  /* 0x000000ffff4a7224 */ /* 0x002fc400078e0042 */
[----:B------:R-:W-:Y:S01]  /*35870*/  IMAD.MOV.U32 R75, RZ, RZ, R67 ;  /* 0x000000ffff4b7224 */ /* 0x000fe200078e0043 */
[----:B------:R-:W-:Y:S01]  /*35880*/  MOV R67, R49 ;  /* 0x0000003100437202 */ /* 0x000fe20000000f00 */
[----:B------:R-:W-:Y:S02]  /*35890*/  IMAD.MOV.U32 R66, RZ, RZ, R48 ;  /* 0x000000ffff427224 */ /* 0x000fe400078e0030 */
[----:B------:R-:W-:Y:S02]  /*358a0*/  IMAD.MOV.U32 R48, RZ, RZ, R106 ;  /* 0x000000ffff307224 */ /* 0x000fe400078e006a */
[----:B------:R-:W-:Y:S01]  /*358b0*/  IMAD.MOV.U32 R49, RZ, RZ, R107 ;  /* 0x000000ffff317224 */ /* 0x000fe200078e006b */
[----:B------:R-:W-:Y:S01]  /*358c0*/  STL.64 [R1+0x358], R98 ;  /* 0x0003586201007387 */ /* 0x000fe20000100a00 */
[----:B--2---:R-:W-:Y:S02]  /*358d0*/  IMAD.MOV.U32 R6, RZ, RZ, R32 ;  /* 0x000000ffff067224 */ /* 0x004fe400078e0020 */
[----:B------:R-:W-:Y:S01]  /*358e0*/  IMAD.MOV.U32 R7, RZ, RZ, R33 ;  /* 0x000000ffff077224 */ /* 0x000fe200078e0021 */
[----:B---3--:R-:W-:Y:S01]  /*358f0*/  STL.64 [R1+0x6b0], R88 ;  /* 0x0006b05801007387 */ /* 0x008fe20000100a00 */
[----:B------:R-:W-:-:S02]  /*35900*/  IMAD.MOV.U32 R32, RZ, RZ, R102 ;  /* 0x000000ffff207224 */ /* 0x000fc400078e0066 */
[----:B------:R-:W-:Y:S01]  /*35910*/  IMAD.MOV.U32 R33, RZ, RZ, R103 ;  /* 0x000000ffff217224 */ /* 0x000fe200078e0067 */
[----:B------:R-:W-:Y:S04]  /*35920*/  STL.64 [R1+0x6b8], R90 ;  /* 0x0006b85a01007387 */ /* 0x000fe80000100a00 */
[----:B------:R1:W-:Y:S04]  /*35930*/  STS.128 [R0+0x480], R48 ;  /* 0x0004803000007388 */ /* 0x0003e80000000c00 */
[----:B------:R2:W-:Y:S04]  /*35940*/  STS.128 [R0+0x680], R32 ;  /* 0x0006802000007388 */ /* 0x0005e80000000c00 */
[----:B-1----:R-:W3:Y:S04]  /*35950*/  LDL.LU R48, [R1+0xac0] ;  /* 0x000ac00001307983 */ /* 0x002ee80000300800 */
[----:B------:R-:W3:Y:S04]  /*35960*/  LDL.LU R49, [R1+0xac4] ;  /* 0x000ac40001317983 */ /* 0x000ee80000300800 */
[----:B------:R-:W3:Y:S04]  /*35970*/  LDL.LU R50, [R1+0xaf0] ;  /* 0x000af00001327983 */ /* 0x000ee80000300800 */
[----:B------:R-:W3:Y:S04]  /*35980*/  LDL.LU R51, [R1+0xaf4] ;  /* 0x000af40001337983 */ /* 0x000ee80000300800 */
[----:B--2---:R-:W2:Y:S04]  /*35990*/  LDL.LU R32, [R1+0xac8] ;  /* 0x000ac80001207983 */ /* 0x004ea80000300800 */
[----:B------:R-:W2:Y:S04]  /*359a0*/  LDL.LU R33, [R1+0xacc] ;  /* 0x000acc0001217983 */ /* 0x000ea80000300800 */
[----:B------:R-:W2:Y:S04]  /*359b0*/  LDL.LU R34, [R1+0xaf8] ;  /* 0x000af80001227983 */ /* 0x000ea80000300800 */
[----:B------:R-:W2:Y:S01]  /*359c0*/  LDL.LU R35, [R1+0xafc] ;  /* 0x000afc0001237983 */ /* 0x000ea20000300800 */
[----:B------:R-:W-:-:S02]  /*359d0*/  IMAD.MOV.U32 R72, RZ, RZ, R110 ;  /* 0x000000ffff487224 */ /* 0x000fc400078e006e */
[----:B------:R-:W-:Y:S02]  /*359e0*/  IMAD.MOV.U32 R73, RZ, RZ, R111 ;  /* 0x000000ffff497224 */ /* 0x000fe400078e006f */
[----:B------:R-:W-:Y:S02]  /*359f0*/  IMAD.MOV.U32 R64, RZ, RZ, R104 ;  /* 0x000000ffff407224 */ /* 0x000fe400078e0068 */
[----:B------:R-:W-:Y:S02]  /*35a00*/  IMAD.MOV.U32 R65, RZ, RZ, R105 ;  /* 0x000000ffff417224 */ /* 0x000fe400078e0069 */
[----:B------:R-:W-:Y:S02]  /*35a10*/  IMAD.MOV.U32 R4, RZ, RZ, R100 ;  /* 0x000000ffff047224 */ /* 0x000fe400078e0064 */
[----:B------:R-:W-:Y:S01]  /*35a20*/  IMAD.MOV.U32 R5, RZ, RZ, R101 ;  /* 0x000000ffff057224 */ /* 0x000fe200078e0065 */
[----:B------:R-:W-:Y:S04]  /*35a30*/  STS.128 [R0], R80 ;  /* 0x0000005000007388 */ /* 0x000fe80000000c00 */
[----:B------:R-:W-:Y:S04]  /*35a40*/  STS.128 [R0+0x280], R72 ;  /* 0x0002804800007388 */ /* 0x000fe80000000c00 */
[----:B------:R-:W-:Y:S04]  /*35a50*/  STS.128 [R0+0x400], R64 ;  /* 0x0004004000007388 */ /* 0x000fe80000000c00 */
[----:B------:R1:W-:Y:S04]  /*35a60*/  STS.128 [R0+0x600], R4 ;  /* 0x0006000400007388 */ /* 0x0003e80000000c00 */
[----:B------:R-:W-:Y:S06]  /*35a70*/  BAR.SYNC.DEFER_BLOCKING 0x0 ;  /* 0x0000000000007b1d */ /* 0x000fec0000010000 */
[----:B-1----:R-:W2:Y:S04]  /*35a80*/  LDL.LU R4, [R1+0x850] ;  /* 0x0008500001047983 */ /* 0x002ea80000300800 */
[----:B------:R-:W2:Y:S04]  /*35a90*/  LDL.LU R5, [R1+0x854] ;  /* 0x0008540001057983 */ /* 0x000ea80000300800 */
[----:B------:R-:W2:Y:S04]  /*35aa0*/  LDL.LU R6, [R1+0x8b0] ;  /* 0x0008b00001067983 */ /* 0x000ea80000300800 */
[----:B------:R-:W2:Y:S04]  /*35ab0*/  LDL.LU R7, [R1+0x8b4] ;  /* 0x0008b40001077983 */ /* 0x000ea80000300800 */
[----:B------:R-:W1:Y:S04]  /*35ac0*/  LDS.128 R72, [R2] ;  /* 0x0000000002487984 */ /* 0x000e680000000c00 */
[----:B------:R-:W1:Y:S04]  /*35ad0*/  LDS.128 R64, [R2+0x800] ;  /* 0x0008000002407984 */ /* 0x000e680000000c00 */
[----:B------:R-:W1:Y:S04]  /*35ae0*/  LDS.128 R80, [R188] ;  /* 0x00000000bc507984 */ /* 0x000e680000000c00 */
[----:B-1----:R-:W-:Y:S04]  /*35af0*/  STL.64 [R1+0xa0], R72 ;  /* 0x0000a04801007387 */ /* 0x002fe80000100a00 */
[----:B------:R-:W-:Y:S04]  /*35b00*/  STL.64 [R1+0xa8], R74 ;  /* 0x0000a84a01007387 */ /* 0x000fe80000100a00 */
[----:B------:R-:W1:Y:S04]  /*35b10*/  LDS.128 R72, [R188+0x800] ;  /* 0x00080000bc487984 */ /* 0x000e680000000c00 */
[----:B------:R-:W-:Y:S04]  /*35b20*/  STL.64 [R1+0x320], R64 ;  /* 0x0003204001007387 */ /* 0x000fe80000100a00 */
[----:B------:R-:W-:Y:S04]  /*35b30*/  STL.64 [R1+0x328], R66 ;  /* 0x0003284201007387 */ /* 0x000fe80000100a00 */
[----:B------:R-:W1:Y:S04]  /*35b40*/  LDS.128 R64, [R196] ;  /* 0x00000000c4407984 */ /* 0x000e680000000c00 */
[----:B------:R-:W-:Y:S04]  /*35b50*/  STL.64 [R1+0x170], R80 ;  /* 0x0001705001007387 */ /* 0x000fe80000100a00 */
[----:B------:R-:W-:Y:S04]  /*35b60*/  STL.64 [R1+0x178], R82 ;  /* 0x0001785201007387 */ /* 0x000fe80000100a00 */
[----:B------:R-:W1:Y:S04]  /*35b70*/  LDS.128 R80, [R196+0x800] ;  /* 0x00080000c4507984 */ /* 0x000e680000000c00 */
[----:B-1----:R-:W-:Y:S04]  /*35b80*/  STL.64 [R1+0x360], R72 ;  /* 0x0003604801007387 */ /* 0x002fe80000100a00 */
[----:B------:R-:W-:Y:S04]  /*35b90*/  STL.64 [R1+0x368], R74 ;  /* 0x0003684a01007387 */ /* 0x000fe80000100a00 */
[----:B------:R-:W1:Y:S04]  /*35ba0*/  LDS.128 R72, [R3] ;  /* 0x0000000003487984 */ /* 0x000e680000000c00 */
[----:B------:R-:W-:Y:S04]  /*35bb0*/  STL.64 [R1+0x240], R64 ;  /* 0x0002404001007387 */ /* 0x000fe80000100a00 */
[----:B------:R-:W-:Y:S04]  /*35bc0*/  STL.64 [R1+0x248], R66 ;  /* 0x0002484201007387 */ /* 0x000fe80000100a00 */
[----:B------:R-:W1:Y:S04]  /*35bd0*/  LDS.128 R64, [R3+0x800] ;  /* 0x0008000003407984 */ /* 0x000e680000000c00 */
[----:B------:R-:W-:Y:S06]  /*35be0*/  BAR.SYNC.DEFER_BLOCKING 0x0 ;  /* 0x0000000000007b1d */ /* 0x000fec0000010000 */
[----:B------:R-:W-:Y:S04]  /*35bf0*/  STL.64 [R1+0x4f0], R80 ;  /* 0x0004f05001007387 */ /* 0x000fe80000100a00 */
[----:B------:R-:W-:Y:S04]  /*35c00*/  STL.64 [R1+0x4f8], R82 ;  /* 0x0004f85201007387 */ /* 0x000fe80000100a00 */
[----:B-1----:R1:W-:Y:S04]  /*35c10*/  STL.64 [R1+0x260], R72 ;  /* 0x0002604801007387 */ /* 0x0023e80000100a00 */
[----:B------:R1:W-:Y:S04]  /*35c20*/  STL.64 [R1+0x268], R74 ;  /* 0x0002684a01007387 */ /* 0x0003e80000100a00 */
[----:B------:R1:W-:Y:S04]  /*35c30*/  STL.64 [R1+0x600], R64 ;  /* 0x0006004001007387 */ /* 0x0003e80000100a00 */
        /* <DEDUP_REMOVED lines=9> */
[----:B---3--:R1:W-:Y:S04]  /*35cd0*/  STS.128 [R0], R48 ;  /* 0x0000003000007388 */ /* 0x0083e80000000c00 */
[----:B-1----:R-:W3:Y:S04]  /*35ce0*/  LDL.LU R48, [R1+0x728] ;  /* 0x0007280001307983 */ /* 0x002ee80000300800 */
[----:B------:R-:W3:Y:S04]  /*35cf0*/  LDL.LU R49, [R1+0x72c] ;  /* 0x00072c0001317983 */ /* 0x000ee80000300800 */
[----:B------:R-:W3:Y:S04]  /*35d00*/  LDL.LU R50, [R1+0x748] ;  /* 0x0007480001327983 */ /* 0x000ee80000300800 */
[----:B--2---:R1:W-:Y:S04]  /*35d10*/  STS.128 [R0+0x80], R32 ;  /* 0x0000802000007388 */ /* 0x0043e80000000c00 */
[----:B------:R-:W3:Y:S04]  /*35d20*/  LDL.LU R51, [R1+0x74c] ;  /* 0x00074c0001337983 */ /* 0x000ee80000300800 */
[----:B-1----:R-:W2:Y:S04]  /*35d30*/  LDL.LU R32, [R1+0x620] ;  /* 0x0006200001207983 */ /* 0x002ea80000300800 */
[----:B------:R-:W2:Y:S04]  /*35d40*/  LDL.LU R33, [R1+0x624] ;  /* 0x0006240001217983 */ /* 0x000ea80000300800 */
[----:B------:R-:W2:Y:S04]  /*35d50*/  LDL.LU R34, [R1+0x570] ;  /* 0x0005700001227983 */ /* 0x000ea80000300800 */
[----:B------:R-:W2:Y:S04]  /*35d60*/  LDL.LU R35, [R1+0x574] ;  /* 0x0005740001237983 */ /* 0x000ea80000300800 */
[----:B------:R1:W-:Y:S04]  /*35d70*/  STS.128 [R0+0x200], R4 ;  /* 0x0002000400007388 */ /* 0x0003e80000000c00 */
[----:B-1----:R-:W4:Y:S04]  /*35d80*/  LDL.LU R4, [R1+0x628] ;  /* 0x0006280001047983 */ /* 0x002f280000300800 */
[----:B------:R-:W4:Y:S04]  /*35d90*/  LDL.LU R5, [R1+0x62c] ;  /* 0x00062c0001057983 */ /* 0x000f280000300800 */
[----:B------:R-:W4:Y:S04]  /*35da0*/  LDL.LU R6, [R1+0x578] ;  /* 0x0005780001067983 */ /* 0x000f280000300800 */
[----:B------:R-:W4:Y:S04]  /*35db0*/  LDL.LU R7, [R1+0x57c] ;  /* 0x00057c0001077983 */ /* 0x000f280000300800 */
[----:B---3--:R1:W-:Y:S04]  /*35dc0*/  STS.128 [R0+0x480], R48 ;  /* 0x0004803000007388 */ /* 0x0083e80000000c00 */
        /* <DEDUP_REMOVED lines=9> */
[----:B----4-:R-:W-:Y:S04]  /*35e60*/  STS.128 [R0+0x280], R72 ;  /* 0x0002804800007388 */ /* 0x010fe80000000c00 */
[----:B------:R-:W-:Y:S04]  /*35e70*/  STS.128 [R0+0x400], R64 ;  /* 0x0004004000007388 */ /* 0x000fe80000000c00 */
[----:B------:R1:W-:Y:S04]  /*35e80*/  STS.128 [R0+0x680], R4 ;  /* 0x0006800400007388 */ /* 0x0003e80000000c00 */
[----:B------:R-:W-:Y:S06]  /*35e90*/  BAR.SYNC.DEFER_BLOCKING 0x0 ;  /* 0x0000000000007b1d */ /* 0x000fec0000010000 */
[----:B-1----:R-:W2:Y:S04]  /*35ea0*/  LDL.LU R4, [R1+0x440] ;  /* 0x0004400001047983 */ /* 0x002ea80000300800 */
[----:B------:R-:W2:Y:S04]  /*35eb0*/  LDL.LU R5, [R1+0x444] ;  /* 0x0004440001057983 */ /* 0x000ea80000300800 */
[----:B------:R-:W2:Y:S04]  /*35ec0*/  LDL.LU R6, [R1+0x430] ;  /* 0x0004300001067983 */ /* 0x000ea80000300800 */
[----:B------:R-:W1:Y:S04]  /*35ed0*/  LDS.128 R72, [R2] ;  /* 0x0000000002487984 */ /* 0x000e680000000c00 */
[----:B------:R-:W1:Y:S04]  /*35ee0*/  LDS.128 R64, [R2+0x800] ;  /* 0x0008000002407984 */ /* 0x000e680000000c00 */
[----:B------:R-:W2:Y:S04]  /*35ef0*/  LDL.LU R7, [R1+0x434] ;  /* 0x0004340001077983 */ /* 0x000ea80000300800 */
        /* <DEDUP_REMOVED lines=58> */
[----:B------:R-:W-:Y:S04]  /*362a0*/  STS.128 [R0+0x680], R4 ;  /* 0x0006800400007388 */ /* 0x000fe80000000c00 */
[----:B------:R-:W-:Y:S06]  /*362b0*/  BAR.SYNC.DEFER_BLOCKING 0x0 ;  /* 0x0000000000007b1d */ /* 0x000fec0000010000 */
[----:B------:R-:W1:Y:S04]  /*362c0*/  LDS.128 R72, [R2] ;  /* 0x0000000002487984 */ /* 0x000e680000000c00 */
[----:B------:R-:W4:Y:S04]  /*362d0*/  LDS.128 R64, [R2+0x800] ;  /* 0x0008000002407984 */ /* 0x000f280000000c00 */
[----:B------:R-:W4:Y:S04]  /*362e0*/  LDS.128 R80, [R188] ;  /* 0x00000000bc507984 */ /* 0x000f280000000c00 */
[----:B-1----:R-:W-:Y:S04]  /*362f0*/  STL.64 [R1+0x430], R72 ;  /* 0x0004304801007387 */ /* 0x002fe80000100a00 */
[----:B------:R-:W-:Y:S04]  /*36300*/  STL.64 [R1+0x438], R74 ;  /* 0x0004384a01007387 */ /* 0x000fe80000100a00 */
[----:B------:R-:W1:Y:S04]  /*36310*/  LDS.128 R72, [R188+0x800] ;  /* 0x00080000bc487984 */ /* 0x000e680000000c00 */
[----:B----4-:R-:W-:Y:S04]  /*36320*/  STL.64 [R1+0x880], R64 ;  /* 0x0008804001007387 */ /* 0x010fe80000100a00 */
[----:B------:R-:W-:Y:S04]  /*36330*/  STL.64 [R1+0x888], R66 ;  /* 0x0008884201007387 */ /* 0x000fe80000100a00 */
[----:B------:R-:W4:Y:S04]  /*36340*/  LDS.128 R64, [R196] ;  /* 0x00000000c4407984 */ /* 0x000f280000000c00 */
[----:B------:R-:W-:Y:S04]  /*36350*/  STL.64 [R1+0x520], R80 ;  /* 0x0005205001007387 */ /* 0x000fe80000100a00 */
[----:B------:R-:W-:Y:S04]  /*36360*/  STL.64 [R1+0x528], R82 ;  /* 0x0005285201007387 */ /* 0x000fe80000100a00 */
[----:B------:R-:W4:Y:S04]  /*36370*/  LDS.128 R80, [R196+0x800] ;  /* 0x00080000c4507984 */ /* 0x000f280000000c00 */
[----:B-1----:R-:W-:Y:S04]  /*36380*/  STL.64 [R1+0x950], R72 ;  /* 0x0009504801007387 */ /* 0x002fe80000100a00 */
[----:B------:R-:W-:Y:S04]  /*36390*/  STL.64 [R1+0x958], R74 ;  /* 0x0009584a01007387 */ /* 0x000fe80000100a00 */
[----:B------:R-:W1:Y:S04]  /*363a0*/  LDS.128 R72, [R3] ;  /* 0x0000000003487984 */ /* 0x000e680000000c00 */
[----:B----4-:R-:W-:Y:S04]  /*363b0*/  STL.64 [R1+0x740], R64 ;  /* 0x0007404001007387 */ /* 0x010fe80000100a00 */
[----:B------:R-:W-:Y:S04]  /*363c0*/  STL.64 [R1+0x748], R66 ;  /* 0x0007484201007387 */ /* 0x000fe80000100a00 */
[----:B------:R-:W4:Y:S04]  /*363d0*/  LDS.128 R64, [R3+0x800] ;  /* 0x0008000003407984 */ /* 0x000f280000000c00 */
[----:B------:R-:W-:Y:S01]  /*363e0*/  BAR.SYNC.DEFER_BLOCKING 0x0 ;  /* 0x0000000000007b1d */ /* 0x000fe20000010000 */
[----:B------:R-:W-:Y:S01]  /*363f0*/  IMAD.MOV.U32 R4, RZ, RZ, R92 ;  /* 0x000000ffff047224 */ /* 0x000fe200078e005c */
[----:B------:R-:W-:Y:S01]  /*36400*/  MOV R5, R93 ;  /* 0x0000005d00057202 */ /* 0x000fe20000000f00 */
[----:B------:R-:W-:-:S02]  /*36410*/  IMAD.MOV.U32 R6, RZ, RZ, R232 ;  /* 0x000000ffff067224 */ /* 0x000fc400078e00e8 */
[----:B------:R-:W-:Y:S02]  /*36420*/  IMAD.MOV.U32 R7, RZ, RZ, R233 ;  /* 0x000000ffff077224 */ /* 0x000fe400078e00e9 */
[----:B------:R-:W-:Y:S02]  /*36430*/  IMAD.MOV.U32 R232, RZ, RZ, R94 ;  /* 0x000000ffffe87224 */ /* 0x000fe400078e005e */
[----:B------:R-:W-:Y:S01]  /*36440*/  IMAD.MOV.U32 R233, RZ, RZ, R95 ;  /* 0x000000ffffe97224 */ /* 0x000fe200078e005f */
[----:B------:R1:W-:Y:S04]  /*36450*/  STS.128 [R0+0x200], R4 ;  /* 0x0002000400007388 */ /* 0x0003e80000000c00 */
[----:B------:R-:W-:Y:S01]  /*36460*/  STS.128 [R0+0x280], R232 ;  /* 0x000280e800007388 */ /* 0x000fe20000000c00 */
[----:B-1----:R-:W-:-:S02]  /*36470*/  IMAD.MOV.U32 R6, RZ, RZ, R216 ;  /* 0x000000ffff067224 */ /* 0x002fc400078e00d8 */
[----:B------:R-:W-:Y:S02]  /*36480*/  IMAD.MOV.U32 R7, RZ, RZ, R217 ;  /* 0x000000ffff077224 */ /* 0x000fe400078e00d9 */
[----:B------:R-:W-:Y:S02]  /*36490*/  IMAD.MOV.U32 R4, RZ, RZ, R76 ;  /* 0x000000ffff047224 */ /* 0x000fe400078e004c */
[----:B------:R-:W-:Y:S02]  /*364a0*/  IMAD.MOV.U32 R5, RZ, RZ, R77 ;  /* 0x000000ffff057224 */ /* 0x000fe400078e004d */
[----:B------:R-:W-:Y:S02]  /*364b0*/  IMAD.MOV.U32 R216, RZ, RZ, R78 ;  /* 0x000000ffffd87224 */ /* 0x000fe400078e004e */
[----:B------:R-:W-:Y:S01]  /*364c0*/  IMAD.MOV.U32 R217, RZ, RZ, R79 ;  /* 0x000000ffffd97224 */ /* 0x000fe200078e004f */
[----:B------:R-:W-:Y:S04]  /*364d0*/  STS.128 [R0+0x600], R4 ;  /* 0x0006000400007388 */ /* 0x000fe80000000c00 */
[----:B------:R-:W-:Y:S04]  /*364e0*/  STS.128 [R0+0x680], R216 ;  /* 0x000680d800007388 */ /* 0x000fe80000000c00 */
[----:B------:R-:W-:Y:S04]  /*364f0*/  STL.64 [R1+0xa10], R80 ;  /* 0x000a105001007387 */ /* 0x000fe80000100a00 */
[----:B------:R-:W-:Y:S04]  /*36500*/  STL.64 [R1+0xa18], R82 ;  /* 0x000a185201007387 */ /* 0x000fe80000100a00 */
[----:B------:R-:W-:Y:S04]  /*36510*/  STL.64 [R1+0x800], R72 ;  /* 0x0008004801007387 */ /* 0x000fe80000100a00 */
[----:B------:R-:W-:Y:S04]  /*36520*/  STL.64 [R1+0x808], R74 ;  /* 0x0008084a01007387 */ /* 0x000fe80000100a00 */
[----:B----4-:R-:W-:Y:S04]  /*36530*/  STL.64 [R1+0xac0], R64 ;  /* 0x000ac04001007387 */ /* 0x010fe80000100a00 */
[----:B------:R-:W-:Y:S04]  /*36540*/  STL.64 [R1+0xac8], R66 ;  /* 0x000ac84201007387 */ /* 0x000fe80000100a00 */
[----:B---3--:R-:W-:Y:S04]  /*36550*/  STS.128 [R0], R48 ;  /* 0x0000003000007388 */ /* 0x008fe80000000c00 */
[----:B--2---:R1:W-:Y:S02]  /*36560*/  STS.128 [R0+0x80], R32 ;  /* 0x0000802000007388 */ /* 0x0043e40000000c00 */
[----:B-1----:R-:W-:-:S02]  /*36570*/  IMAD.MOV.U32 R34, RZ, RZ, R224 ;  /* 0x000000ffff227224 */ /* 0x002fc400078e00e0 */
[----:B------:R-:W-:Y:S01]  /*36580*/  IMAD.MOV.U32 R35, RZ, RZ, R225 ;  /* 0x000000ffff237224 */ /* 0x000fe200078e00e1 */
[----:B------:R-:W-:Y:S01]  /*36590*/  MOV R225, R87 ;  /* 0x0000005700e17202 */ /* 0x000fe20000000f00 */
[----:B------:R-:W-:Y:S02]  /*365a0*/  IMAD.MOV.U32 R32, RZ, RZ, R84 ;  /* 0x000000ffff207224 */ /* 0x000fe400078e0054 */
[----:B------:R-:W-:Y:S02]  /*365b0*/  IMAD.MOV.U32 R33, RZ, RZ, R85 ;  /* 0x000000ffff217224 */ /* 0x000fe400078e0055 */
[----:B------:R-:W-:-:S03]  /*365c0*/  IMAD.MOV.U32 R224, RZ, RZ, R86 ;  /* 0x000000ffffe07224 */ /* 0x000fc600078e0056 */
[----:B------:R1:W-:Y:S04]  /*365d0*/  STS.128 [R0+0x400], R32 ;  /* 0x0004002000007388 */ /* 0x0003e80000000c00 */
[----:B------:R-:W-:Y:S04]  /*365e0*/  STS.128 [R0+0x480], R224 ;  /* 0x000480e000007388 */ /* 0x000fe80000000c00 */
[----:B------:R-:W-:Y:S06]  /*365f0*/  BAR.SYNC.DEFER_BLOCKING 0x0 ;  /* 0x0000000000007b1d */ /* 0x000fec0000010000 */
[----:B------:R-:W2:Y:S04]  /*36600*/  LDS.128 R64, [R2] ;  /* 0x0000000002407984 */ /* 0x000ea80000000c00 */
[----:B------:R-:W3:Y:S01]  /*36610*/  LDS.128 R48, [R2+0x800] ;  /* 0x0008000002307984 */ /* 0x000ee20000000c00 */
[----:B-1----:R-:W-:Y:S01]  /*36620*/  IMAD.MOV.U32 R34, RZ, RZ, R208 ;  /* 0x000000ffff227224 */ /* 0x002fe200078e00d0 */
[----:B------:R-:W-:Y:S01]  /*36630*/  MOV R35, R209 ;  /* 0x000000d100237202 */ /* 0x000fe20000000f00 */
[----:B------:R-:W-:-:S02]  /*36640*/  IMAD.MOV.U32 R32, RZ, RZ, R68 ;  /* 0x000000ffff207224 */ /* 0x000fc400078e0044 */
[----:B------:R-:W-:Y:S02]  /*36650*/  IMAD.MOV.U32 R33, RZ, RZ, R69 ;  /* 0x000000ffff217224 */ /* 0x000fe400078e0045 */
[----:B------:R-:W-:Y:S02]  /*36660*/  IMAD.MOV.U32 R208, RZ, RZ, R70 ;  /* 0x000000ffffd07224 */ /* 0x000fe400078e0046 */
[----:B------:R-:W-:Y:S02]  /*36670*/  IMAD.MOV.U32 R209, RZ, RZ, R71 ;  /* 0x000000ffffd17224 */ /* 0x000fe400078e0047 */
[----:B------:R-:W1:Y:S04]  /*36680*/  LDS.128 R68, [R188] ;  /* 0x00000000bc447984 */ /* 0x000e680000000c00 */
[----:B--2---:R-:W-:Y:S04]  /*36690*/  STL.64 [R1+0x190], R64 ;  /* 0x0001904001007387 */ /* 0x004fe80000100a00 */
[----:B------:R-:W-:Y:S04]  /*366a0*/  STL.64 [R1+0x198], R66 ;  /* 0x0001984201007387 */ /* 0x000fe80000100a00 */
[----:B------:R-:W2:Y:S04]  /*366b0*/  LDS.128 R64, [R188+0x800] ;  /* 0x00080000bc407984 */ /* 0x000ea80000000c00 */
[----:B---3--:R-:W-:Y:S04]  /*366c0*/  STL.64 [R1+0x790], R48 ;  /* 0x0007903001007387 */ /* 0x008fe80000100a00 */
        /* <DEDUP_REMOVED lines=12> */
[----:B------:R-:W-:-:S02]  /*36790*/  IMAD.MOV.U32 R4, RZ, RZ, R60 ;  /* 0x000000ffff047224 */ /* 0x000fc400078e003c */
[----:B------:R-:W-:Y:S02]  /*367a0*/  IMAD.MOV.U32 R5, RZ, RZ, R61 ;  /* 0x000000ffff057224 */ /* 0x000fe400078e003d */
[----:B------:R-:W-:Y:S01]  /*367b0*/  IMAD.MOV.U32 R6, RZ, RZ, R56 ;  /* 0x000000ffff067224 */ /* 0x000fe200078e0038 */
[----:B-1----:R-:W-:Y:S01]  /*367c0*/  STL.64 [R1+0x8b0], R68 ;  /* 0x0008b04401007387 */ /* 0x002fe20000100a00 */
[----:B------:R-:W-:-:S03]  /*367d0*/  IMAD.MOV.U32 R7, RZ, RZ, R57 ;  /* 0x000000ffff077224 */ /* 0x000fc600078e0039 */
[----:B------:R-:W-:Y:S04]  /*367e0*/  STL.64 [R1+0x8b8], R70 ;  /* 0x0008b84601007387 */ /* 0x000fe80000100a00 */
[----:B--2---:R-:W-:Y:S04]  /*367f0*/  STL.64 [R1+0x570], R64 ;  /* 0x0005704001007387 */ /* 0x004fe80000100a00 */
[----:B------:R-:W-:Y:S04]  /*36800*/  STL.64 [R1+0x578], R66 ;  /* 0x0005784201007387 */ /* 0x000fe80000100a00 */
[----:B------:R1:W-:Y:S04]  /*36810*/  STS.128 [R0+0x200], R4 ;  /* 0x0002000400007388 */ /* 0x0003e80000000c00 */
[----:B---3--:R-:W-:Y:S04]  /*36820*/  STL.64 [R1+0x9f0], R48 ;  /* 0x0009f03001007387 */ /* 0x008fe80000100a00 */
[----:B------:R-:W-:Y:S01]  /*36830*/  STL.64 [R1+0x9f8], R50 ;  /* 0x0009f83201007387 */ /* 0x000fe20000100a00 */
[----:B-1----:R-:W-:-:S02]  /*36840*/  IMAD.MOV.U32 R4, RZ, RZ, R28 ;  /* 0x000000ffff047224 */ /* 0x002fc400078e001c */
[----:B------:R-:W-:Y:S01]  /*36850*/  IMAD.MOV.U32 R5, RZ, RZ, R29 ;  /* 0x000000ffff057224 */ /* 0x000fe200078e001d */
[----:B------:R-:W2:Y:S01]  /*36860*/  LDL.LU R28, [R1+0xba0] ;  /* 0x000ba000011c7983 */ /* 0x000ea20000300800 */
[----:B------:R-:W-:Y:S02]  /*36870*/  IMAD.MOV.U32 R6, RZ, RZ, R24 ;  /* 0x000000ffff067224 */ /* 0x000fe400078e0018 */
[----:B------:R-:W-:Y:S01]  /*36880*/  IMAD.MOV.U32 R7, RZ, RZ, R25 ;  /* 0x000000ffff077224 */ /* 0x000fe200078e0019 */
[----:B------:R-:W2:Y:S01]  /*36890*/  LDL.LU R29, [R1+0xba4] ;  /* 0x000ba400011d7983 */ /* 0x000ea20000300800 */
[----:B------:R-:W-:Y:S01]  /*368a0*/  IMAD.MOV.U32 R24, RZ, RZ, R30 ;  /* 0x000000ffff187224 */ /* 0x000fe200078e001e */
[----:B------:R-:W-:Y:S02]  /*368b0*/  MOV R25, R31 ;  /* 0x0000001f00197202 */ /* 0x000fe40000000f00 */
[----:B------:R-:W2:Y:S04]  /*368c0*/  LDL.LU R30, [R1+0xc60] ;  /* 0x000c6000011e7983 */ /* 0x000ea80000300800 */
[----:B------:R-:W2:Y:S01]  /*368d0*/  LDL.LU R31, [R1+0xc64] ;  /* 0x000c6400011f7983 */ /* 0x000ea20000300800 */
[----:B------:R-:W-:-:S03]  /*368e0*/  IMAD.MOV.U32 R56, RZ, RZ, R62 ;  /* 0x000000ffff387224 */ /* 0x000fc600078e003e */
[----:B------:R1:W-:Y:S01]  /*368f0*/  STS.128 [R0], R32 ;  /* 0x0000002000007388 */ /* 0x0003e20000000c00 */
[----:B------:R-:W-:-:S03]  /*36900*/  IMAD.MOV.U32 R57, RZ, RZ, R63 ;  /* 0x000000ffff397224 */ /* 0x000fc600078e003f */
[----:B------:R3:W-:Y:S04]  /*36910*/  STS.128 [R0+0x680], R24 ;  /* 0x0006801800007388 */ /* 0x0007e80000000c00 */
[----:B------:R-:W-:Y:S01]  /*36920*/  STS.128 [R0+0x80], R208 ;  /* 0x000080d000007388 */ /* 0x000fe20000000c00 */
[----:B-1----:R-:W-:Y:S01]  /*36930*/  IMAD.MOV.U32 R34, RZ, RZ, R40 ;  /* 0x000000ffff227224 */ /* 0x002fe200078e0028 */
[----:B------:R-:W-:Y:S01]  /*36940*/  MOV R33, R45 ;  /* 0x0000002d00217202 */ /* 0x000fe20000000f00 */
[----:B------:R-:W-:Y:S02]  /*36950*/  IMAD.MOV.U32 R35, RZ, RZ, R41 ;  /* 0x000000ffff237224 */ /* 0x000fe400078e0029 */
[----:B------:R-:W-:Y:S01]  /*36960*/  IMAD.MOV.U32 R32, RZ, RZ, R44 ;  /* 0x000000ffff207224 */ /* 0x000fe200078e002c */
[----:B---3--:R-:W3:Y:S01]  /*36970*/  LDL.LU R24, [R1+0xba8] ;  /* 0x000ba80001187983 */ /* 0x008ee20000300800 */
[----:B------:R-:W-:-:S02]  /*36980*/  IMAD.MOV.U32 R40, RZ, RZ, R46 ;  /* 0x000000ffff287224 */ /* 0x000fc400078e002e */
[----:B------:R-:W-:Y:S01]  /*36990*/  IMAD.MOV.U32 R41, RZ, RZ, R47 ;  /* 0x000000ffff297224 */ /* 0x000fe200078e002f */
[----:B------:R-:W3:Y:S04]  /*369a0*/  LDL.LU R25, [R1+0xbac] ;  /* 0x000bac0001197983 */ /* 0x000ee80000300800 */
[----:B------:R-:W3:Y:S04]  /*369b0*/  LDL.LU R26, [R1+0xc68] ;  /* 0x000c6800011a7983 */ /* 0x000ee80000300800 */
[----:B------:R-:W-:Y:S04]  /*369c0*/  STS.128 [R0+0x280], R56 ;  /* 0x0002803800007388 */ /* 0x000fe80000000c00 */
[----:B------:R-:W-:Y:S04]  /*369d0*/  STS.128 [R0+0x400], R32 ;  /* 0x0004002000007388 */ /* 0x000fe80000000c00 */
[----:B------:R-:W-:Y:S04]  /*369e0*/  STS.128 [R0+0x480], R40 ;  /* 0x0004802800007388 */ /* 0x000fe80000000c00 */
[----:B------:R1:W-:Y:S04]  /*369f0*/  STS.128 [R0+0x600], R4 ;  /* 0x0006000400007388 */ /* 0x0003e80000000c00 */
[----:B------:R-:W3:Y:S04]  /*36a00*/  LDL.LU R27, [R1+0xc6c] ;  /* 0x000c6c00011b7983 */ /* 0x000ee80000300800 */
[----:B------:R-:W-:Y:S06]  /*36a10*/  BAR.SYNC.DEFER_BLOCKING 0x0 ;  /* 0x0000000000007b1d */ /* 0x000fec0000010000 */
[----:B-1----:R-:W3:Y:S04]  /*36a20*/  LDL.LU R4, [R1+0xa20] ;  /* 0x000a200001047983 */ /* 0x002ee80000300800 */
[----:B------:R-:W3:Y:S04]  /*36a30*/  LDL.LU R5, [R1+0xa24] ;  /* 0x000a240001057983 */ /* 0x000ee80000300800 */
[----:B------:R-:W3:Y:S04]  /*36a40*/  LDL.LU R6, [R1+0xae0] ;  /* 0x000ae00001067983 */ /* 0x000ee80000300800 */
[----:B------:R-:W3:Y:S04]  /*36a50*/  LDL.LU R7, [R1+0xae4] ;  /* 0x000ae40001077983 */ /* 0x000ee80000300800 */
        /* <DEDUP_REMOVED lines=33> */
[----:B--2---:R1:W-:Y:S04]  /*36c70*/  STS.128 [R0], R28 ;  /* 0x0000001c00007388 */ /* 0x0043e80000000c00 */
[----:B-1----:R-:W2:Y:S04]  /*36c80*/  LDL.LU R28, [R1+0x788] ;  /* 0x00078800011c7983 */ /* 0x002ea80000300800 */
[----:B------:R-:W2:Y:S04]  /*36c90*/  LDL.LU R29, [R1+0x78c] ;  /* 0x00078c00011d7983 */ /* 0x000ea80000300800 */
[----:B------:R-:W2:Y:S04]  /*36ca0*/  LDL.LU R30, [R1+0x8a8] ;  /* 0x0008a800011e7983 */ /* 0x000ea80000300800 */
[----:B------:R-:W2:Y:S04]  /*36cb0*/  LDL.LU R31, [R1+0x8ac] ;  /* 0x0008ac00011f7983 */ /* 0x000ea80000300800 */
[----:B---3--:R1:W-:Y:S04]  /*36cc0*/  STS.128 [R0+0x80], R24 ;  /* 0x0000801800007388 */ /* 0x0083e80000000c00 */
[----:B-1----:R-:W3:Y:S04]  /*36cd0*/  LDL.LU R24, [R1+0x640] ;  /* 0x0006400001187983 */ /* 0x002ee80000300800 */
[----:B------:R-:W3:Y:S04]  /*36ce0*/  LDL.LU R25, [R1+0x644] ;  /* 0x0006440001197983 */ /* 0x000ee80000300800 */
[----:B------:R-:W3:Y:S04]  /*36cf0*/  LDL.LU R26, [R1+0x6a0] ;  /* 0x0006a000011a7983 */ /* 0x000ee80000300800 */
[----:B------:R1:W-:Y:S04]  /*36d00*/  STS.128 [R0+0x200], R4 ;  /* 0x0002000400007388 */ /* 0x0003e80000000c00 */
[----:B------:R-:W3:Y:S04]  /*36d10*/  LDL.LU R27, [R1+0x6a4] ;  /* 0x0006a400011b7983 */ /* 0x000ee80000300800 */
[----:B-1----:R-:W3:Y:S04]  /*36d20*/  LDL.LU R4, [R1+0x648] ;  /* 0x0006480001047983 */ /* 0x002ee80000300800 */
        /* <DEDUP_REMOVED lines=8> */
[----:B----4-:R-:W-:Y:S04]  /*36db0*/  STS.128 [R0+0x280], R40 ;  /* 0x0002802800007388 */ /* 0x010fe80000000c00 */
[----:B------:R-:W-:Y:S04]  /*36dc0*/  STS.128 [R0+0x400], R32 ;  /* 0x0004002000007388 */ /* 0x000fe80000000c00 */
[----:B---3--:R1:W-:Y:S04]  /*36dd0*/  STS.128 [R0+0x600], R24 ;  /* 0x0006001800007388 */ /* 0x0083e80000000c00 */
[----:B-1----:R-:W3:Y:S04]  /*36de0*/  LDL.LU R24, [R1+0x568] ;  /* 0x0005680001187983 */ /* 0x002ee80000300800 */
[----:B------:R-:W3:Y:S04]  /*36df0*/  LDL.LU R25, [R1+0x56c] ;  /* 0x00056c0001197983 */ /* 0x000ee80000300800 */
[----:B------:R1:W-:Y:S04]  /*36e00*/  STS.128 [R0+0x680], R4 ;  /* 0x0006800400007388 */ /* 0x0003e80000000c00 */
[----:B------:R-:W-:Y:S06]  /*36e10*/  BAR.SYNC.DEFER_BLOCKING 0x0 ;  /* 0x0000000000007b1d */ /* 0x000fec0000010000 */
[----:B------:R-:W3:Y:S04]  /*36e20*/  LDL.LU R26, [R1+0x5a8] ;  /* 0x0005a800011a7983 */ /* 0x000ee80000300800 */
[----:B------:R-:W3:Y:S04]  /*36e30*/  LDL.LU R27, [R1+0x5ac] ;  /* 0x0005ac00011b7983 */ /* 0x000ee80000300800 */
        /* <DEDUP_REMOVED lines=89> */
[----:B-1----:R-:W-:Y:S04]  /*373d0*/  STL.64 [R1+0x6a0], R40 ;  /* 0x0006a02801007387 */ /* 0x002fe80000100a00 */
[----:B------:R1:W-:Y:S04]  /*373e0*/  STL.64 [R1+0x6a8], R42 ;  /* 0x0006a82a01007387 */ /* 0x0003e80000100a00 */
[----:B------:R-:W-:Y:S04]  /*373f0*/  STL.64 [R1+0xc60], R32 ;  /* 0x000c602001007387 */ /* 0x000fe80000100a00 */
[----:B------:R1:W-:Y:S04]  /*37400*/  STL.64 [R1+0xc68], R34 ;  /* 0x000c682201007387 */ /* 0x0003e80000100a00 */
[----:B-1----:R-:W4:Y:S04]  /*37410*/  LDL.LU R42, [R1+0x88] ;  /* 0x00008800012a7983 */ /* 0x002f280000300800 */
[----:B------:R-:W4:Y:S04]  /*37420*/  LDL.LU R43, [R1+0x8c] ;  /* 0x00008c00012b7983 */ /* 0x000f280000300800 */
[----:B------:R-:W4:Y:S04]  /*37430*/  LDL.LU R34, [R1+0x60] ;  /* 0x0000600001227983 */ /* 0x000f280000300800 */
[----:B------:R-:W4:Y:S04]  /*37440*/  LDL.LU R35, [R1+0x64] ;  /* 0x0000640001237983 */ /* 0x000f280000300800 */
[----:B--2---:R1:W-:Y:S04]  /*37450*/  STS.128 [R0], R28 ;  /* 0x0000001c00007388 */ /* 0x0043e80000000c00 */
[----:B-1----:R-:W2:Y:S04]  /*37460*/  LDL.LU R30, [R1+0x68] ;  /* 0x00006800011e7983 */ /* 0x002ea80000300800 */
[----:B------:R-:W2:Y:S01]  /*37470*/  LDL.LU R31, [R1+0x6c] ;  /* 0x00006c00011f7983 */ /* 0x000ea20000300800 */
[----:B------:R-:W-:-:S02]  /*37480*/  IMAD.MOV.U32 R4, RZ, RZ, R228 ;  /* 0x000000ffff047224 */ /* 0x000fc400078e00e4 */
[----:B------:R-:W-:Y:S01]  /*37490*/  IMAD.MOV.U32 R5, RZ, RZ, R229 ;  /* 0x000000ffff057224 */ /* 0x000fe200078e00e5 */
[----:B---3--:R1:W-:Y:S04]  /*374a0*/  STS.128 [R0+0x80], R24 ;  /* 0x0000801800007388 */ /* 0x0083e80000000c00 */
[----:B------:R3:W-:Y:S04]  /*374b0*/  STS.128 [R0+0x200], R4 ;  /* 0x0002000400007388 */ /* 0x0007e80000000c00 */
[----:B-1----:R-:W4:Y:S04]  /*374c0*/  LDL.LU R26, [R1+0x40] ;  /* 0x00004000011a7983 */ /* 0x002f280000300800 */
[----:B------:R-:W4:Y:S04]  /*374d0*/  LDL.LU R27, [R1+0x44] ;  /* 0x00004400011b7983 */ /* 0x000f280000300800 */
[----:B---3--:R-:W3:Y:S04]  /*374e0*/  LDL.LU R6, [R1+0x48] ;  /* 0x0000480001067983 */ /* 0x008ee80000300800 */
[----:B------:R-:W3:Y:S01]  /*374f0*/  LDL.LU R7, [R1+0x4c] ;  /* 0x00004c0001077983 */ /* 0x000ee20000300800 */
[----:B------:R-:W-:-:S02]  /*37500*/  IMAD.MOV.U32 R28, RZ, RZ, R222 ;  /* 0x000000ffff1c7224 */ /* 0x000fc400078e00de */
[----:B------:R-:W-:Y:S01]  /*37510*/  IMAD.MOV.U32 R29, RZ, RZ, R223 ;  /* 0x000000ffff1d7224 */ /* 0x000fe200078e00df */
[----:B------:R-:W-:Y:S01]  /*37520*/  MOV R25, R213 ;  /* 0x000000d500197202 */ /* 0x000fe20000000f00 */
[----:B------:R-:W-:Y:S02]  /*37530*/  IMAD.MOV.U32 R40, RZ, RZ, R230 ;  /* 0x000000ffff287224 */ /* 0x000fe400078e00e6 */
[----:B------:R-:W-:Y:S02]  /*37540*/  IMAD.MOV.U32 R41, RZ, RZ, R231 ;  /* 0x000000ffff297224 */ /* 0x000fe400078e00e7 */
[----:B------:R-:W-:Y:S02]  /*37550*/  IMAD.MOV.U32 R32, RZ, RZ, R220 ;  /* 0x000000ffff207224 */ /* 0x000fe400078e00dc */
[----:B------:R-:W-:Y:S02]  /*37560*/  IMAD.MOV.U32 R33, RZ, RZ, R221 ;  /* 0x000000ffff217224 */ /* 0x000fe400078e00dd */
[----:B------:R-:W-:-:S02]  /*37570*/  IMAD.MOV.U32 R24, RZ, RZ, R212 ;  /* 0x000000ffff187224 */ /* 0x000fc400078e00d4 */
[----:B------:R-:W-:Y:S02]  /*37580*/  IMAD.MOV.U32 R4, RZ, RZ, R214 ;  /* 0x000000ffff047224 */ /* 0x000fe400078e00d6 */
[----:B------:R-:W-:Y:S01]  /*37590*/  IMAD.MOV.U32 R5, RZ, RZ, R215 ;  /* 0x000000ffff057224 */ /* 0x000fe200078e00d7 */
[----:B--2---:R1:W-:Y:S04]  /*375a0*/  STS.128 [R0+0x480], R28 ;  /* 0x0004801c00007388 */ /* 0x0043e80000000c00 */
[----:B-1----:R-:W2:Y:S04]  /*375b0*/  LDL.LU R30, [R1+0x20] ;  /* 0x00002000011e7983 */ /* 0x002ea80000300800 */
[----:B------:R-:W2:Y:S04]  /*375c0*/  LDL.LU R31, [R1+0x24] ;  /* 0x00002400011f7983 */ /* 0x000ea80000300800 */
[----:B----4-:R-:W-:Y:S04]  /*375d0*/  STS.128 [R0+0x280], R40 ;  /* 0x0002802800007388 */ /* 0x010fe80000000c00 */
[----:B------:R-:W-:Y:S04]  /*375e0*/  STS.128 [R0+0x400], R32 ;  /* 0x0004002000007388 */ /* 0x000fe80000000c00 */
[----:B------:R1:W-:Y:S04]  /*375f0*/  STS.128 [R0+0x600], R24 ;  /* 0x0006001800007388 */ /* 0x0003e80000000c00 */
[----:B---3--:R3:W-:Y:S04]  /*37600*/  STS.128 [R0+0x680], R4 ;  /* 0x0006800400007388 */ /* 0x0087e80000000c00 */
[----:B------:R-:W-:Y:S06]  /*37610*/  BAR.SYNC.DEFER_BLOCKING 0x0 ;  /* 0x0000000000007b1d */ /* 0x000fec0000010000 */
[----:B-1----:R-:W4:Y:S04]  /*37620*/  LDL.LU R26, [R1+0x28] ;  /* 0x00002800011a7983 */ /* 0x002f280000300800 */
[----:B------:R-:W4:Y:S04]  /*37630*/  LDL.LU R27, [R1+0x2c] ;  /* 0x00002c00011b7983 */ /* 0x000f280000300800 */
[----:B---3--:R-:W3:Y:S04]  /*37640*/  LDL.LU R6, [R1] ;  /* 0x0000000001067983 */ /* 0x008ee80000300800 */
        /* <DEDUP_REMOVED lines=18> */
[----:B------:R-:W1:Y:S01]  /*37770*/  LDS.128 R32, [R3+0x800] ;  /* 0x0008000003207984 */ /* 0x000e620000000c00 */
[----:B------:R-:W-:-:S02]  /*37780*/  IMAD.MOV.U32 R28, RZ, RZ, R204 ;  /* 0x000000ffff1c7224 */ /* 0x000fc400078e00cc */
[----:B------:R-:W-:Y:S01]  /*37790*/  IMAD.MOV.U32 R29, RZ, RZ, R205 ;  /* 0x000000ffff1d7224 */ /* 0x000fe200078e00cd */
[----:B------:R-:W-:Y:S06]  /*377a0*/  BAR.SYNC.DEFER_BLOCKING 0x0 ;  /* 0x0000000000007b1d */ /* 0x000fec0000010000 */
[----:B------:R-:W-:Y:S04]  /*377b0*/  STL.64 [R1+0xb80], R44 ;  /* 0x000b802c01007387 */ /* 0x000fe80000100a00 */
[----:B------:R-:W-:Y:S04]  /*377c0*/  STL.64 [R1+0xb88], R46 ;  /* 0x000b882e01007387 */ /* 0x000fe80000100a00 */
[----:B-1----:R-:W-:Y:S04]  /*377d0*/  STL.64 [R1+0x310], R40 ;  /* 0x0003102801007387 */ /* 0x002fe80000100a00 */
[----:B------:R-:W-:Y:S04]  /*377e0*/  STL.64 [R1+0x318], R42 ;  /* 0x0003182a01007387 */ /* 0x000fe80000100a00 */
[----:B------:R-:W-:Y:S04]  /*377f0*/  STL.64 [R1+0xbb0], R32 ;  /* 0x000bb02001007387 */ /* 0x000fe80000100a00 */
[----:B------:R-:W-:Y:S04]  /*37800*/  STL.64 [R1+0xbb8], R34 ;  /* 0x000bb82201007387 */ /* 0x000fe80000100a00 */
[----:B--2---:R1:W-:Y:S04]  /*37810*/  STS.128 [R0], R28 ;  /* 0x0000001c00007388 */ /* 0x0043e80000000c00 */
[----:B-1----:R-:W2:Y:S04]  /*37820*/  LDL.LU R30, [R1+0x8] ;  /* 0x00000800011e7983 */ /* 0x002ea80000300800 */
[----:B------:R-:W2:Y:S01]  /*37830*/  LDL.LU R31, [R1+0xc] ;  /* 0x00000c00011f7983 */ /* 0x000ea20000300800 */
[----:B------:R-:W-:-:S02]  /*37840*/  IMAD.MOV.U32 R4, RZ, RZ, R52 ;  /* 0x000000ffff047224 */ /* 0x000fc400078e0034 */
[----:B------:R-:W-:-:S05]  /*37850*/  IMAD.MOV.U32 R5, RZ, RZ, R53 ;  /* 0x000000ffff057224 */ /* 0x000fca00078e0035 */
[----:B---3--:R1:W-:Y:S02]  /*37860*/  STS.128 [R0+0x200], R4 ;  /* 0x0002000400007388 */ /* 0x0083e40000000c00 */
[----:B-1----:R-:W-:Y:S01]  /*37870*/  IMAD.MOV.U32 R6, RZ, RZ, R16 ;  /* 0x000000ffff067224 */ /* 0x002fe200078e0010 */
[----:B------:R-:W-:Y:S01]  /*37880*/  MOV R7, R17 ;  /* 0x0000001100077202 */ /* 0x000fe20000000f00 */
[----:B------:R-:W-:Y:S02]  /*37890*/  IMAD.MOV.U32 R16, RZ, RZ, R22 ;  /* 0x000000ffff107224 */ /* 0x000fe400078e0016 */
[----:B------:R-:W-:Y:S02]  /*378a0*/  IMAD.MOV.U32 R17, RZ, RZ, R23 ;  /* 0x000000ffff117224 */ /* 0x000fe400078e0017 */
[----:B------:R-:W-:Y:S02]  /*378b0*/  IMAD.MOV.U32 R4, RZ, RZ, R20 ;  /* 0x000000ffff047224 */ /* 0x000fe400078e0014 */
[----:B------:R-:W-:Y:S01]  /*378c0*/  IMAD.MOV.U32 R5, RZ, RZ, R21 ;  /* 0x000000ffff057224 */ /* 0x000fe200078e0015 */
[----:B------:R-:W3:Y:S04]  /*378d0*/  LDL.LU R20, [R1+0xcc0] ;  /* 0x000cc00001147983 */ /* 0x000ee80000300800 */
[----:B------:R-:W3:Y:S04]  /*378e0*/  LDL.LU R21, [R1+0xcc4] ;  /* 0x000cc40001157983 */ /* 0x000ee80000300800 */
[----:B------:R-:W3:Y:S04]  /*378f0*/  LDL.LU R22, [R1+0xde0] ;  /* 0x000de00001167983 */ /* 0x000ee80000300800 */
[----:B------:R1:W-:Y:S04]  /*37900*/  STS.128 [R0+0x680], R16 ;  /* 0x0006801000007388 */ /* 0x0003e80000000c00 */
[----:B------:R-:W3:Y:S04]  /*37910*/  LDL.LU R23, [R1+0xde4] ;  /* 0x000de40001177983 */ /* 0x000ee80000300800 */
[----:B-1----:R-:W3:Y:S04]  /*37920*/  LDL.LU R16, [R1+0xcc8] ;  /* 0x000cc80001107983 */ /* 0x002ee80000300800 */
[----:B------:R-:W3:Y:S04]  /*37930*/  LDL.LU R17, [R1+0xccc] ;  /* 0x000ccc0001117983 */ /* 0x000ee80000300800 */
[----:B------:R-:W3:Y:S04]  /*37940*/  LDL.LU R18, [R1+0xde8] ;  /* 0x000de80001127983 */ /* 0x000ee80000300800 */
[----:B------:R-:W3:Y:S01]  /*37950*/  LDL.LU R19, [R1+0xdec] ;  /* 0x000dec0001137983 */ /* 0x000ee20000300800 */
[----:B------:R-:W-:-:S02]  /*37960*/  IMAD.MOV.U32 R24, RZ, RZ, R206 ;  /* 0x000000ffff187224 */ /* 0x000fc400078e00ce */
[----:B------:R-:W-:Y:S01]  /*37970*/  IMAD.MOV.U32 R25, RZ, RZ, R207 ;  /* 0x000000ffff197224 */ /* 0x000fe200078e00cf */
[----:B------:R-:W-:Y:S01]  /*37980*/  MOV R29, R55 ;  /* 0x00000037001d7202 */ /* 0x000fe20000000f00 */
[----:B------:R-:W-:-:S03]  /*37990*/  IMAD.MOV.U32 R28, RZ, RZ, R54 ;  /* 0x000000ffff1c7224 */ /* 0x000fc600078e0036 */
[----:B----4-:R1:W-:Y:S04]  /*379a0*/  STS.128 [R0+0x80], R24 ;  /* 0x0000801800007388 */ /* 0x0103e80000000c00 */
[----:B------:R4:W-:Y:S01]  /*379b0*/  STS.128 [R0+0x600], R4 ;  /* 0x0006000400007388 */ /* 0x0009e20000000c00 */
[----:B-1----:R-:W-:Y:S02]  /*379c0*/  IMAD.MOV.U32 R26, RZ, RZ, R244 ;  /* 0x000000ffff1a7224 */ /* 0x002fe400078e00f4 */
[----:B------:R-:W-:Y:S02]  /*379d0*/  IMAD.MOV.U32 R27, RZ, RZ, R245 ;  /* 0x000000ffff1b7224 */ /* 0x000fe400078e00f5 */
[----:B------:R-:W-:Y:S01]  /*379e0*/  IMAD.MOV.U32 R24, RZ, RZ, R36 ;  /* 0x000000ffff187224 */ /* 0x000fe200078e0024 */
[----:B----4-:R-:W2:Y:S01]  /*379f0*/  LDL.LU R4, [R1+0xbd0] ;  /* 0x000bd00001047983 */ /* 0x010ea20000300800 */
[----:B------:R-:W-:-:S02]  /*37a00*/  IMAD.MOV.U32 R25, RZ, RZ, R37 ;  /* 0x000000ffff197224 */ /* 0x000fc400078e0025 */
[----:B------:R-:W-:Y:S01]  /*37a10*/  IMAD.MOV.U32 R244, RZ, RZ, R38 ;  /* 0x000000fffff47224 */ /* 0x000fe200078e0026 */
[----:B------:R-:W2:Y:S01]  /*37a20*/  LDL.LU R5, [R1+0xbd4] ;  /* 0x000bd40001057983 */ /* 0x000ea20000300800 */
[----:B------:R-:W-:-:S03]  /*37a30*/  IMAD.MOV.U32 R245, RZ, RZ, R39 ;  /* 0x000000fffff57224 */ /* 0x000fc600078e0027 */
[----:B------:R-:W-:Y:S04]  /*37a40*/  STS.128 [R0+0x400], R24 ;  /* 0x0004001800007388 */ /* 0x000fe80000000c00 */
[----:B------:R-:W-:Y:S04]  /*37a50*/  STS.128 [R0+0x480], R244 ;  /* 0x000480f400007388 */ /* 0x000fe80000000c00 */
[----:B------:R-:W2:Y:S04]  /*37a60*/  LDL.LU R6, [R1+0xc90] ;  /* 0x000c900001067983 */ /* 0x000ea80000300800 */
[----:B------:R-:W2:Y:S04]  /*37a70*/  LDL.LU R7, [R1+0xc94] ;  /* 0x000c940001077983 */ /* 0x000ea80000300800 */
[----:B--2---:R-:W-:Y:S04]  /*37a80*/  STS.128 [R0+0x280], R28 ;  /* 0x0002801c00007388 */ /* 0x004fe80000000c00 */
[----:B------:R-:W-:Y:S06]  /*37a90*/  BAR.SYNC.DEFER_BLOCKING 0x0 ;  /* 0x0000000000007b1d */ /* 0x000fec0000010000 */
[----:B------:R-:W1:Y:S04]  /*37aa0*/  LDS.128 R28, [R2] ;  /* 0x00000000021c7984 */ /* 0x000e680000000c00 */
[----:B------:R-:W2:Y:S04]  /*37ab0*/  LDS.128 R24, [R2+0x800] ;  /* 0x0008000002187984 */ /* 0x000ea80000000c00 */
[----:B------:R-:W2:Y:S04]  /*37ac0*/  LDS.128 R32, [R188] ;  /* 0x00000000bc207984 */ /* 0x000ea80000000c00 */
[----:B-1----:R-:W-:Y:S04]  /*37ad0*/  STL.64 [R1], R28 ;  /* 0x0000001c01007387 */ /* 0x002fe80000100a00 */
[----:B------:R-:W-:Y:S04]  /*37ae0*/  STL.64 [R1+0x8], R30 ;  /* 0x0000081e01007387 */ /* 0x000fe80000100a00 */
[----:B------:R-:W1:Y:S04]  /*37af0*/  LDS.128 R28, [R188+0x800] ;  /* 0x00080000bc1c7984 */ /* 0x000e680000000c00 */
[----:B--2---:R-:W-:Y:S04]  /*37b00*/  STL.64 [R1+0x1b0], R24 ;  /* 0x0001b01801007387 */ /* 0x004fe80000100a00 */
[----:B------:R-:W-:Y:S04]  /*37b10*/  STL.64 [R1+0x1b8], R26 ;  /* 0x0001b81a01007387 */ /* 0x000fe80000100a00 */
[----:B------:R-:W2:Y:S04]  /*37b20*/  LDS.128 R24, [R196] ;  /* 0x00000000c4187984 */ /* 0x000ea80000000c00 */
[----:B------:R-:W-:Y:S04]  /*37b30*/  STL.64 [R1+0x20], R32 ;  /* 0x0000202001007387 */ /* 0x000fe80000100a00 */
[----:B------:R-:W-:Y:S04]  /*37b40*/  STL.64 [R1+0x28], R34 ;  /* 0x0000282201007387 */ /* 0x000fe80000100a00 */
[----:B------:R-:W3:Y:S04]  /*37b50*/  LDS.128 R32, [R196+0x800] ;  /* 0x00080000c4207984 */ /* 0x000ee80000000c00 */
[----:B-1----:R-:W-:Y:S04]  /*37b60*/  STL.64 [R1+0x450], R28 ;  /* 0x0004501c01007387 */ /* 0x002fe80000100a00 */
[----:B------:R-:W-:Y:S04]  /*37b70*/  STL.64 [R1+0x458], R30 ;  /* 0x0004581e01007387 */ /* 0x000fe80000100a00 */
[----:B------:R-:W1:Y:S04]  /*37b80*/  LDS.128 R28, [R3] ;  /* 0x00000000031c7984 */ /* 0x000e680000000c00 */
[----:B--2---:R-:W-:Y:S04]  /*37b90*/  STL.64 [R1+0x60], R24 ;  /* 0x0000601801007387 */ /* 0x004fe80000100a00 */
[----:B------:R-:W-:Y:S04]  /*37ba0*/  STL.64 [R1+0x68], R26 ;  /* 0x0000681a01007387 */ /* 0x000fe80000100a00 */
[----:B------:R-:W2:Y:S04]  /*37bb0*/  LDS.128 R24, [R3+0x800] ;  /* 0x0008000003187984 */ /* 0x000ea80000000c00 */
[----:B------:R-:W-:Y:S06]  /*37bc0*/  BAR.SYNC.DEFER_BLOCKING 0x0 ;  /* 0x0000000000007b1d */ /* 0x000fec0000010000 */
[----:B---3--:R-:W-:Y:S04]  /*37bd0*/  STL.64 [R1+0x780], R32 ;  /* 0x0007802001007387 */ /* 0x008fe80000100a00 */
[----:B------:R-:W-:Y:S04]  /*37be0*/  STL.64 [R1+0x788], R34 ;  /* 0x0007882201007387 */ /* 0x000fe80000100a00 */
[----:B-1----:R1:W-:Y:S04]  /*37bf0*/  STL.64 [R1+0x110], R28 ;  /* 0x0001101c01007387 */ /* 0x0023e80000100a00 */
[----:B------:R3:W-:Y:S04]  /*37c00*/  STL.64 [R1+0x118], R30 ;  /* 0x0001181e01007387 */ /* 0x0007e80000100a00 */
[----:B--2---:R2:W-:Y:S04]  /*37c10*/  STL.64 [R1+0xae0], R24 ;  /* 0x000ae01801007387 */ /* 0x0045e80000100a00 */
[----:B------:R2:W-:Y:S04]  /*37c20*/  STL.64 [R1+0xae8], R26 ;  /* 0x000ae81a01007387 */ /* 0x0005e80000100a00 */
[----:B-1----:R-:W4:Y:S04]  /*37c30*/  LDL.LU R28, [R1+0xbd8] ;  /* 0x000bd800011c7983 */ /* 0x002f280000300800 */
[----:B------:R-:W4:Y:S04]  /*37c40*/  LDL.LU R29, [R1+0xbdc] ;  /* 0x000bdc00011d7983 */ /* 0x000f280000300800 */
[----:B---3--:R-:W4:Y:S04]  /*37c50*/  LDL.LU R30, [R1+0xc98] ;  /* 0x000c9800011e7983 */ /* 0x008f280000300800 */
[----:B------:R-:W4:Y:S04]  /*37c60*/  LDL.LU R31, [R1+0xc9c] ;  /* 0x000c9c00011f7983 */ /* 0x000f280000300800 */
[----:B--2---:R-:W2:Y:S04]  /*37c70*/  LDL.LU R24, [R1+0xa30] ;  /* 0x000a300001187983 */ /* 0x004ea80000300800 */
[----:B------:R-:W2:Y:S04]  /*37c80*/  LDL.LU R25, [R1+0xa34] ;  /* 0x000a340001197983 */ /* 0x000ea80000300800 */
[----:B------:R-:W2:Y:S04]  /*37c90*/  LDL.LU R26, [R1+0xb20] ;  /* 0x000b2000011a7983 */ /* 0x000ea80000300800 */
[----:B------:R1:W-:Y:S04]  /*37ca0*/  STS.128 [R0], R20 ;  /* 0x0000001400007388 */ /* 0x0003e80000000c00 */
[----:B------:R-:W2:Y:S04]  /*37cb0*/  LDL.LU R27, [R1+0xb24] ;  /* 0x000b2400011b7983 */ /* 0x000ea80000300800 */
[----:B------:R3:W-:Y:S04]  /*37cc0*/  STS.128 [R0+0x80], R16 ;  /* 0x0000801000007388 */ /* 0x0007e80000000c00 */
[----:B-1----:R-:W2:Y:S04]  /*37cd0*/  LDL.LU R20, [R1+0xa38] ;  /* 0x000a380001147983 */ /* 0x002ea80000300800 */
[----:B------:R-:W2:Y:S04]  /*37ce0*/  LDL.LU R21, [R1+0xa3c] ;  /* 0x000a3c0001157983 */ /* 0x000ea80000300800 */
[----:B------:R-:W2:Y:S04]  /*37cf0*/  LDL.LU R22, [R1+0xb28] ;  /* 0x000b280001167983 */ /* 0x000ea80000300800 */
[----:B------:R-:W2:Y:S04]  /*37d00*/  LDL.LU R23, [R1+0xb2c] ;  /* 0x000b2c0001177983 */ /* 0x000ea80000300800 */
[----:B---3--:R-:W3:Y:S04]  /*37d10*/  LDL.LU R16, [R1+0x7d0] ;  /* 0x0007d00001107983 */ /* 0x008ee80000300800 */
[----:B------:R-:W3:Y:S04]  /*37d20*/  LDL.LU R17, [R1+0x7d4] ;  /* 0x0007d40001117983 */ /* 0x000ee80000300800 */
[----:B------:R-:W3:Y:S04]  /*37d30*/  LDL.LU R18, [R1+0x8d0] ;  /* 0x0008d00001127983 */ /* 0x000ee80000300800 */
[----:B------:R-:W3:Y:S04]  /*37d40*/  LDL.LU R19, [R1+0x8d4] ;  /* 0x0008d40001137983 */ /* 0x000ee80000300800 */
[----:B------:R1:W-:Y:S04]  /*37d50*/  STS.128 [R0+0x200], R4 ;  /* 0x0002000400007388 */ /* 0x0003e80000000c00 */
[----:B-1----:R-:W4:Y:S04]  /*37d60*/  LDL.LU R4, [R1+0x7d8] ;  /* 0x0007d80001047983 */ /* 0x002f280000300800 */
[----:B------:R-:W4:Y:S04]  /*37d70*/  LDL.LU R5, [R1+0x7dc] ;  /* 0x0007dc0001057983 */ /* 0x000f280000300800 */
[----:B------:R-:W4:Y:S04]  /*37d80*/  LDL.LU R6, [R1+0x8d8] ;  /* 0x0008d80001067983 */ /* 0x000f280000300800 */
[----:B------:R-:W4:Y:S04]  /*37d90*/  LDL.LU R7, [R1+0x8dc] ;  /* 0x0008dc0001077983 */ /* 0x000f280000300800 */
[----:B--2---:R1:W-:Y:S04]  /*37da0*/  STS.128 [R0+0x480], R20 ;  /* 0x0004801400007388 */ /* 0x0043e80000000c00 */
[----:B-1----:R-:W2:Y:S04]  /*37db0*/  LDL.LU R20, [R1+0x630] ;  /* 0x0006300001147983 */ /* 0x002ea80000300800 */
[----:B------:R-:W2:Y:S04]  /*37dc0*/  LDL.LU R21, [R1+0x634] ;  /* 0x0006340001157983 */ /* 0x000ea80000300800 */
[----:B------:R-:W2:Y:S04]  /*37dd0*/  LDL.LU R22, [R1+0x760] ;  /* 0x0007600001167983 */ /* 0x000ea80000300800 */
[----:B---3--:R1:W-:Y:S04]  /*37de0*/  STS.128 [R0+0x600], R16 ;  /* 0x0006001000007388 */ /* 0x0083e80000000c00 */
[----:B------:R-:W2:Y:S04]  /*37df0*/  LDL.LU R23, [R1+0x764] ;  /* 0x0007640001177983 */ /* 0x000ea80000300800 */
[----:B-1----:R-:W3:Y:S04]  /*37e00*/  LDL.LU R16, [R1+0x638] ;  /* 0x0006380001107983 */ /* 0x002ee80000300800 */
[----:B------:R-:W3:Y:S04]  /*37e10*/  LDL.LU R17, [R1+0x63c] ;  /* 0x00063c0001117983 */ /* 0x000ee80000300800 */
[----:B------:R-:W3:Y:S04]  /*37e20*/  LDL.LU R18, [R1+0x768] ;  /* 0x0007680001127983 */ /* 0x000ee80000300800 */
[----:B------:R-:W3:Y:S04]  /*37e30*/  LDL.LU R19, [R1+0x76c] ;  /* 0x00076c0001137983 */ /* 0x000ee80000300800 */
[----:B----4-:R-:W-:Y:S04]  /*37e40*/  STS.128 [R0+0x280], R28 ;  /* 0x0002801c00007388 */ /* 0x010fe80000000c00 */
[----:B------:R-:W-:Y:S04]  /*37e50*/  STS.128 [R0+0x400], R24 ;  /* 0x0004001800007388 */ /* 0x000fe80000000c00 */
[----:B------:R1:W-:Y:S04]  /*37e60*/  STS.128 [R0+0x680], R4 ;  /* 0x0006800400007388 */ /* 0x0003e80000000c00 */
        /* <DEDUP_REMOVED lines=157> */
[----:B------:R-:W-:Y:S04]  /*38840*/  STL.64 [R1+0xf8], R30 ;  /* 0x0000f81e01007387 */ /* 0x000fe80000100a00 */
[----:B------:R-:W-:Y:S04]  /*38850*/  STL.64 [R1+0xc90], R24 ;  /* 0x000c901801007387 */ /* 0x000fe80000100a00 */
[----:B------:R1:W-:Y:S04]  /*38860*/  STL.64 [R1+0xc98], R26 ;  /* 0x000c981a01007387 */ /* 0x0003e80000100a00 */
[----:B-1----:R-:W4:Y:S04]  /*38870*/  LDL.LU R26, [R1+0xc8] ;  /* 0x0000c800011a7983 */ /* 0x002f280000300800 */
[----:B------:R-:W4:Y:S04]  /*38880*/  LDL.LU R27, [R1+0xcc] ;  /* 0x0000cc00011b7983 */ /* 0x000f280000300800 */
[----:B--2---:R1:W-:Y:S04]  /*38890*/  STS.128 [R0], R20 ;  /* 0x0000001400007388 */ /* 0x0043e80000000c00 */
[----:B-1----:R-:W2:Y:S04]  /*388a0*/  LDL.LU R22, [R1+0xb0] ;  /* 0x0000b00001167983 */ /* 0x002ea80000300800 */
[----:B------:R-:W2:Y:S04]  /*388b0*/  LDL.LU R23, [R1+0xb4] ;  /* 0x0000b40001177983 */ /* 0x000ea80000300800 */
[----:B---3--:R1:W-:Y:S04]  /*388c0*/  STS.128 [R0+0x80], R16 ;  /* 0x0000801000007388 */ /* 0x0083e80000000c00 */
[----:B-1----:R-:W3:Y:S04]  /*388d0*/  LDL.LU R18, [R1+0xb8] ;  /* 0x0000b80001127983 */ /* 0x002ee80000300800 */
[----:B------:R-:W3:Y:S01]  /*388e0*/  LDL.LU R19, [R1+0xbc] ;  /* 0x0000bc0001137983 */ /* 0x000ee20000300800 */
[----:B------:R-:W-:-:S02]  /*388f0*/  IMAD.MOV.U32 R4, RZ, RZ, R248 ;  /* 0x000000ffff047224 */ /* 0x000fc400078e00f8 */
[----:B------:R-:W-:-:S05]  /*38900*/  IMAD.MOV.U32 R5, RZ, RZ, R249 ;  /* 0x000000ffff057224 */ /* 0x000fca00078e00f9 */
[----:B------:R1:W-:Y:S02]  /*38910*/  STS.128 [R0+0x200], R4 ;  /* 0x0002000400007388 */ /* 0x0003e40000000c00 */
[----:B-1----:R-:W-:Y:S02]  /*38920*/  IMAD.MOV.U32 R4, RZ, RZ, R12 ;  /* 0x000000ffff047224 */ /* 0x002fe400078e000c */
[----:B------:R-:W-:Y:S01]  /*38930*/  IMAD.MOV.U32 R6, RZ, RZ, R8 ;  /* 0x000000ffff067224 */ /* 0x000fe200078e0008 */
[----:B------:R-:W3:Y:S01]  /*38940*/  LDL.LU R12, [R1+0xe90] ;  /* 0x000e9000010c7983 */ /* 0x000ee20000300800 */
[----:B------:R-:W-:Y:S02]  /*38950*/  IMAD.MOV.U32 R7, RZ, RZ, R9 ;  /* 0x000000ffff077224 */ /* 0x000fe400078e0009 */
[----:B------:R-:W-:Y:S02]  /*38960*/  IMAD.MOV.U32 R5, RZ, RZ, R13 ;  /* 0x000000ffff057224 */ /* 0x000fe400078e000d */
[----:B------:R-:W-:Y:S01]  /*38970*/  IMAD.MOV.U32 R8, RZ, RZ, R14 ;  /* 0x000000ffff087224 */ /* 0x000fe200078e000e */
[----:B------:R-:W3:Y:S01]  /*38980*/  LDL.LU R13, [R1+0xe94] ;  /* 0x000e9400010d7983 */ /* 0x000ee20000300800 */
[----:B------:R-:W-:-:S03]  /*38990*/  IMAD.MOV.U32 R9, RZ, RZ, R15 ;  /* 0x000000ffff097224 */ /* 0x000fc600078e000f */
[----:B------:R-:W3:Y:S04]  /*389a0*/  LDL.LU R14, [R1+0xfa0] ;  /* 0x000fa000010e7983 */ /* 0x000ee80000300800 */
[----:B------:R-:W3:Y:S04]  /*389b0*/  LDL.LU R15, [R1+0xfa4] ;  /* 0x000fa400010f7983 */ /* 0x000ee80000300800 */
[----:B------:R1:W-:Y:S04]  /*389c0*/  STS.128 [R0+0x680], R8 ;  /* 0x0006800800007388 */ /* 0x0003e80000000c00 */
[----:B------:R1:W-:Y:S04]  /*389d0*/  STS.128 [R0+0x600], R4 ;  /* 0x0006000400007388 */ /* 0x0003e80000000c00 */
[----:B-1----:R-:W3:Y:S04]  /*389e0*/  LDL.LU R8, [R1+0xe98] ;  /* 0x000e980001087983 */ /* 0x002ee80000300800 */
        /* <DEDUP_REMOVED lines=10> */
[----:B------:R-:W-:Y:S02]  /*38a90*/  IMAD.MOV.U32 R20, RZ, RZ, R236 ;  /* 0x000000ffff147224 */ /* 0x000fe400078e00ec */
[----:B------:R-:W-:Y:S02]  /*38aa0*/  IMAD.MOV.U32 R21, RZ, RZ, R237 ;  /* 0x000000ffff157224 */ /* 0x000fe400078e00ed */
[----:B------:R-:W-:Y:S01]  /*38ab0*/  IMAD.MOV.U32 R16, RZ, RZ, R238 ;  /* 0x000000ffff107224 */ /* 0x000fe200078e00ee */
[----:B----4-:R-:W-:Y:S04]  /*38ac0*/  STS.128 [R0+0x280], R24 ;  /* 0x0002801800007388 */ /* 0x010fe80000000c00 */
[----:B--2---:R-:W-:Y:S04]  /*38ad0*/  STS.128 [R0+0x400], R20 ;  /* 0x0004001400007388 */ /* 0x004fe80000000c00 */
[----:B---3--:R-:W-:Y:S04]  /*38ae0*/  STS.128 [R0+0x480], R16 ;  /* 0x0004801000007388 */ /* 0x008fe80000000c00 */
[----:B------:R-:W-:Y:S06]  /*38af0*/  BAR.SYNC.DEFER_BLOCKING 0x0 ;  /* 0x0000000000007b1d */ /* 0x000fec0000010000 */
[----:B------:R-:W1:Y:S04]  /*38b00*/  LDS.128 R248, [R2] ;  /* 0x0000000002f87984 */ /* 0x000e680000000c00 */
[----:B------:R-:W2:Y:S04]  /*38b10*/  LDS.128 R16, [R2+0x800] ;  /* 0x0008000002107984 */ /* 0x000ea80000000c00 */
[----:B------:R-:W3:Y:S04]  /*38b20*/  LDS.128 R24, [R188] ;  /* 0x00000000bc187984 */ /* 0x000ee80000000c00 */
[----:B------:R-:W4:Y:S04]  /*38b30*/  LDS.128 R20, [R188+0x800] ;  /* 0x00080000bc147984 */ /* 0x000f280000000c00 */
[----:B-1----:R-:W-:Y:S04]  /*38b40*/  STL [R1+0x1b48], R248 ;  /* 0x001b48f801007387 */ /* 0x002fe80000100800 */
[----:B------:R-:W-:Y:S04]  /*38b50*/  STL [R1+0x1b44], R249 ;  /* 0x001b44f901007387 */ /* 0x000fe80000100800 */
[----:B------:R-:W-:Y:S04]  /*38b60*/  STL [R1+0x1b3c], R250 ;  /* 0x001b3cfa01007387 */ /* 0x000fe80000100800 */
[----:B------:R-:W-:Y:S04]  /*38b70*/  STL [R1+0x1b38], R251 ;  /* 0x001b38fb01007387 */ /* 0x000fe80000100800 */
[----:B--2---:R-:W-:Y:S04]  /*38b80*/  STL.64 [R1+0xb0], R16 ;  /* 0x0000b01001007387 */ /* 0x004fe80000100a00 */
[----:B------:R-:W-:Y:S04]  /*38b90*/  STL.64 [R1+0xb8], R18 ;  /* 0x0000b81201007387 */ /* 0x000fe80000100a00 */
[----:B------:R-:W1:Y:S04]  /*38ba0*/  LDS.128 R16, [R196] ;  /* 0x00000000c4107984 */ /* 0x000e680000000c00 */
[----:B---3--:R-:W-:Y:S04]  /*38bb0*/  STL.64 [R1+0x10], R24 ;  /* 0x0000101801007387 */ /* 0x008fe80000100a00 */
[----:B------:R-:W-:Y:S04]  /*38bc0*/  STL.64 [R1+0x18], R26 ;  /* 0x0000181a01007387 */ /* 0x000fe80000100a00 */
[----:B----4-:R-:W-:Y:S04]  /*38bd0*/  STL.64 [R1+0xc0], R20 ;  /* 0x0000c01401007387 */ /* 0x010fe80000100a00 */
[----:B------:R-:W-:Y:S04]  /*38be0*/  STL.64 [R1+0xc8], R22 ;  /* 0x0000c81601007387 */ /* 0x000fe80000100a00 */
[----:B------:R-:W2:Y:S04]  /*38bf0*/  LDS.128 R24, [R196+0x800] ;  /* 0x00080000c4187984 */ /* 0x000ea80000000c00 */
[----:B------:R-:W3:Y:S04]  /*38c00*/  LDS.128 R20, [R3] ;  /* 0x0000000003147984 */ /* 0x000ee80000000c00 */
[----:B-1----:R-:W-:Y:S04]  /*38c10*/  STL.64 [R1+0x50], R16 ;  /* 0x0000501001007387 */ /* 0x002fe80000100a00 */
[----:B------:R-:W-:Y:S04]  /*38c20*/  STL.64 [R1+0x58], R18 ;  /* 0x0000581201007387 */ /* 0x000fe80000100a00 */
[----:B------:R-:W1:Y:S04]  /*38c30*/  LDS.128 R16, [R3+0x800] ;  /* 0x0008000003107984 */ /* 0x000e680000000c00 */
[----:B------:R-:W-:Y:S06]  /*38c40*/  BAR.SYNC.DEFER_BLOCKING 0x0 ;  /* 0x0000000000007b1d */ /* 0x000fec0000010000 */
[----:B--2---:R-:W-:Y:S04]  /*38c50*/  STL.64 [R1+0x390], R24 ;  /* 0x0003901801007387 */ /* 0x004fe80000100a00 */
[----:B------:R-:W-:Y:S04]  /*38c60*/  STL.64 [R1+0x398], R26 ;  /* 0x0003981a01007387 */ /* 0x000fe80000100a00 */
[----:B---3--:R2:W-:Y:S04]  /*38c70*/  STL.64 [R1+0x70], R20 ;  /* 0x0000701401007387 */ /* 0x0085e80000100a00 */
[----:B------:R3:W-:Y:S01]  /*38c80*/  STL.64 [R1+0x78], R22 ;  /* 0x0000781601007387 */ /* 0x0007e20000100a00 */
[----:B-1----:R-:W-:-:S02]  /*38c90*/  IMAD.MOV.U32 R251, RZ, RZ, R17 ;  /* 0x000000fffffb7224 */ /* 0x002fc400078e0011 */
[----:B------:R-:W-:Y:S01]  /*38ca0*/  IMAD.MOV.U32 R250, RZ, RZ, R16 ;  /* 0x000000fffffa7224 */ /* 0x000fe200078e0010 */
[----:B------:R1:W-:Y:S04]  /*38cb0*/  STL.64 [R1+0x548], R18 ;  /* 0x0005481201007387 */ /* 0x0003e80000100a00 */
[----:B------:R-:W-:Y:S04]  /*38cc0*/  STL [R1+0x1b4c], R251 ;  /* 0x001b4cfb01007387 */ /* 0x000fe80000100800 */
[----:B------:R-:W-:Y:S04]  /*38cd0*/  STL [R1+0x1b40], R250 ;  /* 0x001b40fa01007387 */ /* 0x000fe80000100800 */
[----:B--2---:R-:W2:Y:S04]  /*38ce0*/  LDL.LU R20, [R1+0xdc8] ;  /* 0x000dc80001147983 */ /* 0x004ea80000300800 */
[----:B------:R-:W2:Y:S04]  /*38cf0*/  LDL.LU R21, [R1+0xdcc] ;  /* 0x000dcc0001157983 */ /* 0x000ea80000300800 */
[----:B---3--:R-:W2:Y:S04]  /*38d00*/  LDL.LU R22, [R1+0xe88] ;  /* 0x000e880001167983 */ /* 0x008ea80000300800 */
[----:B------:R-:W2:Y:S04]  /*38d10*/  LDL.LU R23, [R1+0xe8c] ;  /* 0x000e8c0001177983 */ /* 0x000ea80000300800 */
[----:B------:R-:W3:Y:S04]  /*38d20*/  LDL.LU R16, [R1+0xc70] ;  /* 0x000c700001107983 */ /* 0x000ee80000300800 */
[----:B------:R-:W3:Y:S04]  /*38d30*/  LDL.LU R17, [R1+0xc74] ;  /* 0x000c740001117983 */ /* 0x000ee80000300800 */
[----:B-1----:R-:W3:Y:S04]  /*38d40*/  LDL.LU R18, [R1+0xd70] ;  /* 0x000d700001127983 */ /* 0x002ee80000300800 */
        /* <DEDUP_REMOVED lines=10> */
[----:B------:R1:W-:Y:S04]  /*38df0*/  STS.128 [R0+0x200], R4 ;  /* 0x0002000400007388 */ /* 0x0003e80000000c00 */
[----:B------:R-:W4:Y:S04]  /*38e00*/  LDL.LU R11, [R1+0xc54] ;  /* 0x000c5400010b7983 */ /* 0x000f280000300800 */
        /* <DEDUP_REMOVED lines=10> */
[----:B---3--:R3:W-:Y:S04]  /*38eb0*/  STS.128 [R0+0x680], R4 ;  /* 0x0006800400007388 */ /* 0x0087e80000000c00 */
[----:B-1----:R-:W4:Y:S04]  /*38ec0*/  LDL.LU R8, [R1+0x8c8] ;  /* 0x0008c80001087983 */ /* 0x002f280000300800 */
[----:B------:R-:W4:Y:S04]  /*38ed0*/  LDL.LU R9, [R1+0x8cc] ;  /* 0x0008cc0001097983 */ /* 0x000f280000300800 */
[----:B------:R-:W4:Y:S04]  /*38ee0*/  LDL.LU R10, [R1+0xa78] ;  /* 0x000a7800010a7983 */ /* 0x000f280000300800 */
[----:B------:R-:W4:Y:S04]  /*38ef0*/  LDL.LU R11, [R1+0xa7c] ;  /* 0x000a7c00010b7983 */ /* 0x000f280000300800 */
[----:B---3--:R-:W4:Y:S04]  /*38f00*/  LDL.LU R4, [R1+0x710] ;  /* 0x0007100001047983 */ /* 0x008f280000300800 */
[----:B------:R-:W4:Y:S04]  /*38f10*/  LDL.LU R5, [R1+0x714] ;  /* 0x0007140001057983 */ /* 0x000f280000300800 */
[----:B------:R-:W4:Y:S04]  /*38f20*/  LDL.LU R6, [R1+0x890] ;  /* 0x0008900001067983 */ /* 0x000f280000300800 */
[----:B------:R-:W4:Y:S04]  /*38f30*/  LDL.LU R7, [R1+0x894] ;  /* 0x0008940001077983 */ /* 0x000f280000300800 */
[----:B------:R-:W-:Y:S04]  /*38f40*/  STS.128 [R0+0x280], R20 ;  /* 0x0002801400007388 */ /* 0x000fe80000000c00 */
[----:B------:R-:W-:Y:S04]  /*38f50*/  STS.128 [R0+0x400], R16 ;  /* 0x0004001000007388 */ /* 0x000fe80000000c00 */
[----:B------:R-:W-:Y:S06]  /*38f60*/  BAR.SYNC.DEFER_BLOCKING 0x0 ;  /* 0x0000000000007b1d */ /* 0x000fec0000010000 */
        /* <DEDUP_REMOVED lines=25> */
[----:B-1----:R-:W3:Y:S04]  /*39100*/  LDL.LU R20, [R1+0x718] ;  /* 0x0007180001147983 */ /* 0x002ee80000300800 */
[----:B------:R-:W3:Y:S04]  /*39110*/  LDL.LU R21, [R1+0x71c] ;  /* 0x00071c0001157983 */ /* 0x000ee80000300800 */
[----:B------:R-:W3:Y:S04]  /*39120*/  LDL.LU R22, [R1+0x898] ;  /* 0x0008980001167983 */ /* 0x000ee80000300800 */
[----:B------:R-:W3:Y:S04]  /*39130*/  LDL.LU R23, [R1+0x89c] ;  /* 0x00089c0001177983 */ /* 0x000ee80000300800 */
[----:B------:R-:W3:Y:S04]  /*39140*/  LDL.LU R16, [R1+0x5b0] ;  /* 0x0005b00001107983 */ /* 0x000ee80000300800 */
[----:B------:R-:W3:Y:S04]  /*39150*/  LDL.LU R17, [R1+0x5b4] ;  /* 0x0005b40001117983 */ /* 0x000ee80000300800 */
[----:B------:R-:W3:Y:S04]  /*39160*/  LDL.LU R18, [R1+0x6d0] ;  /* 0x0006d00001127983 */ /* 0x000ee80000300800 */
[----:B------:R-:W3:Y:S04]  /*39170*/  LDL.LU R19, [R1+0x6d4] ;  /* 0x0006d40001137983 */ /* 0x000ee80000300800 */
[----:B--2---:R1:W-:Y:S04]  /*39180*/  STS.128 [R0], R12 ;  /* 0x0000000c00007388 */ /* 0x0043e80000000c00 */
        /* <DEDUP_REMOVED lines=25> */
[----:B-1----:R-:W4:Y:S04]  /*39320*/  LDL.LU R4, [R1+0x2c0] ;  /* 0x0002c00001047983 */ /* 0x002f280000300800 */
        /* <DEDUP_REMOVED lines=113> */
[----:B------:R1:W-:Y:S04]  /*39a40*/  STS.128 [R0+0x200], R4 ;  /* 0x0002000400007388 */ /* 0x0003e80000000c00 */
[----:B-1----:R-:W3:Y:S04]  /*39a50*/  LDL.LU R6, [R1+0x158] ;  /* 0x0001580001067983 */ /* 0x002ee80000300800 */
[----:B------:R-:W3:Y:S01]  /*39a60*/  LDL.LU R7, [R1+0x15c] ;  /* 0x00015c0001077983 */ /* 0x000ee20000300800 */
[----:B------:R-:W-:Y:S01]  /*39a70*/  IMAD.MOV.U32 R8, RZ, RZ, R128 ;  /* 0x000000ffff087224 */ /* 0x000fe200078e0080 */
[----:B------:R-:W-:Y:S01]  /*39a80*/  MOV R9, R129 ;  /* 0x0000008100097202 */ /* 0x000fe20000000f00 */
[----:B------:R-:W-:-:S02]  /*39a90*/  IMAD.MOV.U32 R4, RZ, RZ, R130 ;  /* 0x000000ffff047224 */ /* 0x000fc400078e0082 */
[----:B------:R-:W-:Y:S01]  /*39aa0*/  IMAD.MOV.U32 R5, RZ, RZ, R131 ;  /* 0x000000ffff057224 */ /* 0x000fe200078e0083 */
        /* <DEDUP_REMOVED lines=181> */
[----:B--2---:R-:W2:Y:S04]  /*3a600*/  LDL.LU R18, [R1+0x590] ;  /* 0x0005900001127983 */ /* 0x004ea80000300800 */
[----:B------:R1:W-:Y:S04]  /*3a610*/  STS.128 [R0], R12 ;  /* 0x0000000c00007388 */ /* 0x0003e80000000c00 */
[----:B------:R-:W2:Y:S04]  /*3a620*/  LDL.LU R19, [R1+0x594] ;  /* 0x0005940001137983 */ /* 0x000ea80000300800 */
        /* <DEDUP_REMOVED lines=86> */
[----:B-1----:R-:W3:Y:S04]  /*3ab90*/  LDL.LU R8, [R1+0x1278] ;  /* 0x0012780001087983 */ /* 0x002ee80000300800 */
[----:B------:R-:W3:Y:S04]  /*3aba0*/  LDL.LU R9, [R1+0x127c] ;  /* 0x00127c0001097983 */ /* 0x000ee80000300800 */
[----:B------:R-:W3:Y:S04]  /*3abb0*/  LDL.LU R10, [R1+0x1268] ;  /* 0x00126800010a7983 */ /* 0x000ee80000300800 */
[----:B---3--:R1:W-:Y:S04]  /*3abc0*/  STS.128 [R0+0x680], R4 ;  /* 0x0006800400007388 */ /* 0x0083e80000000c00 */
[----:B------:R-:W3:Y:S04]  /*3abd0*/  LDL.LU R11, [R1+0x126c] ;  /* 0x00126c00010b7983 */ /* 0x000ee80000300800 */
[----:B-1----:R-:W3:Y:S04]  /*3abe0*/  LDL.LU R4, [R1+0x11c0] ;  /* 0x0011c00001047983 */ /* 0x002ee80000300800 */
[----:B------:R-:W3:Y:S04]  /*3abf0*/  LDL.LU R5, [R1+0x11c4] ;  /* 0x0011c40001057983 */ /* 0x000ee80000300800 */
[----:B------:R-:W3:Y:S04]  /*3ac00*/  LDL.LU R6, [R1+0x11b0] ;  /* 0x0011b00001067983 */ /* 0x000ee80000300800 */
[----:B------:R-:W3:Y:S04]  /*3ac10*/  LDL.LU R7, [R1+0x11b4] ;  /* 0x0011b40001077983 */ /* 0x000ee80000300800 */
[----:B------:R-:W-:Y:S04]  /*3ac20*/  STS.128 [R0+0x280], R20 ;  /* 0x0002801400007388 */ /* 0x000fe80000000c00 */
[----:B------:R-:W-:Y:S04]  /*3ac30*/  STS.128 [R0+0x400], R16 ;  /* 0x0004001000007388 */ /* 0x000fe80000000c00 */
[----:B------:R-:W-:Y:S06]  /*3ac40*/  BAR.SYNC.DEFER_BLOCKING 0x0 ;  /* 0x0000000000007b1d */ /* 0x000fec0000010000 */
[----:B------:R-:W1:Y:S04]  /*3ac50*/  LDS.128 R244, [R2] ;  /* 0x0000000002f47984 */ /* 0x000e680000000c00 */
[----:B------:R-:W1:Y:S04]  /*3ac60*/  LDS.128 R16, [R2+0x800] ;  /* 0x0008000002107984 */ /* 0x000e680000000c00 */
[----:B------:R-:W1:Y:S04]  /*3ac70*/  LDS.128 R24, [R188] ;  /* 0x00000000bc187984 */ /* 0x000e680000000c00 */
[----:B------:R-:W1:Y:S04]  /*3ac80*/  LDS.128 R20, [R188+0x800] ;  /* 0x00080000bc147984 */ /* 0x000e680000000c00 */
[----:B-1----:R-:W-:Y:S04]  /*3ac90*/  STL [R1+0x1b34], R244 ;  /* 0x001b34f401007387 */ /* 0x002fe80000100800 */
[----:B------:R-:W-:Y:S04]  /*3aca0*/  STL [R1+0x1b30], R245 ;  /* 0x001b30f501007387 */ /* 0x000fe80000100800 */
[----:B------:R-:W-:Y:S04]  /*3acb0*/  STL [R1+0x1b2c], R246 ;  /* 0x001b2cf601007387 */ /* 0x000fe80000100800 */
[----:B------:R-:W-:Y:S04]  /*3acc0*/  STL [R1+0x1b28], R247 ;  /* 0x001b28f701007387 */ /* 0x000fe80000100800 */
[----:B------:R-:W-:Y:S04]  /*3acd0*/  STL.64 [R1+0x4c0], R16 ;  /* 0x0004c01001007387 */ /* 0x000fe80000100a00 */
[----:B------:R-:W-:Y:S04]  /*3ace0*/  STL.64 [R1+0x4c8], R18 ;  /* 0x0004c81201007387 */ /* 0x000fe80000100a00 */
[----:B------:R-:W1:Y:S04]  /*3acf0*/  LDS.128 R16, [R196] ;  /* 0x00000000c4107984 */ /* 0x000e680000000c00 */
[----:B------:R-:W-:Y:S04]  /*3ad00*/  STL.64 [R1+0x370], R24 ;  /* 0x0003701801007387 */ /* 0x000fe80000100a00 */
[----:B------:R-:W-:Y:S04]  /*3ad10*/  STL.64 [R1+0x378], R26 ;  /* 0x0003781a01007387 */ /* 0x000fe80000100a00 */
[----:B------:R-:W1:Y:S04]  /*3ad20*/  LDS.128 R24, [R196+0x800] ;  /* 0x00080000c4187984 */ /* 0x000e680000000c00 */
[----:B------:R-:W-:Y:S04]  /*3ad30*/  STL.64 [R1+0x4d0], R20 ;  /* 0x0004d01401007387 */ /* 0x000fe80000100a00 */
[----:B------:R-:W-:Y:S04]  /*3ad40*/  STL.64 [R1+0x4d8], R22 ;  /* 0x0004d81601007387 */ /* 0x000fe80000100a00 */
[----:B------:R-:W1:Y:S04]  /*3ad50*/  LDS.128 R20, [R3] ;  /* 0x0000000003147984 */ /* 0x000e680000000c00 */
[----:B-1----:R-:W-:Y:S04]  /*3ad60*/  STL.64 [R1+0x3a0], R16 ;  /* 0x0003a01001007387 */ /* 0x002fe80000100a00 */
[----:B------:R-:W-:Y:S04]  /*3ad70*/  STL.64 [R1+0x3a8], R18 ;  /* 0x0003a81201007387 */ /* 0x000fe80000100a00 */
[----:B------:R-:W1:Y:S04]  /*3ad80*/  LDS.128 R16, [R3+0x800] ;  /* 0x0008000003107984 */ /* 0x000e680000000c00 */
[----:B------:R-:W-:Y:S06]  /*3ad90*/  BAR.SYNC.DEFER_BLOCKING 0x0 ;  /* 0x0000000000007b1d */ /* 0x000fec0000010000 */
[----:B------:R-:W-:Y:S04]  /*3ada0*/  STL.64 [R1+0x510], R24 ;  /* 0x0005101801007387 */ /* 0x000fe80000100a00 */
[----:B------:R-:W-:Y:S04]  /*3adb0*/  STL.64 [R1+0x518], R26 ;  /* 0x0005181a01007387 */ /* 0x000fe80000100a00 */
[----:B------:R1:W-:Y:S04]  /*3adc0*/  STL.64 [R1+0x3b0], R20 ;  /* 0x0003b01401007387 */ /* 0x0003e80000100a00 */
[----:B------:R1:W-:Y:S04]  /*3add0*/  STL.64 [R1+0x3b8], R22 ;  /* 0x0003b81601007387 */ /* 0x0003e80000100a00 */
[----:B-1----:R-:W-:Y:S04]  /*3ade0*/  STL.64 [R1+0x658], R18 ;  /* 0x0006581201007387 */ /* 0x002fe80000100a00 */
        /* <DEDUP_REMOVED lines=13> */
[----:B------:R-:W3:Y:S04]  /*3aec0*/  LDL.LU R7, [R1+0x10ec] ;  /* 0x0010ec0001077983 */ /* 0x000ee80000300800 */
[----:B------:R1:W-:Y:S01]  /*3aed0*/  STS.128 [R0+0x80], R8 ;  /* 0x0000800800007388 */ /* 0x0003e20000000c00 */
[----:B------:R-:W-:-:S02]  /*3aee0*/  IMAD.MOV.U32 R246, RZ, RZ, R16 ;  /* 0x000000fffff67224 */ /* 0x000fc400078e0010 */
[----:B------:R-:W-:Y:S01]  /*3aef0*/  IMAD.MOV.U32 R247, RZ, RZ, R17 ;  /* 0x000000fffff77224 */ /* 0x000fe200078e0011 */
        /* <DEDUP_REMOVED lines=13> */
[----:B----4-:R-:W-:Y:S04]  /*3afd0*/  STS.128 [R0+0x280], R20 ;  /* 0x0002801400007388 */ /* 0x010fe80000000c00 */
[----:B--2---:R-:W-:Y:S04]  /*3afe0*/  STS.128 [R0+0x400], R12 ;  /* 0x0004000c00007388 */ /* 0x004fe80000000c00 */
[----:B------:R1:W-:Y:S04]  /*3aff0*/  STS.128 [R0+0x600], R8 ;  /* 0x0006000800007388 */ /* 0x0003e80000000c00 */
[----:B------:R-:W-:Y:S04]  /*3b000*/  STS.128 [R0+0x680], R16 ;  /* 0x0006801000007388 */ /* 0x000fe80000000c00 */
[----:B------:R-:W-:Y:S06]  /*3b010*/  BAR.SYNC.DEFER_BLOCKING 0x0 ;  /* 0x0000000000007b1d */ /* 0x000fec0000010000 */
[----:B-1----:R-:W2:Y:S04]  /*3b020*/  LDL.LU R8, [R1+0xf88] ;  /* 0x000f880001087983 */ /* 0x002ea80000300800 */
[----:B------:R-:W2:Y:S04]  /*3b030*/  LDL.LU R9, [R1+0xf8c] ;  /* 0x000f8c0001097983 */ /* 0x000ea80000300800 */
[----:B------:R-:W2:Y:S04]  /*3b040*/  LDL.LU R10, [R1+0xf78] ;  /* 0x000f7800010a7983 */ /* 0x000ea80000300800 */
[----:B------:R-:W2:Y:S04]  /*3b050*/  LDL.LU R11, [R1+0xf7c] ;  /* 0x000f7c00010b7983 */ /* 0x000ea80000300800 */
[----:B------:R-:W4:Y:S04]  /*3b060*/  LDL.LU R12, [R1+0xe60] ;  /* 0x000e6000010c7983 */ /* 0x000f280000300800 */
[----:B------:R-:W1:Y:S04]  /*3b070*/  LDS.128 R16, [R2] ;  /* 0x0000000002107984 */ /* 0x000e680000000c00 */
[----:B------:R-:W4:Y:S04]  /*3b080*/  LDL.LU R13, [R1+0xe64] ;  /* 0x000e6400010d7983 */ /* 0x000f280000300800 */
[----:B------:R-:W4:Y:S04]  /*3b090*/  LDL.LU R14, [R1+0xe50] ;  /* 0x000e5000010e7983 */ /* 0x000f280000300800 */
[----:B------:R-:W4:Y:S04]  /*3b0a0*/  LDL.LU R15, [R1+0xe54] ;  /* 0x000e5400010f7983 */ /* 0x000f280000300800 */
[----:B------:R-:W-:Y:S04]  /*3b0b0*/  LDS.128 R240, [R2+0x800] ;  /* 0x0008000002f07984 */ /* 0x000fe80000000c00 */
[----:B------:R-:W-:Y:S04]  /*3b0c0*/  LDS.128 R236, [R188] ;  /* 0x00000000bcec7984 */ /* 0x000fe80000000c00 */
[----:B------:R-:W-:Y:S04]  /*3b0d0*/  LDS.128 R232, [R188+0x800] ;  /* 0x00080000bce87984 */ /* 0x000fe80000000c00 */
[----:B------:R-:W-:Y:S04]  /*3b0e0*/  LDS.128 R228, [R196] ;  /* 0x00000000c4e47984 */ /* 0x000fe80000000c00 */
[----:B------:R-:W-:Y:S04]  /*3b0f0*/  LDS.128 R224, [R196+0x800] ;  /* 0x00080000c4e07984 */ /* 0x000fe80000000c00 */
[----:B------:R-:W-:Y:S04]  /*3b100*/  LDS.128 R220, [R3] ;  /* 0x0000000003dc7984 */ /* 0x000fe80000000c00 */
[----:B------:R-:W-:Y:S04]  /*3b110*/  LDS.128 R216, [R3+0x800] ;  /* 0x0008000003d87984 */ /* 0x000fe80000000c00 */
[----:B------:R-:W-:Y:S06]  /*3b120*/  BAR.SYNC.DEFER_BLOCKING 0x0 ;  /* 0x0000000000007b1d */ /* 0x000fec0000010000 */
[----:B-1----:R1:W-:Y:S04]  /*3b130*/  STL.64 [R1+0x2b0], R16 ;  /* 0x0002b01001007387 */ /* 0x0023e80000100a00 */
[----:B------:R1:W-:Y:S04]  /*3b140*/  STL.64 [R1+0x2b8], R18 ;  /* 0x0002b81201007387 */ /* 0x0003e80000100a00 */
        /* <DEDUP_REMOVED lines=8> */
[----:B---3--:R1:W-:Y:S04]  /*3b1d0*/  STS.128 [R0], R4 ;  /* 0x0000000400007388 */ /* 0x0083e80000000c00 */
        /* <DEDUP_REMOVED lines=8> */
[----:B----4-:R1:W-:Y:S04]  /*3b260*/  STS.128 [R0+0x200], R12 ;  /* 0x0002000c00007388 */ /* 0x0103e80000000c00 */
[----:B------:R-:W2:Y:S04]  /*3b270*/  LDL.LU R11, [R1+0xce4] ;  /* 0x000ce400010b7983 */ /* 0x000ea80000300800 */
        /* <DEDUP_REMOVED lines=16> */
[----:B------:R-:W-:Y:S04]  /*3b380*/  STS.128 [R0+0x280], R20 ;  /* 0x0002801400007388 */ /* 0x000fe80000000c00 */
[----:B------:R-:W-:Y:S04]  /*3b390*/  STS.128 [R0+0x400], R16 ;  /* 0x0004001000007388 */ /* 0x000fe80000000c00 */
[----:B--2---:R-:W-:Y:S04]  /*3b3a0*/  STS.128 [R0+0x600], R8 ;  /* 0x0006000800007388 */ /* 0x004fe80000000c00 */
[----:B----4-:R-:W-:Y:S04]  /*3b3b0*/  STS.128 [R0+0x680], R12 ;  /* 0x0006800c00007388 */ /* 0x010fe80000000c00 */
[----:B------:R-:W2:Y:S04]  /*3b3c0*/  LDL.LU R35, [R1+0xb44] ;  /* 0x000b440001237983 */ /* 0x000ea80000300800 */
[----:B------:R-:W-:Y:S06]  /*3b3d0*/  BAR.SYNC.DEFER_BLOCKING 0x0 ;  /* 0x0000000000007b1d */ /* 0x000fec0000010000 */
[----:B------:R-:W4:Y:S04]  /*3b3e0*/  LDL.LU R44, [R1+0xb58] ;  /* 0x000b5800012c7983 */ /* 0x000f280000300800 */
[----:B------:R-:W4:Y:S04]  /*3b3f0*/  LDL.LU R45, [R1+0xb5c] ;  /* 0x000b5c00012d7983 */ /* 0x000f280000300800 */
[----:B------:R-:W4:Y:S04]  /*3b400*/  LDL.LU R46, [R1+0xb48] ;  /* 0x000b4800012e7983 */ /* 0x000f280000300800 */
[----:B------:R-:W4:Y:S04]  /*3b410*/  LDL.LU R47, [R1+0xb4c] ;  /* 0x000b4c00012f7983 */ /* 0x000f280000300800 */
[----:B------:R-:W4:Y:S04]  /*3b420*/  LDL.LU R40, [R1+0xaa0] ;  /* 0x000aa00001287983 */ /* 0x000f280000300800 */
[----:B------:R-:W-:Y:S04]  /*3b430*/  LDS.128 R212, [R2] ;  /* 0x0000000002d47984 */ /* 0x000fe80000000c00 */
        /* <DEDUP_REMOVED lines=16> */
[----:B------:R-:W-:Y:S04]  /*3b540*/  STS.128 [R0+0x80], R36 ;  /* 0x0000802400007388 */ /* 0x000fe80000000c00 */
[----:B--2---:R1:W-:Y:S04]  /*3b550*/  STS.128 [R0+0x200], R32 ;  /* 0x0002002000007388 */ /* 0x0043e80000000c00 */
        /* <DEDUP_REMOVED lines=16> */
[----:B----4-:R-:W-:Y:S04]  /*3b660*/  STS.128 [R0+0x280], R44 ;  /* 0x0002802c00007388 */ /* 0x010fe80000000c00 */
[----:B------:R-:W-:Y:S04]  /*3b670*/  STS.128 [R0+0x400], R40 ;  /* 0x0004002800007388 */ /* 0x000fe80000000c00 */
[----:B--2---:R-:W-:Y:S04]  /*3b680*/  STS.128 [R0+0x600], R32 ;  /* 0x0006002000007388 */ /* 0x004fe80000000c00 */
[----:B------:R-:W2:Y:S04]  /*3b690*/  LDL.LU R67, [R1+0x9ac] ;  /* 0x0009ac0001437983 */ /* 0x000ea80000300800 */
[----:B------:R-:W4:Y:S04]  /*3b6a0*/  LDL.LU R68, [R1+0x930] ;  /* 0x0009300001447983 */ /* 0x000f280000300800 */
[----:B------:R-:W-:Y:S04]  /*3b6b0*/  STS.128 [R0+0x680], R36 ;  /* 0x0006802400007388 */ /* 0x000fe80000000c00 */
        /* <DEDUP_REMOVED lines=53> */
[----:B------:R-:W-:Y:S06]  /*3ba10*/  BAR.SYNC.DEFER_BLOCKING 0x0 ;  /* 0x0000000000007b1d */ /* 0x000fec0000010000 */
[----:B------:R-:W2:Y:S04]  /*3ba20*/  LDL.LU R108, [R1+0x11a8] ;  /* 0x0011a800016c7983 */ /* 0x000ea80000300800 */
[----:B------:R-:W2:Y:S04]  /*3ba30*/  LDL.LU R109, [R1+0x11ac] ;  /* 0x0011ac00016d7983 */ /* 0x000ea80000300800 */
[----:B------:R-:W2:Y:S04]  /*3ba40*/  LDL.LU R110, [R1+0x1198] ;  /* 0x00119800016e7983 */ /* 0x000ea80000300800 */
[----:B------:R-:W2:Y:S04]  /*3ba50*/  LDL.LU R111, [R1+0x119c] ;  /* 0x00119c00016f7983 */ /* 0x000ea80000300800 */
        /* <DEDUP_REMOVED lines=18> */
[----:B------:R1:W-:Y:S04]  /*3bb80*/  STS.128 [R0+0x80], R96 ;  /* 0x0000806000007388 */ /* 0x0003e80000000c00 */
[----:B------:R1:W-:Y:S04]  /*3bb90*/  STS.128 [R0+0x200], R100 ;  /* 0x0002006400007388 */ /* 0x0003e80000000c00 */
        /* <DEDUP_REMOVED lines=8> */
[----:B--2---:R-:W-:Y:S04]  /*3bc20*/  STS.128 [R0+0x280], R108 ;  /* 0x0002806c00007388 */ /* 0x004fe80000000c00 */
[----:B---3--:R1:W-:Y:S04]  /*3bc30*/  STS.128 [R0+0x480], R4 ;  /* 0x0004800400007388 */ /* 0x0083e80000000c00 */
[----:B-1----:R-:W2:Y:S04]  /*3bc40*/  LDL.LU R4, [R1+0xf60] ;  /* 0x000f600001047983 */ /* 0x002ea80000300800 */
[----:B------:R-:W2:Y:S04]  /*3bc50*/  LDL.LU R5, [R1+0xf64] ;  /* 0x000f640001057983 */ /* 0x000ea80000300800 */
[----:B------:R-:W2:Y:S04]  /*3bc60*/  LDL.LU R6, [R1+0xf50] ;  /* 0x000f500001067983 */ /* 0x000ea80000300800 */
[----:B------:R-:W2:Y:S04]  /*3bc70*/  LDL.LU R7, [R1+0xf54] ;  /* 0x000f540001077983 */ /* 0x000ea80000300800 */
[----:B------:R-:W3:Y:S04]  /*3bc80*/  LDL.LU R128, [R1+0xf68] ;  /* 0x000f680001807983 */ /* 0x000ee80000300800 */
[----:B------:R-:W3:Y:S04]  /*3bc90*/  LDL.LU R129, [R1+0xf6c] ;  /* 0x000f6c0001817983 */ /* 0x000ee80000300800 */
[----:B------:R-:W3:Y:S04]  /*3bca0*/  LDL.LU R130, [R1+0xf58] ;  /* 0x000f580001827983 */ /* 0x000ee80000300800 */
[----:B------:R-:W3:Y:S04]  /*3bcb0*/  LDL.LU R131, [R1+0xf5c] ;  /* 0x000f5c0001837983 */ /* 0x000ee80000300800 */
[----:B----4-:R-:W-:Y:S04]  /*3bcc0*/  STS.128 [R0+0x400], R104 ;  /* 0x0004006800007388 */ /* 0x010fe80000000c00 */
[----:B------:R-:W-:Y:S04]  /*3bcd0*/  STS.128 [R0+0x600], R96 ;  /* 0x0006006000007388 */ /* 0x000fe80000000c00 */
[----:B------:R-:W-:Y:S04]  /*3bce0*/  STS.128 [R0+0x680], R100 ;  /* 0x0006806400007388 */ /* 0x000fe80000000c00 */
[----:B------:R-:W4:Y:S04]  /*3bcf0*/  LDL.LU R132, [R1+0xe40] ;  /* 0x000e400001847983 */ /* 0x000f280000300800 */
[----:B------:R-:W4:Y:S04]  /*3bd00*/  LDL.LU R133, [R1+0xe44] ;  /* 0x000e440001857983 */ /* 0x000f280000300800 */
[----:B------:R-:W-:Y:S06]  /*3bd10*/  BAR.SYNC.DEFER_BLOCKING 0x0 ;  /* 0x0000000000007b1d */ /* 0x000fec0000010000 */
[----:B------:R-:W4:Y:S04]  /*3bd20*/  LDL.LU R134, [R1+0xe30] ;  /* 0x000e300001867983 */ /* 0x000f280000300800 */
[----:B------:R-:W4:Y:S04]  /*3bd30*/  LDL.LU R135, [R1+0xe34] ;  /* 0x000e340001877983 */ /* 0x000f280000300800 */
[----:B------:R-:W1:Y:S04]  /*3bd40*/  LDS.128 R96, [R3+0x800] ;  /* 0x0008000003607984 */ /* 0x000e680000000c00 */
[----:B------:R-:W-:Y:S04]  /*3bd50*/  LDS.128 R124, [R2] ;  /* 0x00000000027c7984 */ /* 0x000fe80000000c00 */
[----:B------:R-:W-:Y:S04]  /*3bd60*/  LDS.128 R108, [R2+0x800] ;  /* 0x00080000026c7984 */ /* 0x000fe80000000c00 */
[----:B------:R-:W-:Y:S04]  /*3bd70*/  LDS.128 R120, [R188] ;  /* 0x00000000bc787984 */ /* 0x000fe80000000c00 */
[----:B------:R-:W-:Y:S04]  /*3bd80*/  LDS.128 R104, [R188+0x800] ;  /* 0x00080000bc687984 */ /* 0x000fe80000000c00 */
[----:B------:R-:W-:Y:S04]  /*3bd90*/  LDS.128 R112, [R196] ;  /* 0x00000000c4707984 */ /* 0x000fe80000000c00 */
[----:B------:R-:W-:Y:S04]  /*3bda0*/  LDS.128 R100, [R196+0x800] ;  /* 0x00080000c4647984 */ /* 0x000fe80000000c00 */
[----:B------:R-:W-:Y:S04]  /*3bdb0*/  LDS.128 R116, [R3] ;  /* 0x0000000003747984 */ /* 0x000fe80000000c00 */
[----:B------:R-:W-:Y:S06]  /*3bdc0*/  BAR.SYNC.DEFER_BLOCKING 0x0 ;  /* 0x0000000000007b1d */ /* 0x000fec0000010000 */
[----:B-1----:R-:W-:Y:S04]  /*3bdd0*/  STL [R1+0x1b18], R99 ;  /* 0x001b186301007387 */ /* 0x002fe80000100800 */
        /* <DEDUP_REMOVED lines=17> */
[----:B----4-:R1:W-:Y:S04]  /*3bef0*/  STS.128 [R0+0x200], R132 ;  /* 0x0002008400007388 */ /* 0x0103e80000000c00 */
[----:B------:R-:W3:Y:S04]  /*3bf00*/  LDL.LU R131, [R1+0xcb4] ;  /* 0x000cb40001837983 */ /* 0x000ee80000300800 */
        /* <DEDUP_REMOVED lines=17> */
[----:B------:R-:W-:Y:S04]  /*3c020*/  STS.128 [R0+0x280], R140 ;  /* 0x0002808c00007388 */ /* 0x000fe80000000c00 */
[----:B------:R-:W-:Y:S04]  /*3c030*/  STS.128 [R0+0x400], R136 ;  /* 0x0004008800007388 */ /* 0x000fe80000000c00 */
[----:B---3--:R-:W-:Y:S04]  /*3c040*/  STS.128 [R0+0x600], R128 ;  /* 0x0006008000007388 */ /* 0x008fe80000000c00 */
[----:B----4-:R-:W-:Y:S04]  /*3c050*/  STS.128 [R0+0x680], R132 ;  /* 0x0006808400007388 */ /* 0x010fe80000000c00 */
[----:B------:R-:W-:Y:S06]  /*3c060*/  BAR.SYNC.DEFER_BLOCKING 0x0 ;  /* 0x0000000000007b1d */ /* 0x000fec0000010000 */
        /* <DEDUP_REMOVED lines=23> */
[----:B------:R1:W-:Y:S04]  /*3c1e0*/  STS.128 [R0+0x80], R160 ;  /* 0x000080a000007388 */ /* 0x0003e80000000c00 */
[----:B------:R-:W2:Y:S04]  /*3c1f0*/  LDL.LU R7, [R1+0xa5c] ;  /* 0x000a5c0001077983 */ /* 0x000ea80000300800 */
[----:B------:R1:W-:Y:S04]  /*3c200*/  STS.128 [R0+0x200], R164 ;  /* 0x000200a400007388 */ /* 0x0003e80000000c00 */
        /* <DEDUP_REMOVED lines=8> */
[----:B---3--:R-:W-:Y:S04]  /*3c290*/  STS.128 [R0+0x280], R172 ;  /* 0x000280ac00007388 */ /* 0x008fe80000000c00 */
[----:B----4-:R-:W-:Y:S04]  /*3c2a0*/  STS.128 [R0+0x400], R168 ;  /* 0x000400a800007388 */ /* 0x010fe80000000c00 */
[----:B--2---:R1:W-:Y:S04]  /*3c2b0*/  STS.128 [R0+0x480], R4 ;  /* 0x0004800400007388 */ /* 0x0043e80000000c00 */
[----:B-1----:R-:W2:Y:S04]  /*3c2c0*/  LDL.LU R4, [R1+0x990] ;  /* 0x0009900001047983 */ /* 0x002ea80000300800 */
[----:B------:R-:W2:Y:S04]  /*3c2d0*/  LDL.LU R5, [R1+0x994] ;  /* 0x0009940001057983 */ /* 0x000ea80000300800 */
[----:B------:R-:W2:Y:S04]  /*3c2e0*/  LDL.LU R6, [R1+0x8e0] ;  /* 0x0008e00001067983 */ /* 0x000ea80000300800 */
[----:B------:R-:W2:Y:S04]  /*3c2f0*/  LDL.LU R7, [R1+0x8e4] ;  /* 0x0008e40001077983 */ /* 0x000ea80000300800 */
[----:B------:R-:W-:Y:S04]  /*3c300*/  STS.128 [R0+0x600], R160 ;  /* 0x000600a000007388 */ /* 0x000fe80000000c00 */
[----:B------:R1:W-:Y:S04]  /*3c310*/  STS.128 [R0+0x680], R164 ;  /* 0x000680a400007388 */ /* 0x0003e80000000c00 */
[----:B------:R-:W-:Y:S06]  /*3c320*/  BAR.SYNC.DEFER_BLOCKING 0x0 ;  /* 0x0000000000007b1d */ /* 0x000fec0000010000 */
[----:B-1----:R-:W3:Y:S04]  /*3c330*/  LDL.LU R164, [R1+0x998] ;  /* 0x0009980001a47983 */ /* 0x002ee80000300800 */
        /* <DEDUP_REMOVED lines=15> */
[----:B------:R-:W1:Y:S04]  /*3c430*/  LDS.128 R204, [R3+0x800] ;  /* 0x0008000003cc7984 */ /* 0x000e680000000c00 */
[----:B------:R-:W-:Y:S04]  /*3c440*/  LDS.128 R184, [R188] ;  /* 0x00000000bcb87984 */ /* 0x000fe80000000c00 */
[----:B------:R-:W-:Y:S04]  /*3c450*/  LDS.128 R192, [R196] ;  /* 0x00000000c4c07984 */ /* 0x000fe80000000c00 */
[----:B------:R-:W2:Y:S04]  /*3c460*/  LDS.128 R176, [R2] ;  /* 0x0000000002b07984 */ /* 0x000ea80000000c00 */
[----:B------:R-:W-:Y:S04]  /*3c470*/  LDS.128 R180, [R2+0x800] ;  /* 0x0008000002b47984 */ /* 0x000fe80000000c00 */
[----:B------:R-:W-:Y:S04]  /*3c480*/  LDS.128 R188, [R188+0x800] ;  /* 0x00080000bcbc7984 */ /* 0x000fe80000000c00 */
[----:B------:R-:W-:Y:S04]  /*3c490*/  LDS.128 R196, [R196+0x800] ;  /* 0x00080000c4c47984 */ /* 0x000fe80000000c00 */
[----:B------:R-:W-:Y:S04]  /*3c4a0*/  LDS.128 R200, [R3] ;  /* 0x0000000003c87984 */ /* 0x000fe80000000c00 */
[----:B------:R-:W-:Y:S06]  /*3c4b0*/  BAR.SYNC.DEFER_BLOCKING 0x0 ;  /* 0x0000000000007b1d */ /* 0x000fec0000010000 */
[----:B-1----:R1:W-:Y:S04]  /*3c4c0*/  STL [R1+0x1b24], R207 ;  /* 0x001b24cf01007387 */ /* 0x0023e80000100800 */
[----:B-1----:R-:W4:Y:S04]  /*3c4d0*/  LDL.LU R207, [R1+0x14c0] ;  /* 0x0014c00001cf7983 */ /* 0x002f280000300800 */
[----:B--2---:R1:W-:Y:S04]  /*3c4e0*/  STS.128 [R0], R4 ;  /* 0x0000000400007388 */ /* 0x0043e80000000c00 */
[----:B-1----:R-:W2:Y:S04]  /*3c4f0*/  LDL.LU R4, [R1+0x978] ;  /* 0x0009780001047983 */ /* 0x002ea80000300800 */
[----:B------:R-:W2:Y:S04]  /*3c500*/  LDL.LU R5, [R1+0x97c] ;  /* 0x00097c0001057983 */ /* 0x000ea80000300800 */
[----:B------:R-:W2:Y:S04]  /*3c510*/  LDL.LU R6, [R1+0x968] ;  /* 0x0009680001067983 */ /* 0x000ea80000300800 */
[----:B------:R-:W2:Y:S04]  /*3c520*/  LDL.LU R7, [R1+0x96c] ;  /* 0x00096c0001077983 */ /* 0x000ea80000300800 */
[----:B---3--:R-:W-:Y:S04]  /*3c530*/  STS.128 [R0+0x80], R164 ;  /* 0x000080a400007388 */ /* 0x008fe80000000c00 */
[----:B----4-:R1:W-:Y:S04]  /*3c540*/  STS.128 [R0+0x200], R160 ;  /* 0x000200a000007388 */ /* 0x0103e80000000c00 */
        /* <DEDUP_REMOVED lines=25> */
[C---:B------:R-:W-:Y:S01]  /*3c6e0*/  IMAD R3, R207.reuse, c[0x0][0x194], RZ ;  /* 0x00006500cf037a24 */ /* 0x040fe200078e02ff */
[----:B------:R-:W-:-:S02]  /*3c6f0*/  ISETP.GE.AND P3, PT, R207, c[0x0][0x178], PT ;  /* 0x00005e00cf007a0c */ /* 0x000fc40003f66270 */
[C---:B------:R-:W-:Y:S02]  /*3c700*/  ISETP.GE.AND P2, PT, R252.reuse, c[0x0][0x17c], PT ;  /* 0x00005f00fc007a0c */ /* 0x040fe40003f46270 */
[----:B------:R-:W-:Y:S01]  /*3c710*/  ISETP.LT.AND P3, PT, R252, c[0x0][0x17c], !P3 ;  /* 0x00005f00fc007a0c */ /* 0x000fe20005f61270 */
[----:B--2---:R1:W-:Y:S02]  /*3c720*/  STS.128 [R0+0x480], R4 ;  /* 0x0004800400007388 */ /* 0x0043e40000000c00 */
[----:B-1----:R-:W-:Y:S02]  /*3c730*/  IMAD.MOV.U32 R7, RZ, RZ, c[0x0][0x194] ;  /* 0x00006500ff077624 */ /* 0x002fe400078e00ff */
[----:B---3--:R1:W-:Y:S04]  /*3c740*/  STS.128 [R0+0x600], R160 ;  /* 0x000600a000007388 */ /* 0x0083e80000000c00 */
[----:B----4-:R2:W-:Y:S04]  /*3c750*/  STS.128 [R0+0x680], R164 ;  /* 0x000680a400007388 */ /* 0x0105e80000000c00 */
[----:B------:R-:W-:Y:S01]  /*3c760*/  BAR.SYNC.DEFER_BLOCKING 0x0 ;  /* 0x0000000000007b1d */ /* 0x000fe20000010000 */
[----:B-1----:R-:W-:-:S02]  /*3c770*/  LEA R162, P0, R3, c[0x0][0x170], 0x2 ;  /* 0x00005c0003a27a11 */ /* 0x002fc400078010ff */
[----:B------:R-:W-:Y:S01]  /*3c780*/  ISETP.LT.AND P5, PT, R138, c[0x0][0x178], !P2 ;  /* 0x00005e008a007a0c */ /* 0x000fe200057a1270 */
[----:B--2---:R-:W-:Y:S01]  /*3c790*/  IMAD R0, R7, 0x80, R3 ;  /* 0x0000008007007824 */ /* 0x004fe200078e0203 */
[----:B------:R-:W-:-:S04]  /*3c7a0*/  LEA.HI.X.SX32 R163, R3, c[0x0][0x174], 0x2, P0 ;  /* 0x00005d0003a37a11 */ /* 0x000fc800000f16ff */
[----:B------:R-:W-:Y:S01]  /*3c7b0*/  LEA R160, P6, R0, c[0x0][0x170], 0x2 ;  /* 0x00005c0000a07a11 */ /* 0x000fe200078c10ff */
[C---:B------:R-:W-:Y:S02]  /*3c7c0*/  IMAD R3, R7.reuse, 0x80, R0 ;  /* 0x0000008007037824 */ /* 0x040fe400078e0200 */
[----:B------:R-:W-:Y:S01]  /*3c7d0*/  IMAD R166, R252, c[0x0][0x198], RZ ;  /* 0x00006600fca67a24 */ /* 0x000fe200078e02ff */
[----:B------:R-:W-:Y:S01]  /*3c7e0*/  LEA.HI.X.SX32 R161, R0, c[0x0][0x174], 0x2, P6 ;  /* 0x00005d0000a17a11 */ /* 0x000fe200030f16ff */
[----:B------:R-:W-:Y:S01]  /*3c7f0*/  IMAD R0, R7, 0x80, R3 ;  /* 0x0000008007007824 */ /* 0x000fe200078e0203 */
[----:B------:R-:W-:Y:S01]  /*3c800*/  LEA R6, P6, R3, c[0x0][0x170], 0x2 ;  /* 0x00005c0003067a11 */ /* 0x000fe200078c10ff */
[----:B------:R-:W-:-:S04]  /*3c810*/  IMAD.WIDE R164, R166, 0x4, R162 ;  /* 0x00000004a6a47825 */ /* 0x000fc800078e02a2 */
[----:B------:R-:W-:Y:S01]  /*3c820*/  IMAD.WIDE R4, R166, 0x4, R160 ;  /* 0x00000004a6047825 */ /* 0x000fe200078e02a0 */
[----:B------:R-:W-:Y:S01]  /*3c830*/  LEA.HI.X.SX32 R7, R3, c[0x0][0x174], 0x2, P6 ;  /* 0x00005d0003077a11 */ /* 0x000fe200030f16ff */
[----:B------:R1:W-:Y:S01]  /*3c840*/  @P3 STG.E [R164.64], R174 ;  /* 0x000000aea4003986 */ /* 0x0003e2000c101904 */
[----:B------:R-:W-:-:S03]  /*3c850*/  ISETP.LT.AND P6, PT, R207, c[0x0][0x178], !P1 ;  /* 0x00005e00cf007a0c */ /* 0x000fc60004fc1270 */
[----:B------:R2:W-:Y:S01]  /*3c860*/  @P5 STG.E [R4.64], R168 ;  /* 0x000000a804005986 */ /* 0x0005e2000c101904 */
[----:B------:R-:W-:Y:S02]  /*3c870*/  IADD3 R3, R166, c[0x0][0x198], RZ ;  /* 0x00006600a6037a10 */ /* 0x000fe40007ffe0ff */
[----:B------:R-:W-:Y:S01]  /*3c880*/  ISETP.LT.AND P5, PT, R138, c[0x0][0x178], !P1 ;  /* 0x00005e008a007a0c */ /* 0x000fe20004fa1270 */
[----:B-1----:R-:W-:Y:S01]  /*3c890*/  IMAD.WIDE R164, R166, 0x4, R6 ;  /* 0x00000004a6a47825 */ /* 0x002fe200078e0206 */
[----:B--2---:R-:W-:-:S04]  /*3c8a0*/  LEA R4, P3, R0, c[0x0][0x170], 0x2 ;  /* 0x00005c0000047a11 */ /* 0x004fc800078610ff */
[----:B------:R-:W-:Y:S02]  /*3c8b0*/  LEA.HI.X.SX32 R5, R0, c[0x0][0x174], 0x2, P3 ;  /* 0x00005d0000057a11 */ /* 0x000fe400018f16ff */
[----:B------:R-:W-:Y:S02]  /*3c8c0*/  ISETP.LT.AND P0, PT, R139, c[0x0][0x178], !P2 ;  /* 0x00005e008b007a0c */ /* 0x000fe40005701270 */
[----:B------:R-:W-:Y:S02]  /*3c8d0*/  ISETP.LT.AND P2, PT, R99, c[0x0][0x178], !P2 ;  /* 0x00005e0063007a0c */ /* 0x000fe40005741270 */
[----:B------:R-:W-:-:S09]  /*3c8e0*/  ISETP.LT.AND P3, PT, R139, c[0x0][0x178], !P1 ;  /* 0x00005e008b007a0c */ /* 0x000fd20004f61270 */
[----:B------:R1:W-:Y:S01]  /*3c8f0*/  @P0 STG.E [R164.64], R169 ;  /* 0x000000a9a4000986 */ /* 0x0003e2000c101904 */
[----:B------:R-:W-:Y:S01]  /*3c900*/  ISETP.LT.AND P1, PT, R99, c[0x0][0x178], !P1 ;  /* 0x00005e0063007a0c */ /* 0x000fe20004f21270 */
[----:B-1----:R-:W-:-:S04]  /*3c910*/  IMAD.WIDE R164, R166, 0x4, R4 ;  /* 0x00000004a6a47825 */ /* 0x002fc800078e0204 */
[C---:B------:R-:W-:Y:S01]  /*3c920*/  IMAD.WIDE R166, R3.reuse, 0x4, R162 ;  /* 0x0000000403a67825 */ /* 0x040fe200078e02a2 */
[----:B------:R-:W-:Y:S03]  /*3c930*/  @P2 STG.E [R164.64], R170 ;  /* 0x000000aaa4002986 */ /* 0x000fe6000c101904 */
[C---:B------:R-:W-:Y:S01]  /*3c940*/  IMAD.WIDE R168, R3.reuse, 0x4, R160 ;  /* 0x0000000403a87825 */ /* 0x040fe200078e02a0 */
[----:B------:R1:W-:Y:S04]  /*3c950*/  @P6 STG.E [R166.64], R249 ;  /* 0x000000f9a6006986 */ /* 0x0003e8000c101904 */
[----:B------:R2:W-:Y:S04]  /*3c960*/  @P5 STG.E [R168.64], R248 ;  /* 0x000000f8a8005986 */ /* 0x0005e8000c101904 */
[----:B-1----:R-:W3:Y:S01]  /*3c970*/  LDL.LU R249, [R1+0x474] ;  /* 0x0004740001f97983 */ /* 0x002ee20000300800 */
[----:B------:R-:W-:-:S03]  /*3c980*/  IMAD.WIDE R166, R3, 0x4, R6 ;  /* 0x0000000403a67825 */ /* 0x000fc600078e0206 */
[----:B--2---:R-:W2:Y:S01]  /*3c990*/  LDL.LU R248, [R1+0x344] ;  /* 0x0003440001f87983 */ /* 0x004ea20000300800 */
[----:B------:R-:W-:-:S03]  /*3c9a0*/  IMAD.WIDE R164, R3, 0x4, R4 ;  /* 0x0000000403a47825 */ /* 0x000fc600078e0204 */
[----:B------:R1:W-:Y:S04]  /*3c9b0*/  @P3 STG.E [R166.64], R250 ;  /* 0x000000faa6003986 */ /* 0x0003e8000c101904 */
[----:B------:R4:W-:Y:S04]  /*3c9c0*/  @P1 STG.E [R164.64], R251 ;  /* 0x000000fba4001986 */ /* 0x0009e8000c101904 */
[----:B-1----:R-:W2:Y:S04]  /*3c9d0*/  LDL.LU R250, [R1+0x254] ;  /* 0x0002540001fa7983 */ /* 0x002ea80000300800 */
[----:B----4-:R-:W4:Y:S01]  /*3c9e0*/  LDL.LU R251, [R1+0x174] ;  /* 0x0001740001fb7983 */ /* 0x010f220000300800 */
[----:B------:R-:W-:-:S02]  /*3c9f0*/  IADD3 R0, R252, 0x3, RZ ;  /* 0x00000003fc007810 */ /* 0x000fc40007ffe0ff */
[----:B------:R-:W-:Y:S01]  /*3ca00*/  ISETP.LT.AND P2, PT, R207, c[0x0][0x178], !P4 ;  /* 0x00005e00cf007a0c */ /* 0x000fe20006741270 */
[----:B------:R-:W4:Y:S01]  /*3ca10*/  LDL.LU R172, [R1+0x240] ;  /* 0x0002400001ac7983 */ /* 0x000f220000300800 */
[----:B------:R-:W-:Y:S02]  /*3ca20*/  ISETP.GE.AND P0, PT, R0, c[0x0][0x17c], PT ;  /* 0x00005f0000007a0c */ /* 0x000fe40003f06270 */
[----:B------:R-:W-:Y:S01]  /*3ca30*/  IADD3 R0, R3, c[0x0][0x198], RZ ;  /* 0x0000660003007a10 */ /* 0x000fe20007ffe0ff */
[----:B------:R-:W4:Y:S01]  /*3ca40*/  LDL.LU R173, [R1+0x584] ;  /* 0x0005840001ad7983 */ /* 0x000f220000300800 */
[----:B------:R-:W-:Y:S02]  /*3ca50*/  ISETP.LT.AND P5, PT, R138, c[0x0][0x178], !P4 ;  /* 0x00005e008a007a0c */ /* 0x000fe400067a1270 */
[----:B------:R-:W-:Y:S01]  /*3ca60*/  ISETP.LT.AND P6, PT, R139, c[0x0][0x178], !P4 ;  /* 0x00005e008b007a0c */ /* 0x000fe200067c1270 */
[----:B------:R-:W-:Y:S01]  /*3ca70*/  IMAD.WIDE R168, R0, 0x4, R162 ;  /* 0x0000000400a87825 */ /* 0x000fe200078e02a2 */
[----:B------:R-:W-:-:S03]  /*3ca80*/  ISETP.LT.AND P4, PT, R99, c[0x0][0x178], !P4 ;  /* 0x00005e0063007a0c */ /* 0x000fc60006781270 */
[C---:B------:R-:W-:Y:S01]  /*3ca90*/  IMAD.WIDE R166, R0.reuse, 0x4, R160 ;  /* 0x0000000400a67825 */ /* 0x040fe200078e02a0 */
[----:B------:R1:W-:Y:S01]  /*3caa0*/  @P2 STG.E [R168.64], R175 ;  /* 0x000000afa8002986 */ /* 0x0003e2000c101904 */
[----:B------:R-:W-:Y:S02]  /*3cab0*/  ISETP.LT.AND P2, PT, R207, c[0x0][0x178], !P0 ;  /* 0x00005e00cf007a0c */ /* 0x000fe40004741270 */
[C---:B------:R-:W-:Y:S01]  /*3cac0*/  IMAD.WIDE R164, R0.reuse, 0x4, R6 ;  /* 0x0000000400a47825 */ /* 0x040fe200078e0206 */
[----:B------:R-:W-:Y:S01]  /*3cad0*/  IADD3 R3, R0, c[0x0][0x198], RZ ;  /* 0x0000660000037a10 */ /* 0x000fe20007ffe0ff */
[----:B------:R-:W-:Y:S01]  /*3cae0*/  @P5 STG.E [R166.64], R171 ;  /* 0x000000aba6005986 */ /* 0x000fe2000c101904 */
[----:B------:R-:W-:-:S03]  /*3caf0*/  ISETP.LT.AND P1, PT, R138, c[0x0][0x178], !P0 ;  /* 0x00005e008a007a0c */ /* 0x000fc60004721270 */
[----:B------:R1:W-:Y:S01]  /*3cb00*/  @P6 STG.E [R164.64], R245 ;  /* 0x000000f5a4006986 */ /* 0x0003e2000c101904 */
[----:B------:R-:W-:Y:S01]  /*3cb10*/  ISETP.LT.AND P6, PT, R139, c[0x0][0x178], !P0 ;  /* 0x00005e008b007a0c */ /* 0x000fe200047c1270 */
[----:B-1----:R-:W-:Y:S01]  /*3cb20*/  IMAD.WIDE R168, R0, 0x4, R4 ;  /* 0x0000000400a87825 */ /* 0x002fe200078e0204 */
[----:B------:R-:W-:-:S04]  /*3cb30*/  ISETP.LT.AND P0, PT, R99, c[0x0][0x178], !P0 ;  /* 0x00005e0063007a0c */ /* 0x000fc80004701270 */
[----:B------:R-:W-:Y:S01]  /*3cb40*/  @P4 STG.E [R168.64], R244 ;  /* 0x000000f4a8004986 */ /* 0x000fe2000c101904 */
[----:B------:R-:W-:-:S04]  /*3cb50*/  IMAD.WIDE R164, R3, 0x4, R162 ;  /* 0x0000000403a47825 */ /* 0x000fc800078e02a2 */
[C---:B------:R-:W-:Y:S01]  /*3cb60*/  IMAD.WIDE R166, R3.reuse, 0x4, R160 ;  /* 0x0000000403a67825 */ /* 0x040fe200078e02a0 */
[C---:B------:R-:W-:Y:S01]  /*3cb70*/  IADD3 R0, R3.reuse, c[0x0][0x198], RZ ;  /* 0x0000660003007a10 */ /* 0x040fe20007ffe0ff */
[----:B---3--:R1:W-:Y:S04]  /*3cb80*/  @P2 STG.E [R164.64], R249 ;  /* 0x000000f9a4002986 */ /* 0x0083e8000c101904 */
[----:B--2---:R2:W-:Y:S01]  /*3cb90*/  @P1 STG.E [R166.64], R248 ;  /* 0x000000f8a6001986 */ /* 0x0045e2000c101904 */
[----:B-1----:R-:W-:-:S03]  /*3cba0*/  IMAD.WIDE R164, R3, 0x4, R6 ;  /* 0x0000000403a47825 */ /* 0x002fc600078e0206 */
[----:B------:R-:W3:Y:S01]  /*3cbb0*/  LDL.LU R249, [R1+0x404] ;  /* 0x0004040001f97983 */ /* 0x000ee20000300800 */
[----:B--2---:R-:W-:-:S03]  /*3cbc0*/  IMAD.WIDE R166, R3, 0x4, R4 ;  /* 0x0000000403a67825 */ /* 0x004fc600078e0204 */
[----:B------:R-:W2:Y:S04]  /*3cbd0*/  LDL.LU R248, [R1+0x2a4] ;  /* 0x0002a40001f87983 */ /* 0x000ea80000300800 */
[----:B------:R-:W2:Y:S04]  /*3cbe0*/  LDL.LU R3, [R1+0x400] ;  /* 0x0004000001037983 */ /* 0x000ea80000300800 */
[----:B------:R1:W-:Y:S04]  /*3cbf0*/  @P6 STG.E [R164.64], R250 ;  /* 0x000000faa4006986 */ /* 0x0003e8000c101904 */
[----:B----4-:R4:W-:Y:S04]  /*3cc00*/  @P0 STG.E [R166.64], R251 ;  /* 0x000000fba6000986 */ /* 0x0109e8000c101904 */
[----:B-1----:R-:W2:Y:S04]  /*3cc10*/  LDL.LU R165, [R1+0x580] ;  /* 0x0005800001a57983 */ /* 0x002ea80000300800 */
[----:B----4-:R-:W4:Y:S01]  /*3cc20*/  LDL.LU R167, [R1+0x2a0] ;  /* 0x0002a00001a77983 */ /* 0x010f220000300800 */
[----:B------:R-:W-:-:S02]  /*3cc30*/  IADD3 R170, R252, 0x4, RZ ;  /* 0x00000004fcaa7810 */ /* 0x000fc40007ffe0ff */
[----:B------:R-:W-:Y:S01]  /*3cc40*/  IADD3 R168, R252, 0x5, RZ ;  /* 0x00000005fca87810 */ /* 0x000fe20007ffe0ff */
[----:B------:R-:W3:Y:S01]  /*3cc50*/  LDL.LU R250, [R1+0x244] ;  /* 0x0002440001fa7983 */ /* 0x000ee20000300800 */
[----:B------:R-:W-:Y:S02]  /*3cc60*/  ISETP.GE.AND P3, PT, R170, c[0x0][0x17c], PT ;  /* 0x00005f00aa007a0c */ /* 0x000fe40003f66270 */
[----:B------:R-:W-:Y:S01]  /*3cc70*/  ISETP.GE.AND P2, PT, R168, c[0x0][0x17c], PT ;  /* 0x00005f00a8007a0c */ /* 0x000fe20003f46270 */
[----:B------:R-:W3:Y:S01]  /*3cc80*/  LDL.LU R174, [R1+0x660] ;  /* 0x0006600001ae7983 */ /* 0x000ee20000300800 */
[----:B------:R-:W-:Y:S02]  /*3cc90*/  ISETP.LT.AND P5, PT, R207, c[0x0][0x178], !P3 ;  /* 0x00005e00cf007a0c */ /* 0x000fe40005fa1270 */
[----:B------:R-:W-:Y:S02]  /*3cca0*/  ISETP.LT.AND P4, PT, R138, c[0x0][0x178], !P3 ;  /* 0x00005e008a007a0c */ /* 0x000fe40005f81270 */
[----:B------:R-:W-:Y:S01]  /*3ccb0*/  ISETP.LT.AND P1, PT, R139, c[0x0][0x178], !P3 ;  /* 0x00005e008b007a0c */ /* 0x000fe20005f21270 */
[C---:B------:R-:W-:Y:S01]  /*3ccc0*/  IMAD.WIDE R168, R0.reuse, 0x4, R162 ;  /* 0x0000000400a87825 */ /* 0x040fe200078e02a2 */
[----:B------:R-:W-:Y:S01]  /*3ccd0*/  ISETP.LT.AND P3, PT, R99, c[0x0][0x178], !P3 ;  /* 0x00005e0063007a0c */ /* 0x000fe20005f61270 */
[----:B------:R-:W3:Y:S02]  /*3cce0*/  LDL.LU R175, [R1+0x500] ;  /* 0x0005000001af7983 */ /* 0x000ee40000300800 */
[----:B------:R-:W-:Y:S01]  /*3ccf0*/  IMAD.WIDE R170, R0, 0x4, R160 ;  /* 0x0000000400aa7825 */ /* 0x000fe200078e02a0 */
[----:B------:R-:W-:Y:S01]  /*3cd00*/  ISETP.LT.AND P6, PT, R207, c[0x0][0x178], !P2 ;  /* 0x00005e00cf007a0c */ /* 0x000fe200057c1270 */
[----:B------:R-:W3:Y:S01]  /*3cd10*/  LDL.LU R245, [R1+0x350] ;  /* 0x0003500001f57983 */ /* 0x000ee20000300800 */
[----:B------:R-:W-:-:S03]  /*3cd20*/  IADD3 R166, R252, 0x6, RZ ;  /* 0x00000006fca67810 */ /* 0x000fc60007ffe0ff */
[----:B------:R-:W3:Y:S01]  /*3cd30*/  LDL.LU R244, [R1+0x260] ;  /* 0x0002600001f47983 */ /* 0x000ee20000300800 */
[----:B------:R-:W-:-:S03]  /*3cd40*/  ISETP.GE.AND P0, PT, R166, c[0x0][0x17c], PT ;  /* 0x00005f00a6007a0c */ /* 0x000fc60003f06270 */
[----:B------:R-:W3:Y:S04]  /*3cd50*/  LDL.LU R251, [R1+0x664] ;  /* 0x0006640001fb7983 */ /* 0x000ee80000300800 */
[----:B--2---:R1:W-:Y:S01]  /*3cd60*/  @P5 STG.E [R168.64], R165 ;  /* 0x000000a5a8005986 */ /* 0x0043e2000c101904 */
[----:B------:R-:W-:-:S03]  /*3cd70*/  ISETP.LT.AND P5, PT, R138, c[0x0][0x178], !P2 ;  /* 0x00005e008a007a0c */ /* 0x000fc600057a1270 */
[----:B------:R2:W-:Y:S01]  /*3cd80*/  @P4 STG.E [R170.64], R3 ;  /* 0x00000003aa004986 */ /* 0x0005e2000c101904 */
[----:B------:R-:W-:Y:S01]  /*3cd90*/  ISETP.LT.AND P4, PT, R139, c[0x0][0x178], !P2 ;  /* 0x00005e008b007a0c */ /* 0x000fe20005781270 */
[----:B-1----:R-:W-:Y:S01]  /*3cda0*/  IMAD.WIDE R164, R0, 0x4, R6 ;  /* 0x0000000400a47825 */ /* 0x002fe200078e0206 */
[----:B------:R-:W-:Y:S02]  /*3cdb0*/  IADD3 R168, R252, 0x7, RZ ;  /* 0x00000007fca87810 */ /* 0x000fe40007ffe0ff */
[----:B--2---:R-:W-:Y:S02]  /*3cdc0*/  IADD3 R3, R0, c[0x0][0x198], RZ ;  /* 0x0000660000037a10 */ /* 0x004fe40007ffe0ff */
[----:B----4-:R1:W-:Y:S01]  /*3cdd0*/  @P1 STG.E [R164.64], R167 ;  /* 0x000000a7a4001986 */ /* 0x0103e2000c101904 */
[----:B------:R-:W-:Y:S02]  /*3cde0*/  ISETP.GE.AND P1, PT, R168, c[0x0][0x17c], PT ;  /* 0x00005f00a8007a0c */ /* 0x000fe40003f26270 */
[----:B------:R-:W-:-:S04]  /*3cdf0*/  IMAD.WIDE R168, R3, 0x4, R160 ;  /* 0x0000000403a87825 */ /* 0x000fc800078e02a0 */
[----:B------:R-:W-:-:S04]  /*3ce00*/  IMAD.WIDE R170, R3, 0x4, R6 ;  /* 0x0000000403aa7825 */ /* 0x000fc800078e0206 */
[----:B-1----:R-:W-:-:S04]  /*3ce10*/  IMAD.WIDE R164, R0, 0x4, R4 ;  /* 0x0000000400a47825 */ /* 0x002fc800078e0204 */
[----:B------:R-:W-:Y:S01]  /*3ce20*/  IMAD.WIDE R166, R3, 0x4, R162 ;  /* 0x0000000403a67825 */ /* 0x000fe200078e02a2 */
[----:B------:R-:W-:Y:S04]  /*3ce30*/  @P3 STG.E [R164.64], R172 ;  /* 0x000000aca4003986 */ /* 0x000fe8000c101904 */
[----:B------:R-:W-:Y:S04]  /*3ce40*/  @P6 STG.E [R166.64], R173 ;  /* 0x000000ada6006986 */ /* 0x000fe8000c101904 */
[----:B---3--:R1:W-:Y:S04]  /*3ce50*/  @P5 STG.E [R168.64], R249 ;  /* 0x000000f9a8005986 */ /* 0x0083e8000c101904 */
[----:B------:R2:W-:Y:S04]  /*3ce60*/  @P4 STG.E [R170.64], R248 ;  /* 0x000000f8aa004986 */ /* 0x0005e8000c101904 */
[----:B-1----:R-:W3:Y:S04]  /*3ce70*/  LDL.LU R249, [R1+0x504] ;  /* 0x0005040001f97983 */ /* 0x002ee80000300800 */
[----:B--2---:R-:W2:Y:S01]  /*3ce80*/  LDL.LU R248, [R1+0x354] ;  /* 0x0003540001f87983 */ /* 0x004ea20000300800 */
[----:B------:R-:W-:-:S02]  /*3ce90*/  ISETP.LT.AND P2, PT, R99, c[0x0][0x178], !P2 ;  /* 0x00005e0063007a0c */ /* 0x000fc40005741270 */
[----:B------:R-:W-:Y:S02]  /*3cea0*/  ISETP.LT.AND P6, PT, R207, c[0x0][0x178], !P0 ;  /* 0x00005e00cf007a0c */ /* 0x000fe400047c1270 */
[----:B------:R-:W-:Y:S02]  /*3ceb0*/  ISETP.LT.AND P5, PT, R138, c[0x0][0x178], !P0 ;  /* 0x00005e008a007a0c */ /* 0x000fe400047a1270 */
[C---:B------:R-:W-:Y:S01]  /*3cec0*/  IADD3 R170, R3.reuse, c[0x0][0x198], RZ ;  /* 0x0000660003aa7a10 */ /* 0x040fe20007ffe0ff */
[----:B------:R-:W-:Y:S01]  /*3ced0*/  IMAD.WIDE R168, R3, 0x4, R4 ;  /* 0x0000000403a87825 */ /* 0x000fe200078e0204 */
[----:B------:R-:W-:Y:S02]  /*3cee0*/  ISETP.LT.AND P3, PT, R99, c[0x0][0x178], !P0 ;  /* 0x00005e0063007a0c */ /* 0x000fe40004761270 */
[----:B------:R-:W-:Y:S01]  /*3cef0*/  ISETP.LT.AND P0, PT, R139, c[0x0][0x178], !P0 ;  /* 0x00005e008b007a0c */ /* 0x000fe20004701270 */
[----:B------:R-:W-:Y:S01]  /*3cf00*/  IMAD.WIDE R164, R170, 0x4, R162 ;  /* 0x00000004aaa47825 */ /* 0x000fe200078e02a2 */
[----:B------:R-:W-:-:S03]  /*3cf10*/  IADD3 R0, R252, 0x8, RZ ;  /* 0x00000008fc007810 */ /* 0x000fc60007ffe0ff */
[----:B------:R-:W-:Y:S01]  /*3cf20*/  IMAD.WIDE R166, R170, 0x4, R160 ;  /* 0x00000004aaa67825 */ /* 0x000fe200078e02a0 */
[----:B------:R1:W-:Y:S01]  /*3cf30*/  @P2 STG.E [R168.64], R250 ;  /* 0x000000faa8002986 */ /* 0x0003e2000c101904 */
[----:B------:R-:W-:-:S03]  /*3cf40*/  ISETP.LT.AND P4, PT, R207, c[0x0][0x178], !P1 ;  /* 0x00005e00cf007a0c */ /* 0x000fc60004f81270 */
[----:B------:R4:W-:Y:S01]  /*3cf50*/  @P6 STG.E [R164.64], R174 ;  /* 0x000000aea4006986 */ /* 0x0009e2000c101904 */
[----:B------:R-:W-:Y:S02]  /*3cf60*/  ISETP.LT.AND P6, PT, R138, c[0x0][0x178], !P1 ;  /* 0x00005e008a007a0c */ /* 0x000fe40004fc1270 */
[----:B------:R-:W-:Y:S01]  /*3cf70*/  ISETP.GE.AND P2, PT, R0, c[0x0][0x17c], PT ;  /* 0x00005f0000007a0c */ /* 0x000fe20003f46270 */
[----:B------:R4:W-:Y:S01]  /*3cf80*/  @P5 STG.E [R166.64], R175 ;  /* 0x000000afa6005986 */ /* 0x0009e2000c101904 */
[----:B------:R-:W-:Y:S02]  /*3cf90*/  ISETP.LT.AND P5, PT, R139, c[0x0][0x178], !P1 ;  /* 0x00005e008b007a0c */ /* 0x000fe40004fa1270 */
[C---:B------:R-:W-:Y:S01]  /*3cfa0*/  IADD3 R0, R170.reuse, c[0x0][0x198], RZ ;  /* 0x00006600aa007a10 */ /* 0x040fe20007ffe0ff */
[----:B-1----:R-:W2:Y:S01]  /*3cfb0*/  LDL.LU R250, [R1+0x264] ;  /* 0x0002640001fa7983 */ /* 0x002ea20000300800 */
[----:B----4-:R-:W-:-:S03]  /*3cfc0*/  IMAD.WIDE R164, R170, 0x4, R6 ;  /* 0x00000004aaa47825 */ /* 0x010fc600078e0206 */
[----:B------:R-:W4:Y:S01]  /*3cfd0*/  LDL.LU R171, [R1+0x420] ;  /* 0x0004200001ab7983 */ /* 0x000f220000300800 */
[----:B------:R-:W-:-:S03]  /*3cfe0*/  IMAD.WIDE R166, R170, 0x4, R4 ;  /* 0x00000004aaa67825 */ /* 0x000fc600078e0204 */
[----:B------:R1:W-:Y:S01]  /*3cff0*/  @P0 STG.E [R164.64], R245 ;  /* 0x000000f5a4000986 */ /* 0x0003e2000c101904 */
[----:B------:R-:W-:-:S03]  /*3d000*/  IMAD.WIDE R168, R0, 0x4, R162 ;  /* 0x0000000400a87825 */ /* 0x000fc600078e02a2 */
[----:B------:R1:W-:Y:S01]  /*3d010*/  @P3 STG.E [R166.64], R244 ;  /* 0x000000f4a6003986 */ /* 0x0003e2000c101904 */
[C---:B------:R-:W-:Y:S02]  /*3d020*/  IADD3 R3, R252.reuse, 0x9, RZ ;  /* 0x00000009fc037810 */ /* 0x040fe40007ffe0ff */
[----:B------:R-:W-:Y:S01]  /*3d030*/  IADD3 R170, R252, 0xa, RZ ;  /* 0x0000000afcaa7810 */ /* 0x000fe20007ffe0ff */
[----:B------:R-:W4:Y:S01]  /*3d040*/  LDL.LU R174, [R1+0x320] ;  /* 0x0003200001ae7983 */ /* 0x000f220000300800 */
[----:B-1----:R-:W-:-:S04]  /*3d050*/  IMAD.WIDE R164, R0, 0x4, R6 ;  /* 0x0000000400a47825 */ /* 0x002fc800078e0206 */
[----:B------:R-:W-:Y:S01]  /*3d060*/  IMAD.WIDE R166, R0, 0x4, R160 ;  /* 0x0000000400a67825 */ /* 0x000fe200078e02a0 */
[----:B------:R1:W-:Y:S01]  /*3d070*/  @P4 STG.E [R168.64], R251 ;  /* 0x000000fba8004986 */ /* 0x0003e2000c101904 */
[----:B------:R-:W-:-:S03]  /*3d080*/  ISETP.GE.AND P0, PT, R3, c[0x0][0x17c], PT ;  /* 0x00005f0003007a0c */ /* 0x000fc60003f06270 */
[----:B------:R-:W4:Y:S01]  /*3d090*/  LDL.LU R175, [R1+0x694] ;  /* 0x0006940001af7983 */ /* 0x000f220000300800 */
[----:B------:R-:W-:-:S03]  /*3d0a0*/  IADD3 R3, R0, c[0x0][0x198], RZ ;  /* 0x0000660000037a10 */ /* 0x000fc60007ffe0ff */
[----:B-1----:R-:W4:Y:S04]  /*3d0b0*/  LDL.LU R251, [R1+0x614] ;  /* 0x0006140001fb7983 */ /* 0x002f280000300800 */
[----:B---3--:R1:W-:Y:S04]  /*3d0c0*/  @P6 STG.E [R166.64], R249 ;  /* 0x000000f9a6006986 */ /* 0x0083e8000c101904 */
[----:B--2---:R2:W-:Y:S01]  /*3d0d0*/  @P5 STG.E [R164.64], R248 ;  /* 0x000000f8a4005986 */ /* 0x0045e2000c101904 */
[----:B------:R-:W-:-:S03]  /*3d0e0*/  ISETP.GE.AND P5, PT, R170, c[0x0][0x17c], PT ;  /* 0x00005f00aa007a0c */ /* 0x000fc60003fa6270 */
[----:B-1----:R-:W3:Y:S04]  /*3d0f0*/  LDL.LU R249, [R1+0x424] ;  /* 0x0004240001f97983 */ /* 0x002ee80000300800 */
[----:B--2---:R-:W2:Y:S01]  /*3d100*/  LDL.LU R248, [R1+0x324] ;  /* 0x0003240001f87983 */ /* 0x004ea20000300800 */
[----:B------:R-:W-:-:S03]  /*3d110*/  IMAD.WIDE R164, R0, 0x4, R4 ;  /* 0x0000000400a47825 */ /* 0x000fc600078e0204 */
[----:B------:R-:W2:Y:S04]  /*3d120*/  LDL.LU R0, [R1+0x610] ;  /* 0x0006100001007983 */ /* 0x000ea80000300800 */
[----:B------:R-:W2:Y:S01]  /*3d130*/  LDL.LU R170, [R1+0x690] ;  /* 0x0006900001aa7983 */ /* 0x000ea20000300800 */
[----:B------:R-:W-:Y:S02]  /*3d140*/  ISETP.LT.AND P1, PT, R99, c[0x0][0x178], !P1 ;  /* 0x00005e0063007a0c */ /* 0x000fe40004f21270 */
[----:B------:R-:W-:Y:S02]  /*3d150*/  ISETP.LT.AND P4, PT, R207, c[0x0][0x178], !P2 ;  /* 0x00005e00cf007a0c */ /* 0x000fe40005781270 */
[----:B------:R-:W-:Y:S01]  /*3d160*/  ISETP.LT.AND P3, PT, R138, c[0x0][0x178], !P2 ;  /* 0x00005e008a007a0c */ /* 0x000fe20005761270 */
[----:B------:R-:W-:Y:S01]  /*3d170*/  IMAD.WIDE R166, R3, 0x4, R162 ;  /* 0x0000000403a67825 */ /* 0x000fe200078e02a2 */
[----:B------:R-:W-:Y:S01]  /*3d180*/  ISETP.LT.AND P6, PT, R139, c[0x0][0x178], !P2 ;  /* 0x00005e008b007a0c */ /* 0x000fe200057c1270 */
[----:B------:R-:W3:Y:S02]  /*3d190*/  LDL.LU R172, [R1+0x6f0] ;  /* 0x0006f00001ac7983 */ /* 0x000ee40000300800 */
[----:B------:R-:W-:Y:S01]  /*3d1a0*/  IMAD.WIDE R168, R3, 0x4, R160 ;  /* 0x0000000403a87825 */ /* 0x000fe200078e02a0 */
[----:B------:R-:W-:Y:S01]  /*3d1b0*/  ISETP.LT.AND P2, PT, R99, c[0x0][0x178], !P2 ;  /* 0x00005e0063007a0c */ /* 0x000fe20005741270 */
[----:B------:R-:W3:Y:S04]  /*3d1c0*/  LDL.LU R173, [R1+0x680] ;  /* 0x0006800001ad7983 */ /* 0x000ee80000300800 */
[----:B------:R1:W-:Y:S01]  /*3d1d0*/  @P1 STG.E [R164.64], R250 ;  /* 0x000000faa4001986 */ /* 0x0003e2000c101904 */
[----:B------:R-:W-:-:S03]  /*3d1e0*/  ISETP.LT.AND P1, PT, R139, c[0x0][0x178], !P0 ;  /* 0x00005e008b007a0c */ /* 0x000fc60004721270 */
[----:B------:R-:W3:Y:S04]  /*3d1f0*/  LDL.LU R245, [R1+0x5f0] ;  /* 0x0005f00001f57983 */ /* 0x000ee80000300800 */
[----:B------:R-:W3:Y:S01]  /*3d200*/  LDL.LU R244, [R1+0x360] ;  /* 0x0003600001f47983 */ /* 0x000ee20000300800 */
[----:B-1----:R-:W-:-:S03]  /*3d210*/  IMAD.WIDE R164, R3, 0x4, R6 ;  /* 0x0000000403a47825 */ /* 0x002fc600078e0206 */
[----:B------:R-:W3:Y:S04]  /*3d220*/  LDL.LU R250, [R1+0x6f4] ;  /* 0x0006f40001fa7983 */ /* 0x000ee80000300800 */
[----:B--2---:R1:W-:Y:S01]  /*3d230*/  @P4 STG.E [R166.64], R170 ;  /* 0x000000aaa6004986 */ /* 0x0043e2000c101904 */
[----:B------:R-:W-:-:S03]  /*3d240*/  ISETP.LT.AND P4, PT, R207, c[0x0][0x178], !P0 ;  /* 0x00005e00cf007a0c */ /* 0x000fc60004781270 */
[----:B------:R2:W-:Y:S01]  /*3d250*/  @P3 STG.E [R168.64], R0 ;  /* 0x00000000a8003986 */ /* 0x0005e2000c101904 */
[----:B------:R-:W-:-:S03]  /*3d260*/  ISETP.LT.AND P3, PT, R138, c[0x0][0x178], !P0 ;  /* 0x00005e008a007a0c */ /* 0x000fc60004761270 */
[----:B----4-:R4:W-:Y:S01]  /*3d270*/  @P6 STG.E [R164.64], R171 ;  /* 0x000000aba4006986 */ /* 0x0109e2000c101904 */
[----:B-1----:R-:W-:Y:S02]  /*3d280*/  IADD3 R166, R252, 0xb, RZ ;  /* 0x0000000bfca67810 */ /* 0x002fe40007ffe0ff */
[C---:B--2---:R-:W-:Y:S02]  /*3d290*/  IADD3 R0, R3.reuse, c[0x0][0x198], RZ ;  /* 0x0000660003007a10 */ /* 0x044fe40007ffe0ff */
[----:B------:R-:W-:Y:S01]  /*3d2a0*/  ISETP.GE.AND P6, PT, R166, c[0x0][0x17c], PT ;  /* 0x00005f00a6007a0c */ /* 0x000fe20003fc6270 */
[----:B----4-:R-:W-:-:S04]  /*3d2b0*/  IMAD.WIDE R170, R3, 0x4, R4 ;  /* 0x0000000403aa7825 */ /* 0x010fc800078e0204 */
[C---:B------:R-:W-:Y:S01]  /*3d2c0*/  IMAD.WIDE R164, R0.reuse, 0x4, R162 ;  /* 0x0000000400a47825 */ /* 0x040fe200078e02a2 */
[----:B------:R-:W-:Y:S03]  /*3d2d0*/  @P2 STG.E [R170.64], R174 ;  /* 0x000000aeaa002986 */ /* 0x000fe6000c101904 */
[C---:B------:R-:W-:Y:S01]  /*3d2e0*/  IMAD.WIDE R166, R0.reuse, 0x4, R160 ;  /* 0x0000000400a67825 */ /* 0x040fe200078e02a0 */
[----:B------:R-:W-:Y:S03]  /*3d2f0*/  @P4 STG.E [R164.64], R175 ;  /* 0x000000afa4004986 */ /* 0x000fe6000c101904 */
[C---:B------:R-:W-:Y:S01]  /*3d300*/  IMAD.WIDE R168, R0.reuse, 0x4, R6 ;  /* 0x0000000400a87825 */ /* 0x040fe200078e0206 */
[----:B------:R1:W-:Y:S04]  /*3d310*/  @P3 STG.E [R166.64], R251 ;  /* 0x000000fba6003986 */ /* 0x0003e8000c101904 */
[----:B---3--:R2:W-:Y:S04]  /*3d320*/  @P1 STG.E [R168.64], R249 ;  /* 0x000000f9a8001986 */ /* 0x0085e8000c101904 */
[----:B-1----:R-:W3:Y:S04]  /*3d330*/  LDL.LU R251, [R1+0x684] ;  /* 0x0006840001fb7983 */ /* 0x002ee80000300800 */
[----:B--2---:R-:W2:Y:S01]  /*3d340*/  LDL.LU R249, [R1+0x5f4] ;  /* 0x0005f40001f97983 */ /* 0x004ea20000300800 */
[----:B------:R-:W-:Y:S01]  /*3d350*/  ISETP.LT.AND P0, PT, R99, c[0x0][0x178], !P0 ;  /* 0x00005e0063007a0c */ /* 0x000fe20004701270 */
[----:B------:R-:W-:-:S12]  /*3d360*/  IMAD.WIDE R170, R0, 0x4, R4 ;  /* 0x0000000400aa7825 */ /* 0x000fd800078e0204 */
[----:B------:R1:W-:Y:S04]  /*3d370*/  @P0 STG.E [R170.64], R248 ;  /* 0x000000f8aa000986 */ /* 0x0003e8000c101904 */
[----:B-1----:R-:W4:Y:S01]  /*3d380*/  LDL.LU R248, [R1+0x364] ;  /* 0x0003640001f87983 */ /* 0x002f220000300800 */
[----:B------:R-:W-:Y:S02]  /*3d390*/  ISETP.LT.AND P1, PT, R207, c[0x0][0x178], !P5 ;  /* 0x00005e00cf007a0c */ /* 0x000fe40006f21270 */
[----:B------:R-:W-:Y:S01]  /*3d3a0*/  ISETP.LT.AND P3, PT, R138, c[0x0][0x178], !P5 ;  /* 0x00005e008a007a0c */ /* 0x000fe20006f61270 */
[----:B------:R-:W4:Y:S01]  /*3d3b0*/  LDL.LU R174, [R1+0x730] ;  /* 0x0007300001ae7983 */ /* 0x000f220000300800 */
[----:B------:R-:W-:Y:S02]  /*3d3c0*/  IADD3 R3, R0, c[0x0][0x198], RZ ;  /* 0x0000660000037a10 */ /* 0x000fe40007ffe0ff */
[----:B------:R-:W-:Y:S01]  /*3d3d0*/  ISETP.LT.AND P2, PT, R139, c[0x0][0x178], !P5 ;  /* 0x00005e008b007a0c */ /* 0x000fe20006f41270 */
[----:B------:R-:W4:Y:S01]  /*3d3e0*/  LDL.LU R175, [R1+0x6e0] ;  /* 0x0006e00001af7983 */ /* 0x000f220000300800 */
[----:B------:R-:W-:Y:S01]  /*3d3f0*/  IADD3 R0, R252, 0xc, RZ ;  /* 0x0000000cfc007810 */ /* 0x000fe20007ffe0ff */
[----:B------:R-:W-:Y:S01]  /*3d400*/  IMAD.WIDE R168, R3, 0x4, R162 ;  /* 0x0000000403a87825 */ /* 0x000fe200078e02a2 */
[----:B------:R-:W-:-:S02]  /*3d410*/  ISETP.LT.AND P5, PT, R99, c[0x0][0x178], !P5 ;  /* 0x00005e0063007a0c */ /* 0x000fc40006fa1270 */
[----:B------:R-:W-:Y:S01]  /*3d420*/  ISETP.LT.AND P4, PT, R207, c[0x0][0x178], !P6 ;  /* 0x00005e00cf007a0c */ /* 0x000fe20007781270 */
[C---:B------:R-:W-:Y:S01]  /*3d430*/  IMAD.WIDE R164, R3.reuse, 0x4, R160 ;  /* 0x0000000403a47825 */ /* 0x040fe200078e02a0 */
[----:B------:R-:W-:Y:S01]  /*3d440*/  ISETP.GE.AND P0, PT, R0, c[0x0][0x17c], PT ;  /* 0x00005f0000007a0c */ /* 0x000fe20003f06270 */
[----:B------:R1:W-:Y:S01]  /*3d450*/  @P1 STG.E [R168.64], R172 ;  /* 0x000000aca8001986 */ /* 0x0003e2000c101904 */
[C---:B------:R-:W-:Y:S01]  /*3d460*/  IADD3 R0, R3.reuse, c[0x0][0x198], RZ ;  /* 0x0000660003007a10 */ /* 0x040fe20007ffe0ff */
[----:B------:R-:W-:Y:S01]  /*3d470*/  IMAD.WIDE R166, R3, 0x4, R6 ;  /* 0x0000000403a67825 */ /* 0x000fe200078e0206 */
[----:B------:R-:W-:Y:S01]  /*3d480*/  ISETP.LT.AND P1, PT, R138, c[0x0][0x178], !P6 ;  /* 0x00005e008a007a0c */ /* 0x000fe20007721270 */
[----:B------:R1:W-:Y:S01]  /*3d490*/  @P3 STG.E [R164.64], R173 ;  /* 0x000000ada4003986 */ /* 0x0003e2000c101904 */
[----:B------:R-:W-:-:S03]  /*3d4a0*/  ISETP.LT.AND P3, PT, R139, c[0x0][0x178], !P6 ;  /* 0x00005e008b007a0c */ /* 0x000fc60007761270 */
[----:B------:R1:W-:Y:S02]  /*3d4b0*/  @P2 STG.E [R166.64], R245 ;  /* 0x000000f5a6002986 */ /* 0x0003e4000c101904 */
[----:B-1----:R-:W-:-:S04]  /*3d4c0*/  IMAD.WIDE R168, R3, 0x4, R4 ;  /* 0x0000000403a87825 */ /* 0x002fc800078e0204 */
[C---:B------:R-:W-:Y:S01]  /*3d4d0*/  IMAD.WIDE R164, R0.reuse, 0x4, R162 ;  /* 0x0000000400a47825 */ /* 0x040fe200078e02a2 */
[----:B------:R1:W-:Y:S03]  /*3d4e0*/  @P5 STG.E [R168.64], R244 ;  /* 0x000000f4a8005986 */ /* 0x0003e6000c101904 */
[C---:B------:R-:W-:Y:S01]  /*3d4f0*/  IMAD.WIDE R166, R0.reuse, 0x4, R160 ;  /* 0x0000000400a67825 */ /* 0x040fe200078e02a0 */
[----:B------:R-:W4:Y:S04]  /*3d500*/  LDL.LU R245, [R1+0x670] ;  /* 0x0006700001f57983 */ /* 0x000f280000300800 */
[----:B------:R1:W-:Y:S04]  /*3d510*/  @P4 STG.E [R164.64], R250 ;  /* 0x000000faa4004986 */ /* 0x0003e8000c101904 */
[----:B-1----:R-:W4:Y:S01]  /*3d520*/  LDL.LU R244, [R1+0x4f0] ;  /* 0x0004f00001f47983 */ /* 0x002f220000300800 */
[----:B------:R-:W-:-:S03]  /*3d530*/  IMAD.WIDE R164, R0, 0x4, R6 ;  /* 0x0000000400a47825 */ /* 0x000fc600078e0206 */
[----:B------:R-:W4:Y:S01]  /*3d540*/  LDL.LU R250, [R1+0x734] ;  /* 0x0007340001fa7983 */ /* 0x000f220000300800 */
[----:B------:R-:W-:Y:S02]  /*3d550*/  ISETP.LT.AND P5, PT, R99, c[0x0][0x178], !P6 ;  /* 0x00005e0063007a0c */ /* 0x000fe400077a1270 */
[----:B------:R-:W-:-:S04]  /*3d560*/  IADD3 R168, R252, 0xd, RZ ;  /* 0x0000000dfca87810 */ /* 0x000fc80007ffe0ff */
[----:B------:R-:W-:Y:S01]  /*3d570*/  ISETP.GE.AND P2, PT, R168, c[0x0][0x17c], PT ;  /* 0x00005f00a8007a0c */ /* 0x000fe20003f46270 */
[----:B------:R-:W-:Y:S01]  /*3d580*/  IMAD.WIDE R168, R0, 0x4, R4 ;  /* 0x0000000400a87825 */ /* 0x000fe200078e0204 */
[----:B---3--:R1:W-:Y:S04]  /*3d590*/  @P1 STG.E [R166.64], R251 ;  /* 0x000000fba6001986 */ /* 0x0083e8000c101904 */
[----:B--2---:R2:W-:Y:S04]  /*3d5a0*/  @P3 STG.E [R164.64], R249 ;  /* 0x000000f9a4003986 */ /* 0x0045e8000c101904 */
[----:B-1----:R-:W3:Y:S04]  /*3d5b0*/  LDL.LU R251, [R1+0x6e4] ;  /* 0x0006e40001fb7983 */ /* 0x002ee80000300800 */
[----:B--2---:R-:W2:Y:S04]  /*3d5c0*/  LDL.LU R249, [R1+0x674] ;  /* 0x0006740001f97983 */ /* 0x004ea80000300800 */
[----:B----4-:R1:W-:Y:S04]  /*3d5d0*/  @P5 STG.E [R168.64], R248 ;  /* 0x000000f8a8005986 */ /* 0x0103e8000c101904 */
[----:B-1----:R-:W4:Y:S01]  /*3d5e0*/  LDL.LU R248, [R1+0x4f4] ;  /* 0x0004f40001f87983 */ /* 0x002f220000300800 */
[----:B------:R-:W-:-:S02]  /*3d5f0*/  ISETP.LT.AND P6, PT, R207, c[0x0][0x178], !P0 ;  /* 0x00005e00cf007a0c */ /* 0x000fc400047c1270 */
[----:B------:R-:W-:Y:S01]  /*3d600*/  ISETP.LT.AND P4, PT, R138, c[0x0][0x178], !P0 ;  /* 0x00005e008a007a0c */ /* 0x000fe20004781270 */
[----:B------:R-:W4:Y:S01]  /*3d610*/  LDL.LU R170, [R1+0x770] ;  /* 0x0007700001aa7983 */ /* 0x000f220000300800 */
[----:B------:R-:W-:Y:S02]  /*3d620*/  IADD3 R3, R0, c[0x0][0x198], RZ ;  /* 0x0000660000037a10 */ /* 0x000fe40007ffe0ff */
[----:B------:R-:W-:Y:S01]  /*3d630*/  ISETP.LT.AND P5, PT, R139, c[0x0][0x178], !P0 ;  /* 0x00005e008b007a0c */ /* 0x000fe200047a1270 */
[----:B------:R-:W4:Y:S01]  /*3d640*/  LDL.LU R171, [R1+0x700] ;  /* 0x0007000001ab7983 */ /* 0x000f220000300800 */
[----:B------:R-:W-:Y:S01]  /*3d650*/  ISETP.LT.AND P0, PT, R99, c[0x0][0x178], !P0 ;  /* 0x00005e0063007a0c */ /* 0x000fe20004701270 */
[----:B------:R-:W-:Y:S01]  /*3d660*/  IMAD.WIDE R166, R3, 0x4, R162 ;  /* 0x0000000403a67825 */ /* 0x000fe200078e02a2 */
[----:B------:R-:W-:Y:S01]  /*3d670*/  ISETP.LT.AND P3, PT, R207, c[0x0][0x178], !P2 ;  /* 0x00005e00cf007a0c */ /* 0x000fe20005761270 */
[----:B------:R-:W4:Y:S02]  /*3d680*/  LDL.LU R172, [R1+0x6b0] ;  /* 0x0006b00001ac7983 */ /* 0x000f240000300800 */
[----:B------:R-:W-:-:S02]  /*3d690*/  IMAD.WIDE R164, R3, 0x4, R160 ;  /* 0x0000000403a47825 */ /* 0x000fc400078e02a0 */
[----:B------:R1:W-:Y:S01]  /*3d6a0*/  @P6 STG.E [R166.64], R174 ;  /* 0x000000aea6006986 */ /* 0x0003e2000c101904 */
[----:B------:R-:W-:Y:S02]  /*3d6b0*/  ISETP.LT.AND P6, PT, R138, c[0x0][0x178], !P2 ;  /* 0x00005e008a007a0c */ /* 0x000fe400057c1270 */
[----:B------:R-:W-:Y:S01]  /*3d6c0*/  ISETP.LT.AND P1, PT, R139, c[0x0][0x178], !P2 ;  /* 0x00005e008b007a0c */ /* 0x000fe20005721270 */
[----:B------:R1:W-:Y:S01]  /*3d6d0*/  @P4 STG.E [R164.64], R175 ;  /* 0x000000afa4004986 */ /* 0x0003e2000c101904 */
[C---:B------:R-:W-:Y:S02]  /*3d6e0*/  IADD3 R0, R3.reuse, c[0x0][0x198], RZ ;  /* 0x0000660003007a10 */ /* 0x040fe40007ffe0ff */
[C---:B------:R-:W-:Y:S02]  /*3d6f0*/  IADD3 R168, R252.reuse, 0xe, RZ ;  /* 0x0000000efca87810 */ /* 0x040fe40007ffe0ff */
[----:B------:R-:W-:Y:S01]  /*3d700*/  IADD3 R169, R252, 0xf, RZ ;  /* 0x0000000ffca97810 */ /* 0x000fe20007ffe0ff */
[----:B-1----:R-:W-:-:S04]  /*3d710*/  IMAD.WIDE R166, R3, 0x4, R4 ;  /* 0x0000000403a67825 */ /* 0x002fc800078e0204 */
[----:B------:R-:W-:Y:S01]  /*3d720*/  IMAD.WIDE R164, R3, 0x4, R6 ;  /* 0x0000000403a47825 */ /* 0x000fe200078e0206 */
[----:B------:R-:W-:-:S04]  /*3d730*/  ISETP.GE.AND P4, PT, R168, c[0x0][0x17c], PT ;  /* 0x00005f00a8007a0c */ /* 0x000fc80003f86270 */
[----:B------:R1:W-:Y:S01]  /*3d740*/  @P5 STG.E [R164.64], R245 ;  /* 0x000000f5a4005986 */ /* 0x0003e2000c101904 */
[----:B------:R-:W-:Y:S01]  /*3d750*/  ISETP.GE.AND P5, PT, R169, c[0x0][0x17c], PT ;  /* 0x00005f00a9007a0c */ /* 0x000fe20003fa6270 */
[C---:B------:R-:W-:Y:S02]  /*3d760*/  IMAD.WIDE R168, R0.reuse, 0x4, R6 ;  /* 0x0000000400a87825 */ /* 0x040fe400078e0206 */
[----:B------:R1:W-:Y:S02]  /*3d770*/  @P0 STG.E [R166.64], R244 ;  /* 0x000000f4a6000986 */ /* 0x0003e4000c101904 */
[----:B-1----:R-:W-:-:S04]  /*3d780*/  IMAD.WIDE R164, R0, 0x4, R162 ;  /* 0x0000000400a47825 */ /* 0x002fc800078e02a2 */
[C---:B------:R-:W-:Y:S01]  /*3d790*/  IMAD.WIDE R166, R0.reuse, 0x4, R160 ;  /* 0x0000000400a67825 */ /* 0x040fe200078e02a0 */
[----:B------:R1:W-:Y:S01]  /*3d7a0*/  @P3 STG.E [R164.64], R250 ;  /* 0x000000faa4003986 */ /* 0x0003e2000c101904 */
[----:B------:R-:W-:Y:S02]  /*3d7b0*/  ISETP.LT.AND P2, PT, R99, c[0x0][0x178], !P2 ;  /* 0x00005e0063007a0c */ /* 0x000fe40005741270 */
[----:B-1----:R-:W-:Y:S01]  /*3d7c0*/  IMAD.WIDE R164, R0, 0x4, R4 ;  /* 0x0000000400a47825 */ /* 0x002fe200078e0204 */
[----:B---3--:R1:W-:Y:S04]  /*3d7d0*/  @P6 STG.E [R166.64], R251 ;  /* 0x000000fba6006986 */ /* 0x0083e8000c101904 */
[----:B--2---:R2:W-:Y:S04]  /*3d7e0*/  @P1 STG.E [R168.64], R249 ;  /* 0x000000f9a8001986 */ /* 0x0045e8000c101904 */
[----:B-1----:R-:W3:Y:S04]  /*3d7f0*/  LDL.LU R251, [R1+0x600] ;  /* 0x0006000001fb7983 */ /* 0x002ee80000300800 */
[----:B--2---:R-:W2:Y:S04]  /*3d800*/  LDL.LU R249, [R1+0x774] ;  /* 0x0007740001f97983 */ /* 0x004ea80000300800 */
[----:B------:R-:W2:Y:S04]  /*3d810*/  LDL.LU R173, [R1+0x704] ;  /* 0x0007040001ad7983 */ /* 0x000ea80000300800 */
[----:B------:R-:W2:Y:S04]  /*3d820*/  LDL.LU R250, [R1+0x6b4] ;  /* 0x0006b40001fa7983 */ /* 0x000ea80000300800 */
[----:B----4-:R1:W-:Y:S04]  /*3d830*/  @P2 STG.E [R164.64], R248 ;  /* 0x000000f8a4002986 */ /* 0x0103e8000c101904 */
[----:B-1----:R-:W4:Y:S01]  /*3d840*/  LDL.LU R248, [R1+0x604] ;  /* 0x0006040001f87983 */ /* 0x002f220000300800 */
[----:B------:R-:W-:-:S02]  /*3d850*/  ISETP.LT.AND P0, PT, R207, c[0x0][0x178], !P4 ;  /* 0x00005e00cf007a0c */ /* 0x000fc40006701270 */
[----:B------:R-:W-:Y:S01]  /*3d860*/  IADD3 R3, R0, c[0x0][0x198], RZ ;  /* 0x0000660000037a10 */ /* 0x000fe20007ffe0ff */
[----:B------:R-:W4:Y:S01]  /*3d870*/  LDL.LU R174, [R1+0x3f8] ;  /* 0x0003f80001ae7983 */ /* 0x000f220000300800 */
[----:B------:R-:W-:Y:S02]  /*3d880*/  ISETP.LT.AND P1, PT, R138, c[0x0][0x178], !P4 ;  /* 0x00005e008a007a0c */ /* 0x000fe40006721270 */
[----:B------:R-:W-:Y:S01]  /*3d890*/  ISETP.LT.AND P6, PT, R139, c[0x0][0x178], !P4 ;  /* 0x00005e008b007a0c */ /* 0x000fe200067c1270 */
[----:B------:R-:W-:Y:S01]  /*3d8a0*/  IMAD.WIDE R166, R3, 0x4, R162 ;  /* 0x0000000403a67825 */ /* 0x000fe200078e02a2 */
[----:B------:R-:W-:Y:S01]  /*3d8b0*/  IADD3 R0, R252, 0x11, RZ ;  /* 0x00000011fc007810 */ /* 0x000fe20007ffe0ff */
[----:B------:R-:W4:Y:S01]  /*3d8c0*/  LDL.LU R175, [R1+0x298] ;  /* 0x0002980001af7983 */ /* 0x000f220000300800 */
[----:B------:R-:W-:Y:S01]  /*3d8d0*/  ISETP.LT.AND P4, PT, R99, c[0x0][0x178], !P4 ;  /* 0x00005e0063007a0c */ /* 0x000fe20006781270 */
[----:B------:R-:W-:Y:S02]  /*3d8e0*/  IMAD.WIDE R164, R3, 0x4, R160 ;  /* 0x0000000403a47825 */ /* 0x000fe400078e02a0 */
[----:B------:R1:W-:Y:S01]  /*3d8f0*/  @P0 STG.E [R166.64], R170 ;  /* 0x000000aaa6000986 */ /* 0x0003e2000c101904 */
[----:B------:R-:W-:-:S02]  /*3d900*/  ISETP.LT.AND P0, PT, R207, c[0x0][0x178], !P5 ;  /* 0x00005e00cf007a0c */ /* 0x000fc40006f01270 */
[----:B------:R-:W-:Y:S02]  /*3d910*/  IADD3 R168, R252, 0x10, RZ ;  /* 0x00000010fca87810 */ /* 0x000fe40007ffe0ff */
[----:B------:R-:W-:Y:S01]  /*3d920*/  ISETP.GE.AND P2, PT, R0, c[0x0][0x17c], PT ;  /* 0x00005f0000007a0c */ /* 0x000fe20003f46270 */
[----:B------:R1:W-:Y:S01]  /*3d930*/  @P1 STG.E [R164.64], R171 ;  /* 0x000000aba4001986 */ /* 0x0003e2000c101904 */
[----:B------:R-:W-:-:S03]  /*3d940*/  IADD3 R0, R3, c[0x0][0x198], RZ ;  /* 0x0000660003007a10 */ /* 0x000fc60007ffe0ff */
[----:B------:R-:W4:Y:S01]  /*3d950*/  LDL.LU R245, [R1+0x1a8] ;  /* 0x0001a80001f57983 */ /* 0x000f220000300800 */
[C---:B-1----:R-:W-:Y:S01]  /*3d960*/  IMAD.WIDE R166, R3.reuse, 0x4, R6 ;  /* 0x0000000403a67825 */ /* 0x042fe200078e0206 */
[----:B------:R-:W-:Y:S02]  /*3d970*/  ISETP.LT.AND P1, PT, R138, c[0x0][0x178], !P5 ;  /* 0x00005e008a007a0c */ /* 0x000fe40006f21270 */
[----:B------:R-:W4:Y:S01]  /*3d980*/  LDL.LU R244, [R1+0xa8] ;  /* 0x0000a80001f47983 */ /* 0x000f220000300800 */
[----:B------:R-:W-:Y:S01]  /*3d990*/  ISETP.GE.AND P3, PT, R168, c[0x0][0x17c], PT ;  /* 0x00005f00a8007a0c */ /* 0x000fe20003f66270 */
[----:B------:R-:W-:Y:S02]  /*3d9a0*/  IMAD.WIDE R168, R3, 0x4, R4 ;  /* 0x0000000403a87825 */ /* 0x000fe400078e0204 */
[----:B------:R1:W-:Y:S01]  /*3d9b0*/  @P6 STG.E [R166.64], R172 ;  /* 0x000000aca6006986 */ /* 0x0003e2000c101904 */
[----:B------:R-:W-:Y:S01]  /*3d9c0*/  ISETP.LT.AND P6, PT, R139, c[0x0][0x178], !P5 ;  /* 0x00005e008b007a0c */ /* 0x000fe20006fc1270 */
[----:B------:R-:W-:-:S04]  /*3d9d0*/  IMAD.WIDE R164, R0, 0x4, R162 ;  /* 0x0000000400a47825 */ /* 0x000fc800078e02a2 */
[C---:B-1----:R-:W-:Y:S01]  /*3d9e0*/  IMAD.WIDE R166, R0.reuse, 0x4, R160 ;  /* 0x0000000400a67825 */ /* 0x042fe200078e02a0 */
[----:B------:R-:W-:Y:S01]  /*3d9f0*/  ISETP.LT.AND P5, PT, R99, c[0x0][0x178], !P5 ;  /* 0x00005e0063007a0c */ /* 0x000fe20006fa1270 */
[----:B---3--:R1:W-:Y:S04]  /*3da00*/  @P4 STG.E [R168.64], R251 ;  /* 0x000000fba8004986 */ /* 0x0083e8000c101904 */
[----:B--2---:R2:W-:Y:S04]  /*3da10*/  @P0 STG.E [R164.64], R249 ;  /* 0x000000f9a4000986 */ /* 0x0045e8000c101904 */
[----:B-1----:R-:W3:Y:S04]  /*3da20*/  LDL.LU R251, [R1+0x3fc] ;  /* 0x0003fc0001fb7983 */ /* 0x002ee80000300800 */
[----:B--2---:R-:W2:Y:S01]  /*3da30*/  LDL.LU R249, [R1+0x29c] ;  /* 0x00029c0001f97983 */ /* 0x004ea20000300800 */
[----:B------:R-:W-:-:S03]  /*3da40*/  IMAD.WIDE R164, R0, 0x4, R6 ;  /* 0x0000000400a47825 */ /* 0x000fc600078e0206 */
[----:B------:R-:W-:Y:S04]  /*3da50*/  @P1 STG.E [R166.64], R173 ;  /* 0x000000ada6001986 */ /* 0x000fe8000c101904 */
[----:B------:R1:W-:Y:S04]  /*3da60*/  @P6 STG.E [R164.64], R250 ;  /* 0x000000faa4006986 */ /* 0x0003e8000c101904 */
[----:B-1----:R-:W2:Y:S01]  /*3da70*/  LDL.LU R250, [R1+0x1ac] ;  /* 0x0001ac0001fa7983 */ /* 0x002ea20000300800 */
[----:B------:R-:W-:-:S05]  /*3da80*/  IMAD.WIDE R168, R0, 0x4, R4 ;  /* 0x0000000400a87825 */ /* 0x000fca00078e0204 */
[----:B----4-:R1:W-:Y:S04]  /*3da90*/  @P5 STG.E [R168.64], R248 ;  /* 0x000000f8a8005986 */ /* 0x0103e8000c101904 */
[----:B-1----:R-:W4:Y:S01]  /*3daa0*/  LDL.LU R248, [R1+0xac] ;  /* 0x0000ac0001f87983 */ /* 0x002f220000300800 */
[----:B------:R-:W-:Y:S02]  /*3dab0*/  IADD3 R3, R252, 0x12, RZ ;  /* 0x00000012fc037810 */ /* 0x000fe40007ffe0ff */
[----:B------:R-:W-:Y:S02]  /*3dac0*/  ISETP.LT.AND P4, PT, R207, c[0x0][0x178], !P3 ;  /* 0x00005e00cf007a0c */ /* 0x000fe40005f81270 */
[----:B------:R-:W-:Y:S02]  /*3dad0*/  ISETP.GE.AND P0, PT, R3, c[0x0][0x17c], PT ;  /* 0x00005f0003007a0c */ /* 0x000fe40003f06270 */
[----:B------:R-:W-:-:S02]  /*3dae0*/  IADD3 R3, R0, c[0x0][0x198], RZ ;  /* 0x0000660000037a10 */ /* 0x000fc40007ffe0ff */
[C---:B------:R-:W-:Y:S02]  /*3daf0*/  ISETP.LT.AND P1, PT, R138.reuse, c[0x0][0x178], !P3 ;  /* 0x00005e008a007a0c */ /* 0x040fe40005f21270 */
[----:B------:R-:W-:Y:S01]  /*3db00*/  ISETP.LT.AND P5, PT, R139, c[0x0][0x178], !P3 ;  /* 0x00005e008b007a0c */ /* 0x000fe20005fa1270 */
[----:B------:R-:W-:Y:S01]  /*3db10*/  IMAD.WIDE R166, R3, 0x4, R162 ;  /* 0x0000000403a67825 */ /* 0x000fe200078e02a2 */
[----:B------:R-:W-:Y:S02]  /*3db20*/  ISETP.LT.AND P3, PT, R99, c[0x0][0x178], !P3 ;  /* 0x00005e0063007a0c */ /* 0x000fe40005f61270 */
[----:B------:R-:W-:Y:S02]  /*3db30*/  ISETP.LT.AND P6, PT, R207, c[0x0][0x178], !P2 ;  /* 0x00005e00cf007a0c */ /* 0x000fe400057c1270 */
[----:B------:R1:W-:Y:S01]  /*3db40*/  @P4 STG.E [R166.64], R174 ;  /* 0x000000aea6004986 */ /* 0x0003e2000c101904 */
[----:B------:R-:W-:Y:S01]  /*3db50*/  IMAD.WIDE R164, R3, 0x4, R6 ;  /* 0x0000000403a47825 */ /* 0x000fe200078e0206 */
[----:B------:R-:W-:-:S03]  /*3db60*/  ISETP.LT.AND P4, PT, R138, c[0x0][0x178], !P2 ;  /* 0x00005e008a007a0c */ /* 0x000fc60005781270 */
[C---:B------:R-:W-:Y:S01]  /*3db70*/  IMAD.WIDE R168, R3.reuse, 0x4, R4 ;  /* 0x0000000403a87825 */ /* 0x040fe200078e0204 */
[----:B------:R-:W-:-:S03]  /*3db80*/  IADD3 R0, R3, c[0x0][0x198], RZ ;  /* 0x0000660003007a10 */ /* 0x000fc60007ffe0ff */
[----:B-1----:R-:W-:Y:S01]  /*3db90*/  IMAD.WIDE R166, R3, 0x4, R160 ;  /* 0x0000000403a67825 */ /* 0x002fe200078e02a0 */
[----:B------:R-:W4:Y:S04]  /*3dba0*/  LDL.LU R174, [R1+0x178] ;  /* 0x0001780001ae7983 */ /* 0x000f280000300800 */
[----:B------:R1:W-:Y:S04]  /*3dbb0*/  @P1 STG.E [R166.64], R175 ;  /* 0x000000afa6001986 */ /* 0x0003e8000c101904 */
[----:B------:R1:W-:Y:S04]  /*3dbc0*/  @P5 STG.E [R164.64], R245 ;  /* 0x000000f5a4005986 */ /* 0x0003e8000c101904 */
[----:B------:R-:W-:Y:S01]  /*3dbd0*/  @P3 STG.E [R168.64], R244 ;  /* 0x000000f4a8003986 */ /* 0x000fe2000c101904 */
[----:B------:R-:W-:Y:S01]  /*3dbe0*/  ISETP.LT.AND P3, PT, R139, c[0x0][0x178], !P2 ;  /* 0x00005e008b007a0c */ /* 0x000fe20005761270 */
[----:B-1----:R-:W-:-:S02]  /*3dbf0*/  IMAD.WIDE R166, R0, 0x4, R162 ;  /* 0x0000000400a67825 */ /* 0x002fc400078e02a2 */
[----:B------:R-:W4:Y:S02]  /*3dc00*/  LDL.LU R175, [R1+0x47c] ;  /* 0x00047c0001af7983 */ /* 0x000f240000300800 */
[C---:B------:R-:W-:Y:S01]  /*3dc10*/  IMAD.WIDE R164, R0.reuse, 0x4, R160 ;  /* 0x0000000400a47825 */ /* 0x040fe200078e02a0 */
[----:B------:R-:W-:Y:S02]  /*3dc20*/  IADD3 R3, R0, c[0x0][0x198], RZ ;  /* 0x0000660000037a10 */ /* 0x000fe40007ffe0ff */
[----:B------:R-:W-:Y:S02]  /*3dc30*/  IADD3 R172, R252, 0x14, RZ ;  /* 0x00000014fcac7810 */ /* 0x000fe40007ffe0ff */
[----:B------:R-:W-:Y:S01]  /*3dc40*/  ISETP.LT.AND P2, PT, R99, c[0x0][0x178], !P2 ;  /* 0x00005e0063007a0c */ /* 0x000fe20005741270 */
[----:B---3--:R1:W-:Y:S04]  /*3dc50*/  @P6 STG.E [R166.64], R251 ;  /* 0x000000fba6006986 */ /* 0x0083e8000c101904 */
[----:B--2---:R2:W-:Y:S04]  /*3dc60*/  @P4 STG.E [R164.64], R249 ;  /* 0x000000f9a4004986 */ /* 0x0045e8000c101904 */
[----:B-1----:R-:W3:Y:S01]  /*3dc70*/  LDL.LU R251, [R1+0x34c] ;  /* 0x00034c0001fb7983 */ /* 0x002ee20000300800 */
[----:B--2---:R-:W-:-:S03]  /*3dc80*/  IMAD.WIDE R164, R0, 0x4, R6 ;  /* 0x0000000400a47825 */ /* 0x004fc600078e0206 */
[----:B------:R-:W2:Y:S01]  /*3dc90*/  LDL.LU R249, [R1+0x25c] ;  /* 0x00025c0001f97983 */ /* 0x000ea20000300800 */
[----:B------:R-:W-:-:S03]  /*3dca0*/  IMAD.WIDE R166, R0, 0x4, R4 ;  /* 0x0000000400a67825 */ /* 0x000fc600078e0204 */
[----:B------:R-:W2:Y:S04]  /*3dcb0*/  LDL.LU R0, [R1+0x348] ;  /* 0x0003480001007983 */ /* 0x000ea80000300800 */
[----:B------:R1:W-:Y:S01]  /*3dcc0*/  @P3 STG.E [R164.64], R250 ;  /* 0x000000faa4003986 */ /* 0x0003e2000c101904 */
[----:B------:R-:W-:-:S03]  /*3dcd0*/  ISETP.GE.AND P3, PT, R172, c[0x0][0x17c], PT ;  /* 0x00005f00ac007a0c */ /* 0x000fc60003f66270 */
[----:B-1----:R-:W2:Y:S04]  /*3dce0*/  LDL.LU R165, [R1+0x478] ;  /* 0x0004780001a57983 */ /* 0x002ea80000300800 */
[----:B------:R-:W3:Y:S04]  /*3dcf0*/  LDL.LU R172, [R1+0x258] ;  /* 0x0002580001ac7983 */ /* 0x000ee80000300800 */
[----:B----4-:R1:W-:Y:S04]  /*3dd00*/  @P2 STG.E [R166.64], R248 ;  /* 0x000000f8a6002986 */ /* 0x0103e8000c101904 */
[----:B-1----:R-:W4:Y:S01]  /*3dd10*/  LDL.LU R248, [R1+0x17c] ;  /* 0x00017c0001f87983 */ /* 0x002f220000300800 */
[----:B------:R-:W-:-:S02]  /*3dd20*/  ISETP.LT.AND P6, PT, R207, c[0x0][0x178], !P0 ;  /* 0x00005e00cf007a0c */ /* 0x000fc400047c1270 */
[----:B------:R-:W-:Y:S01]  /*3dd30*/  ISETP.LT.AND P5, PT, R138, c[0x0][0x178], !P0 ;  /* 0x00005e008a007a0c */ /* 0x000fe200047a1270 */
[----:B------:R-:W-:Y:S01]  /*3dd40*/  IMAD.WIDE R168, R3, 0x4, R162 ;  /* 0x0000000403a87825 */ /* 0x000fe200078e02a2 */
[----:B------:R-:W-:Y:S01]  /*3dd50*/  ISETP.LT.AND P4, PT, R139, c[0x0][0x178], !P0 ;  /* 0x00005e008b007a0c */ /* 0x000fe20004781270 */
[----:B------:R-:W4:Y:S01]  /*3dd60*/  LDL.LU R173, [R1+0x408] ;  /* 0x0004080001ad7983 */ /* 0x000f220000300800 */
[----:B------:R-:W-:-:S03]  /*3dd70*/  IADD3 R170, R252, 0x13, RZ ;  /* 0x00000013fcaa7810 */ /* 0x000fc60007ffe0ff */
[----:B------:R-:W4:Y:S01]  /*3dd80*/  LDL.LU R245, [R1+0x2a8] ;  /* 0x0002a80001f57983 */ /* 0x000f220000300800 */
[----:B------:R-:W-:Y:S01]  /*3dd90*/  ISETP.GE.AND P1, PT, R170, c[0x0][0x17c], PT ;  /* 0x00005f00aa007a0c */ /* 0x000fe20003f26270 */
[----:B------:R-:W-:Y:S02]  /*3dda0*/  IMAD.WIDE R170, R3, 0x4, R160 ;  /* 0x0000000403aa7825 */ /* 0x000fe400078e02a0 */
[----:B------:R-:W4:Y:S01]  /*3ddb0*/  LDL.LU R244, [R1+0x248] ;  /* 0x0002480001f47983 */ /* 0x000f220000300800 */
[----:B------:R-:W-:Y:S02]  /*3ddc0*/  ISETP.LT.AND P2, PT, R139, c[0x0][0x178], !P1 ;  /* 0x00005e008b007a0c */ /* 0x000fe40004f41270 */
[----:B------:R-:W-:Y:S01]  /*3ddd0*/  ISETP.LT.AND P0, PT, R99, c[0x0][0x178], !P0 ;  /* 0x00005e0063007a0c */ /* 0x000fe20004701270 */
[----:B------:R-:W4:Y:S04]  /*3dde0*/  LDL.LU R250, [R1+0x58c] ;  /* 0x00058c0001fa7983 */ /* 0x000f280000300800 */
[----:B--2---:R1:W-:Y:S04]  /*3ddf0*/  @P6 STG.E [R168.64], R165 ;  /* 0x000000a5a8006986 */ /* 0x0043e8000c101904 */
[----:B------:R-:W-:Y:S01]  /*3de00*/  @P5 STG.E [R170.64], R0 ;  /* 0x00000000aa005986 */ /* 0x000fe2000c101904 */
[----:B-1----:R-:W-:-:S05]  /*3de10*/  IMAD.WIDE R164, R3, 0x4, R6 ;  /* 0x0000000403a47825 */ /* 0x002fca00078e0206 */
[----:B---3--:R1:W-:Y:S01]  /*3de20*/  @P4 STG.E [R164.64], R172 ;  /* 0x000000aca4004986 */ /* 0x0083e2000c101904 */
[----:B------:R-:W-:Y:S02]  /*3de30*/  ISETP.LT.AND P6, PT, R207, c[0x0][0x178], !P1 ;  /* 0x00005e00cf007a0c */ /* 0x000fe40004fc1270 */
[----:B------:R-:W-:Y:S02]  /*3de40*/  ISETP.LT.AND P5, PT, R138, c[0x0][0x178], !P1 ;  /* 0x00005e008a007a0c */ /* 0x000fe40004fa1270 */
[----:B------:R-:W-:Y:S02]  /*3de50*/  ISETP.LT.AND P4, PT, R99, c[0x0][0x178], !P1 ;  /* 0x00005e0063007a0c */ /* 0x000fe40004f81270 */
[----:B-1----:R-:W-:-:S04]  /*3de60*/  IADD3 R172, R252, 0x15, RZ ;  /* 0x00000015fcac7810 */ /* 0x002fc80007ffe0ff */
[----:B------:R-:W-:Y:S02]  /*3de70*/  ISETP.GE.AND P1, PT, R172, c[0x0][0x17c], PT ;  /* 0x00005f00ac007a0c */ /* 0x000fe40003f26270 */
[----:B------:R-:W2:Y:S01]  /*3de80*/  LDL.LU R172, [R1+0x588] ;  /* 0x0005880001ac7983 */ /* 0x000ea20000300800 */
[C---:B------:R-:W-:Y:S01]  /*3de90*/  IADD3 R0, R3.reuse, c[0x0][0x198], RZ ;  /* 0x0000660003007a10 */ /* 0x040fe20007ffe0ff */
[----:B------:R-:W-:-:S04]  /*3dea0*/  IMAD.WIDE R164, R3, 0x4, R4 ;  /* 0x0000000403a47825 */ /* 0x000fc800078e0204 */
[C---:B------:R-:W-:Y:S01]  /*3deb0*/  IMAD.WIDE R166, R0.reuse, 0x4, R162 ;  /* 0x0000000400a67825 */ /* 0x040fe200078e02a2 */
[----:B------:R1:W-:Y:S03]  /*3dec0*/  @P0 STG.E [R164.64], R174 ;  /* 0x000000aea4000986 */ /* 0x0003e6000c101904 */
[C---:B------:R-:W-:Y:S01]  /*3ded0*/  IMAD.WIDE R168, R0.reuse, 0x4, R160 ;  /* 0x0000000400a87825 */ /* 0x040fe200078e02a0 */
[----:B------:R-:W-:Y:S03]  /*3dee0*/  @P6 STG.E [R166.64], R175 ;  /* 0x000000afa6006986 */ /* 0x000fe6000c101904 */
[C---:B------:R-:W-:Y:S01]  /*3def0*/  IMAD.WIDE R170, R0.reuse, 0x4, R6 ;  /* 0x0000000400aa7825 */ /* 0x040fe200078e0206 */
[----:B------:R3:W-:Y:S04]  /*3df00*/  @P5 STG.E [R168.64], R251 ;  /* 0x000000fba8005986 */ /* 0x0007e8000c101904 */
[----:B------:R4:W-:Y:S01]  /*3df10*/  @P2 STG.E [R170.64], R249 ;  /* 0x000000f9aa002986 */ /* 0x0009e2000c101904 */
[----:B-1----:R-:W-:-:S03]  /*3df20*/  IMAD.WIDE R164, R0, 0x4, R4 ;  /* 0x0000000400a47825 */ /* 0x002fc600078e0204 */
[----:B---3--:R-:W3:Y:S04]  /*3df30*/  LDL.LU R251, [R1+0x40c] ;  /* 0x00040c0001fb7983 */ /* 0x008ee80000300800 */
[----:B----4-:R-:W4:Y:S04]  /*3df40*/  LDL.LU R249, [R1+0x2ac] ;  /* 0x0002ac0001f97983 */ /* 0x010f280000300800 */
[----:B------:R1:W-:Y:S04]  /*3df50*/  @P4 STG.E [R164.64], R248 ;  /* 0x000000f8a4004986 */ /* 0x0003e8000c101904 */
[----:B-1----:R-:W4:Y:S01]  /*3df60*/  LDL.LU R248, [R1+0x24c] ;  /* 0x00024c0001f87983 */ /* 0x002f220000300800 */
[----:B------:R-:W-:-:S02]  /*3df70*/  ISETP.LT.AND P2, PT, R207, c[0x0][0x178], !P3 ;  /* 0x00005e00cf007a0c */ /* 0x000fc40005f41270 */
[----:B------:R-:W-:Y:S01]  /*3df80*/  ISETP.LT.AND P0, PT, R138, c[0x0][0x178], !P3 ;  /* 0x00005e008a007a0c */ /* 0x000fe20005f01270 */
[----:B------:R-:W4:Y:S01]  /*3df90*/  LDL.LU R174, [R1+0x668] ;  /* 0x0006680001ae7983 */ /* 0x000f220000300800 */
[----:B------:R-:W-:Y:S02]  /*3dfa0*/  ISETP.LT.AND P5, PT, R139, c[0x0][0x178], !P3 ;  /* 0x00005e008b007a0c */ /* 0x000fe40005fa1270 */
[----:B------:R-:W-:Y:S01]  /*3dfb0*/  IADD3 R3, R0, c[0x0][0x198], RZ ;  /* 0x0000660000037a10 */ /* 0x000fe20007ffe0ff */
[----:B------:R-:W4:Y:S01]  /*3dfc0*/  LDL.LU R175, [R1+0x508] ;  /* 0x0005080001af7983 */ /* 0x000f220000300800 */
[----:B------:R-:W-:Y:S02]  /*3dfd0*/  ISETP.LT.AND P3, PT, R99, c[0x0][0x178], !P3 ;  /* 0x00005e0063007a0c */ /* 0x000fe40005f61270 */
[----:B------:R-:W-:Y:S01]  /*3dfe0*/  IADD3 R166, R252, 0x16, RZ ;  /* 0x00000016fca67810 */ /* 0x000fe20007ffe0ff */
[----:B------:R-:W-:-:S03]  /*3dff0*/  IMAD.WIDE R170, R3, 0x4, R162 ;  /* 0x0000000403aa7825 */ /* 0x000fc600078e02a2 */
[----:B------:R-:W-:Y:S01]  /*3e000*/  ISETP.GE.AND P4, PT, R166, c[0x0][0x17c], PT ;  /* 0x00005f00a6007a0c */ /* 0x000fe20003f86270 */
[----:B------:R-:W-:Y:S01]  /*3e010*/  IMAD.WIDE R168, R3, 0x4, R160 ;  /* 0x0000000403a87825 */ /* 0x000fe200078e02a0 */
[----:B------:R-:W-:-:S03]  /*3e020*/  ISETP.LT.AND P6, PT, R207, c[0x0][0x178], !P1 ;  /* 0x00005e00cf007a0c */ /* 0x000fc60004fc1270 */
[----:B------:R-:W-:-:S04]  /*3e030*/  IMAD.WIDE R166, R3, 0x4, R6 ;  /* 0x0000000403a67825 */ /* 0x000fc800078e0206 */
[C---:B------:R-:W-:Y:S01]  /*3e040*/  IMAD.WIDE R164, R3.reuse, 0x4, R4 ;  /* 0x0000000403a47825 */ /* 0x040fe200078e0204 */
[----:B------:R-:W-:Y:S01]  /*3e050*/  IADD3 R0, R3, c[0x0][0x198], RZ ;  /* 0x0000660003007a10 */ /* 0x000fe20007ffe0ff */
[----:B--2---:R1:W-:Y:S01]  /*3e060*/  @P2 STG.E [R170.64], R172 ;  /* 0x000000acaa002986 */ /* 0x0043e2000c101904 */
[----:B------:R-:W-:-:S03]  /*3e070*/  ISETP.LT.AND P2, PT, R138, c[0x0][0x178], !P1 ;  /* 0x00005e008a007a0c */ /* 0x000fc60004f41270 */
[----:B------:R-:W-:Y:S04]  /*3e080*/  @P0 STG.E [R168.64], R173 ;  /* 0x000000ada8000986 */ /* 0x000fe8000c101904 */
[----:B------:R2:W-:Y:S04]  /*3e090*/  @P5 STG.E [R166.64], R245 ;  /* 0x000000f5a6005986 */ /* 0x0005e8000c101904 */
[----:B------:R3:W-:Y:S01]  /*3e0a0*/  @P3 STG.E [R164.64], R244 ;  /* 0x000000f4a4003986 */ /* 0x0007e2000c101904 */
[----:B------:R-:W-:Y:S01]  /*3e0b0*/  ISETP.LT.AND P3, PT, R139, c[0x0][0x178], !P1 ;  /* 0x00005e008b007a0c */ /* 0x000fe20004f61270 */
[----:B-1----:R-:W-:Y:S01]  /*3e0c0*/  IMAD.WIDE R170, R0, 0x4, R162 ;  /* 0x0000000400aa7825 */ /* 0x002fe200078e02a2 */
[----:B------:R-:W-:Y:S01]  /*3e0d0*/  ISETP.LT.AND P0, PT, R99, c[0x0][0x178], !P1 ;  /* 0x00005e0063007a0c */ /* 0x000fe20004f01270 */
[----:B--2---:R-:W2:Y:S01]  /*3e0e0*/  LDL.LU R245, [R1+0x358] ;  /* 0x0003580001f57983 */ /* 0x004ea20000300800 */
[----:B---3--:R-:W-:Y:S01]  /*3e0f0*/  IADD3 R164, R252, 0x17, RZ ;  /* 0x00000017fca47810 */ /* 0x008fe20007ffe0ff */
[----:B------:R-:W-:-:S02]  /*3e100*/  IMAD.WIDE R166, R0, 0x4, R160 ;  /* 0x0000000400a67825 */ /* 0x000fc400078e02a0 */
[----:B------:R-:W3:Y:S01]  /*3e110*/  LDL.LU R244, [R1+0x268] ;  /* 0x0002680001f47983 */ /* 0x000ee20000300800 */
[----:B------:R-:W-:Y:S01]  /*3e120*/  ISETP.GE.AND P1, PT, R164, c[0x0][0x17c], PT ;  /* 0x00005f00a4007a0c */ /* 0x000fe20003f26270 */
[C---:B------:R-:W-:Y:S02]  /*3e130*/  IMAD.WIDE R164, R0.reuse, 0x4, R6 ;  /* 0x0000000400a47825 */ /* 0x040fe400078e0206 */
[----:B------:R1:W-:Y:S04]  /*3e140*/  @P6 STG.E [R170.64], R250 ;  /* 0x000000faaa006986 */ /* 0x0003e8000c101904 */
[----:B------:R4:W-:Y:S01]  /*3e150*/  @P2 STG.E [R166.64], R251 ;  /* 0x000000fba6002986 */ /* 0x0009e2000c101904 */
[----:B------:R-:W-:-:S03]  /*3e160*/  IMAD.WIDE R168, R0, 0x4, R4 ;  /* 0x0000000400a87825 */ /* 0x000fc600078e0204 */
[----:B----4-:R4:W-:Y:S04]  /*3e170*/  @P3 STG.E [R164.64], R249 ;  /* 0x000000f9a4003986 */ /* 0x0109e8000c101904 */
[----:B-1----:R-:W3:Y:S04]  /*3e180*/  LDL.LU R250, [R1+0x66c] ;  /* 0x00066c0001fa7983 */ /* 0x002ee80000300800 */
[----:B------:R-:W3:Y:S04]  /*3e190*/  LDL.LU R251, [R1+0x50c] ;  /* 0x00050c0001fb7983 */ /* 0x000ee80000300800 */
[----:B----4-:R-:W4:Y:S04]  /*3e1a0*/  LDL.LU R249, [R1+0x35c] ;  /* 0x00035c0001f97983 */ /* 0x010f280000300800 */
[----:B------:R1:W-:Y:S04]  /*3e1b0*/  @P0 STG.E [R168.64], R248 ;  /* 0x000000f8a8000986 */ /* 0x0003e8000c101904 */
[----:B-1----:R-:W4:Y:S01]  /*3e1c0*/  LDL.LU R248, [R1+0x26c] ;  /* 0x00026c0001f87983 */ /* 0x002f220000300800 */
[----:B------:R-:W-:-:S02]  /*3e1d0*/  ISETP.LT.AND P6, PT, R207, c[0x0][0x178], !P4 ;  /* 0x00005e00cf007a0c */ /* 0x000fc400067c1270 */
[----:B------:R-:W-:Y:S01]  /*3e1e0*/  IADD3 R3, R0, c[0x0][0x198], RZ ;  /* 0x0000660000037a10 */ /* 0x000fe20007ffe0ff */
[----:B------:R-:W4:Y:S01]  /*3e1f0*/  LDL.LU R172, [R1+0x618] ;  /* 0x0006180001ac7983 */ /* 0x000f220000300800 */
[----:B------:R-:W-:-:S03]  /*3e200*/  ISETP.LT.AND P5, PT, R138, c[0x0][0x178], !P4 ;  /* 0x00005e008a007a0c */ /* 0x000fc600067a1270 */
[----:B------:R-:W-:-:S04]  /*3e210*/  IMAD.WIDE R170, R3, 0x4, R162 ;  /* 0x0000000403aa7825 */ /* 0x000fc800078e02a2 */
[----:B------:R-:W-:Y:S02]  /*3e220*/  IMAD.WIDE R166, R3, 0x4, R160 ;  /* 0x0000000403a67825 */ /* 0x000fe400078e02a0 */
[----:B------:R1:W-:Y:S01]  /*3e230*/  @P6 STG.E [R170.64], R174 ;  /* 0x000000aeaa006986 */ /* 0x0003e2000c101904 */
[----:B------:R-:W-:Y:S02]  /*3e240*/  ISETP.LT.AND P6, PT, R139, c[0x0][0x178], !P4 ;  /* 0x00005e008b007a0c */ /* 0x000fe400067c1270 */
[----:B------:R-:W-:Y:S01]  /*3e250*/  ISETP.LT.AND P4, PT, R99, c[0x0][0x178], !P4 ;  /* 0x00005e0063007a0c */ /* 0x000fe20006781270 */
[----:B------:R1:W-:Y:S01]  /*3e260*/  @P5 STG.E [R166.64], R175 ;  /* 0x000000afa6005986 */ /* 0x0003e2000c101904 */
[----:B------:R-:W-:Y:S02]  /*3e270*/  ISETP.LT.AND P5, PT, R207, c[0x0][0x178], !P1 ;  /* 0x00005e00cf007a0c */ /* 0x000fe40004fa1270 */
[----:B-1----:R-:W-:-:S04]  /*3e280*/  IADD3 R171, R252, 0x1a, RZ ;  /* 0x0000001afcab7810 */ /* 0x002fc80007ffe0ff */
[----:B------:R-:W-:Y:S02]  /*3e290*/  ISETP.GE.AND P2, PT, R171, c[0x0][0x17c], PT ;  /* 0x00005f00ab007a0c */ /* 0x000fe40003f46270 */
[----:B------:R-:W4:Y:S01]  /*3e2a0*/  LDL.LU R171, [R1+0x698] ;  /* 0x0006980001ab7983 */ /* 0x000f220000300800 */
[C---:B------:R-:W-:Y:S02]  /*3e2b0*/  IADD3 R0, R3.reuse, c[0x0][0x198], RZ ;  /* 0x0000660003007a10 */ /* 0x040fe40007ffe0ff */
[----:B------:R-:W-:Y:S01]  /*3e2c0*/  ISETP.LT.AND P3, PT, R138, c[0x0][0x178], !P1 ;  /* 0x00005e008a007a0c */ /* 0x000fe20004f61270 */
[----:B------:R-:W-:Y:S01]  /*3e2d0*/  IMAD.WIDE R164, R3, 0x4, R6 ;  /* 0x0000000403a47825 */ /* 0x000fe200078e0206 */
[----:B------:R-:W-:Y:S01]  /*3e2e0*/  ISETP.LT.AND P0, PT, R139, c[0x0][0x178], !P1 ;  /* 0x00005e008b007a0c */ /* 0x000fe20004f01270 */
[----:B------:R-:W4:Y:S02]  /*3e2f0*/  LDL.LU R173, [R1+0x428] ;  /* 0x0004280001ad7983 */ /* 0x000f240000300800 */
[----:B------:R-:W-:-:S04]  /*3e300*/  IMAD.WIDE R166, R3, 0x4, R4 ;  /* 0x0000000403a67825 */ /* 0x000fc800078e0204 */
[C---:B------:R-:W-:Y:S01]  /*3e310*/  IMAD.WIDE R168, R0.reuse, 0x4, R162 ;  /* 0x0000000400a87825 */ /* 0x040fe200078e02a2 */
[----:B------:R-:W-:Y:S01]  /*3e320*/  ISETP.LT.AND P1, PT, R99, c[0x0][0x178], !P1 ;  /* 0x00005e0063007a0c */ /* 0x000fe20004f21270 */
[----:B--2---:R1:W-:Y:S04]  /*3e330*/  @P6 STG.E [R164.64], R245 ;  /* 0x000000f5a4006986 */ /* 0x0043e8000c101904 */
[----:B---3--:R2:W-:Y:S01]  /*3e340*/  @P4 STG.E [R166.64], R244 ;  /* 0x000000f4a6004986 */ /* 0x0085e2000c101904 */
[----:B-1----:R-:W-:-:S03]  /*3e350*/  IMAD.WIDE R164, R0, 0x4, R160 ;  /* 0x0000000400a47825 */ /* 0x002fc600078e02a0 */
[----:B------:R-:W3:Y:S01]  /*3e360*/  LDL.LU R245, [R1+0x328] ;  /* 0x0003280001f57983 */ /* 0x000ee20000300800 */
[----:B--2---:R-:W-:-:S03]  /*3e370*/  IMAD.WIDE R166, R0, 0x4, R6 ;  /* 0x0000000400a67825 */ /* 0x004fc600078e0206 */
[----:B------:R1:W-:Y:S04]  /*3e380*/  @P5 STG.E [R168.64], R250 ;  /* 0x000000faa8005986 */ /* 0x0003e8000c101904 */
[----:B------:R2:W-:Y:S04]  /*3e390*/  @P3 STG.E [R164.64], R251 ;  /* 0x000000fba4003986 */ /* 0x0005e8000c101904 */
[----:B----4-:R4:W-:Y:S04]  /*3e3a0*/  @P0 STG.E [R166.64], R249 ;  /* 0x000000f9a6000986 */ /* 0x0109e8000c101904 */
[----:B-1----:R-:W3:Y:S01]  /*3e3b0*/  LDL.LU R250, [R1+0x69c] ;  /* 0x00069c0001fa7983 */ /* 0x002ee20000300800 */
[----:B--2---:R-:W-:-:S03]  /*3e3c0*/  IMAD.WIDE R164, R0, 0x4, R4 ;  /* 0x0000000400a47825 */ /* 0x004fc600078e0204 */
[----:B----4-:R-:W2:Y:S04]  /*3e3d0*/  LDL.LU R249, [R1+0x61c] ;  /* 0x00061c0001f97983 */ /* 0x010ea80000300800 */
[----:B------:R-:W4:Y:S04]  /*3e3e0*/  LDL.LU R251, [R1+0x42c] ;  /* 0x00042c0001fb7983 */ /* 0x000f280000300800 */
[----:B------:R1:W-:Y:S04]  /*3e3f0*/  @P1 STG.E [R164.64], R248 ;  /* 0x000000f8a4001986 */ /* 0x0003e8000c101904 */
[----:B-1----:R-:W4:Y:S01]  /*3e400*/  LDL.LU R248, [R1+0x32c] ;  /* 0x00032c0001f87983 */ /* 0x002f220000300800 */
[----:B------:R-:W-:-:S02]  /*3e410*/  IADD3 R170, R252, 0x18, RZ ;  /* 0x00000018fcaa7810 */ /* 0x000fc40007ffe0ff */
[----:B------:R-:W-:Y:S01]  /*3e420*/  IADD3 R3, R0, c[0x0][0x198], RZ ;  /* 0x0000660000037a10 */ /* 0x000fe20007ffe0ff */
[----:B------:R-:W4:Y:S01]  /*3e430*/  LDL.LU R174, [R1+0x6f8] ;  /* 0x0006f80001ae7983 */ /* 0x000f220000300800 */
[----:B------:R-:W-:-:S03]  /*3e440*/  ISETP.GE.AND P6, PT, R170, c[0x0][0x17c], PT ;  /* 0x00005f00aa007a0c */ /* 0x000fc60003fc6270 */
[----:B------:R-:W-:Y:S01]  /*3e450*/  IMAD.WIDE R166, R3, 0x4, R162 ;  /* 0x0000000403a67825 */ /* 0x000fe200078e02a2 */
[----:B------:R-:W-:Y:S01]  /*3e460*/  ISETP.LT.AND P4, PT, R207, c[0x0][0x178], !P6 ;  /* 0x00005e00cf007a0c */ /* 0x000fe20007781270 */
[----:B------:R-:W4:Y:S01]  /*3e470*/  LDL.LU R175, [R1+0x688] ;  /* 0x0006880001af7983 */ /* 0x000f220000300800 */
[----:B------:R-:W-:Y:S02]  /*3e480*/  ISETP.LT.AND P5, PT, R138, c[0x0][0x178], !P6 ;  /* 0x00005e008a007a0c */ /* 0x000fe400077a1270 */
[----:B------:R-:W-:Y:S01]  /*3e490*/  IADD3 R170, R252, 0x19, RZ ;  /* 0x00000019fcaa7810 */ /* 0x000fe20007ffe0ff */
[----:B------:R-:W-:Y:S01]  /*3e4a0*/  IMAD.WIDE R168, R3, 0x4, R160 ;  /* 0x0000000403a87825 */ /* 0x000fe200078e02a0 */
[----:B------:R-:W-:Y:S01]  /*3e4b0*/  ISETP.LT.AND P0, PT, R139, c[0x0][0x178], !P6 ;  /* 0x00005e008b007a0c */ /* 0x000fe20007701270 */
[----:B------:R-:W4:Y:S01]  /*3e4c0*/  LDL.LU R244, [R1+0x5f8] ;  /* 0x0005f80001f47983 */ /* 0x000f220000300800 */
[----:B------:R-:W-:Y:S02]  /*3e4d0*/  ISETP.GE.AND P3, PT, R170, c[0x0][0x17c], PT ;  /* 0x00005f00aa007a0c */ /* 0x000fe40003f66270 */
[----:B------:R-:W-:-:S03]  /*3e4e0*/  ISETP.LT.AND P6, PT, R99, c[0x0][0x178], !P6 ;  /* 0x00005e0063007a0c */ /* 0x000fc600077c1270 */
[----:B------:R1:W-:Y:S01]  /*3e4f0*/  @P4 STG.E [R166.64], R171 ;  /* 0x000000aba6004986 */ /* 0x0003e2000c101904 */
[----:B------:R-:W-:-:S03]  /*3e500*/  IMAD.WIDE R164, R3, 0x4, R6 ;  /* 0x0000000403a47825 */ /* 0x000fc600078e0206 */
[----:B------:R1:W-:Y:S01]  /*3e510*/  @P5 STG.E [R168.64], R172 ;  /* 0x000000aca8005986 */ /* 0x0003e2000c101904 */
[----:B------:R-:W-:Y:S02]  /*3e520*/  ISETP.LT.AND P5, PT, R207, c[0x0][0x178], !P3 ;  /* 0x00005e00cf007a0c */ /* 0x000fe40005fa1270 */
[----:B------:R-:W-:Y:S01]  /*3e530*/  ISETP.LT.AND P1, PT, R138, c[0x0][0x178], !P3 ;  /* 0x00005e008a007a0c */ /* 0x000fe20005f21270 */
[C---:B-1----:R-:W-:Y:S01]  /*3e540*/  IMAD.WIDE R166, R3.reuse, 0x4, R4 ;  /* 0x0000000403a67825 */ /* 0x042fe200078e0204 */
[----:B------:R-:W-:Y:S01]  /*3e550*/  IADD3 R3, R3, c[0x0][0x198], RZ ;  /* 0x0000660003037a10 */ /* 0x000fe20007ffe0ff */
[----:B------:R1:W-:Y:S01]  /*3e560*/  @P0 STG.E [R164.64], R173 ;  /* 0x000000ada4000986 */ /* 0x0003e2000c101904 */
[----:B------:R-:W-:Y:S02]  /*3e570*/  ISETP.LT.AND P4, PT, R139, c[0x0][0x178], !P3 ;  /* 0x00005e008b007a0c */ /* 0x000fe40005f81270 */
[----:B------:R-:W-:Y:S01]  /*3e580*/  ISETP.LT.AND P3, PT, R99, c[0x0][0x178], !P3 ;  /* 0x00005e0063007a0c */ /* 0x000fe20005f61270 */
[----:B------:R-:W-:-:S04]  /*3e590*/  IMAD.WIDE R168, R3, 0x4, R6 ;  /* 0x0000000403a87825 */ /* 0x000fc800078e0206 */
[C---:B-1----:R-:W-:Y:S01]  /*3e5a0*/  IMAD.WIDE R164, R3.reuse, 0x4, R162 ;  /* 0x0000000403a47825 */ /* 0x042fe200078e02a2 */
[----:B---3--:R1:W-:Y:S03]  /*3e5b0*/  @P6 STG.E [R166.64], R245 ;  /* 0x000000f5a6006986 */ /* 0x0083e6000c101904 */
[C---:B-1----:R-:W-:Y:S01]  /*3e5c0*/  IMAD.WIDE R166, R3.reuse, 0x4, R160 ;  /* 0x0000000403a67825 */ /* 0x042fe200078e02a0 */
[----:B------:R1:W-:Y:S04]  /*3e5d0*/  @P5 STG.E [R164.64], R250 ;  /* 0x000000faa4005986 */ /* 0x0003e8000c101904 */
[----:B--2---:R2:W-:Y:S04]  /*3e5e0*/  @P1 STG.E [R166.64], R249 ;  /* 0x000000f9a6001986 */ /* 0x0045e8000c101904 */
[----:B-1----:R-:W3:Y:S01]  /*3e5f0*/  LDL.LU R250, [R1+0x368] ;  /* 0x0003680001fa7983 */ /* 0x002ee20000300800 */
[----:B------:R-:W-:-:S03]  /*3e600*/  IMAD.WIDE R164, R3, 0x4, R4 ;  /* 0x0000000403a47825 */ /* 0x000fc600078e0204 */
[----:B----4-:R1:W-:Y:S04]  /*3e610*/  @P4 STG.E [R168.64], R251 ;  /* 0x000000fba8004986 */ /* 0x0103e8000c101904 */
[----:B--2---:R-:W2:Y:S04]  /*3e620*/  LDL.LU R249, [R1+0x6fc] ;  /* 0x0006fc0001f97983 */ /* 0x004ea80000300800 */
[----:B------:R-:W4:Y:S04]  /*3e630*/  LDL.LU R245, [R1+0x68c] ;  /* 0x00068c0001f57983 */ /* 0x000f280000300800 */
[----:B-1----:R-:W4:Y:S04]  /*3e640*/  LDL.LU R251, [R1+0x5fc] ;  /* 0x0005fc0001fb7983 */ /* 0x002f280000300800 */
[----:B------:R1:W-:Y:S04]  /*3e650*/  @P3 STG.E [R164.64], R248 ;  /* 0x000000f8a4003986 */ /* 0x0003e8000c101904 */
[----:B-1----:R-:W4:Y:S01]  /*3e660*/  LDL.LU R248, [R1+0x36c] ;  /* 0x00036c0001f87983 */ /* 0x002f220000300800 */
[----:B------:R-:W-:-:S02]  /*3e670*/  IADD3 R0, R252, 0x1d, RZ ;  /* 0x0000001dfc007810 */ /* 0x000fc40007ffe0ff */
[----:B------:R-:W-:Y:S01]  /*3e680*/  ISETP.LT.AND P6, PT, R207, c[0x0][0x178], !P2 ;  /* 0x00005e00cf007a0c */ /* 0x000fe200057c1270 */
[----:B------:R-:W4:Y:S01]  /*3e690*/  LDL.LU R171, [R1+0x738] ;  /* 0x0007380001ab7983 */ /* 0x000f220000300800 */
[----:B------:R-:W-:Y:S02]  /*3e6a0*/  ISETP.GE.AND P0, PT, R0, c[0x0][0x17c], PT ;  /* 0x00005f0000007a0c */ /* 0x000fe40003f06270 */
[----:B------:R-:W-:Y:S01]  /*3e6b0*/  ISETP.LT.AND P5, PT, R138, c[0x0][0x178], !P2 ;  /* 0x00005e008a007a0c */ /* 0x000fe200057a1270 */
[----:B------:R-:W4:Y:S01]  /*3e6c0*/  LDL.LU R172, [R1+0x6e8] ;  /* 0x0006e80001ac7983 */ /* 0x000f220000300800 */
[----:B------:R-:W-:Y:S02]  /*3e6d0*/  IADD3 R0, R3, c[0x0][0x198], RZ ;  /* 0x0000660003007a10 */ /* 0x000fe40007ffe0ff */
[----:B------:R-:W-:Y:S02]  /*3e6e0*/  IADD3 R170, R252, 0x1b, RZ ;  /* 0x0000001bfcaa7810 */ /* 0x000fe40007ffe0ff */
[----:B------:R-:W-:Y:S01]  /*3e6f0*/  ISETP.LT.AND P1, PT, R139, c[0x0][0x178], !P2 ;  /* 0x00005e008b007a0c */ /* 0x000fe20005721270 */
[----:B------:R-:W-:Y:S01]  /*3e700*/  IMAD.WIDE R166, R0, 0x4, R162 ;  /* 0x0000000400a67825 */ /* 0x000fe200078e02a2 */
[----:B------:R-:W-:-:S02]  /*3e710*/  ISETP.GE.AND P4, PT, R170, c[0x0][0x17c], PT ;  /* 0x00005f00aa007a0c */ /* 0x000fc40003f86270 */
[----:B------:R-:W-:Y:S01]  /*3e720*/  ISETP.LT.AND P2, PT, R99, c[0x0][0x178], !P2 ;  /* 0x00005e0063007a0c */ /* 0x000fe20005741270 */
[----:B------:R-:W-:Y:S01]  /*3e730*/  IMAD.WIDE R168, R0, 0x4, R160 ;  /* 0x0000000400a87825 */ /* 0x000fe200078e02a0 */
[----:B------:R1:W-:Y:S01]  /*3e740*/  @P6 STG.E [R166.64], R174 ;  /* 0x000000aea6006986 */ /* 0x0003e2000c101904 */
[----:B------:R-:W-:Y:S02]  /*3e750*/  ISETP.LT.AND P6, PT, R207, c[0x0][0x178], !P4 ;  /* 0x00005e00cf007a0c */ /* 0x000fe400067c1270 */
[----:B------:R-:W-:Y:S01]  /*3e760*/  ISETP.LT.AND P3, PT, R138, c[0x0][0x178], !P4 ;  /* 0x00005e008a007a0c */ /* 0x000fe20006761270 */
[----:B------:R1:W-:Y:S01]  /*3e770*/  @P5 STG.E [R168.64], R175 ;  /* 0x000000afa8005986 */ /* 0x0003e2000c101904 */
[C---:B------:R-:W-:Y:S01]  /*3e780*/  IMAD.WIDE R164, R0.reuse, 0x4, R6 ;  /* 0x0000000400a47825 */ /* 0x040fe200078e0206 */
[----:B------:R-:W-:Y:S02]  /*3e790*/  ISETP.LT.AND P5, PT, R139, c[0x0][0x178], !P4 ;  /* 0x00005e008b007a0c */ /* 0x000fe400067a1270 */
[C---:B------:R-:W-:Y:S01]  /*3e7a0*/  IADD3 R3, R0.reuse, c[0x0][0x198], RZ ;  /* 0x0000660000037a10 */ /* 0x040fe20007ffe0ff */
[----:B-1----:R-:W-:Y:S01]  /*3e7b0*/  IMAD.WIDE R166, R0, 0x4, R4 ;  /* 0x0000000400a67825 */ /* 0x002fe200078e0204 */
[----:B------:R1:W-:Y:S01]  /*3e7c0*/  @P1 STG.E [R164.64], R244 ;  /* 0x000000f4a4001986 */ /* 0x0003e2000c101904 */
[----:B------:R-:W-:-:S03]  /*3e7d0*/  IADD3 R168, R252, 0x1c, RZ ;  /* 0x0000001cfca87810 */ /* 0x000fc60007ffe0ff */
[----:B------:R-:W4:Y:S01]  /*3e7e0*/  LDL.LU R174, [R1+0x678] ;  /* 0x0006780001ae7983 */ /* 0x000f220000300800 */
[----:B------:R-:W-:Y:S02]  /*3e7f0*/  ISETP.LT.AND P4, PT, R99, c[0x0][0x178], !P4 ;  /* 0x00005e0063007a0c */ /* 0x000fe40006781270 */
[----:B------:R-:W-:Y:S01]  /*3e800*/  ISETP.GE.AND P1, PT, R168, c[0x0][0x17c], PT ;  /* 0x00005f00a8007a0c */ /* 0x000fe20003f26270 */
[----:B------:R-:W-:-:S04]  /*3e810*/  IMAD.WIDE R168, R3, 0x4, R160 ;  /* 0x0000000403a87825 */ /* 0x000fc800078e02a0 */
[C---:B-1----:R-:W-:Y:S01]  /*3e820*/  IMAD.WIDE R164, R3.reuse, 0x4, R162 ;  /* 0x0000000403a47825 */ /* 0x042fe200078e02a2 */
[----:B------:R-:W4:Y:S04]  /*3e830*/  LDL.LU R244, [R1+0x4f8] ;  /* 0x0004f80001f47983 */ /* 0x000f280000300800 */
[----:B---3--:R1:W-:Y:S04]  /*3e840*/  @P2 STG.E [R166.64], R250 ;  /* 0x000000faa6002986 */ /* 0x0083e8000c101904 */
[----:B--2---:R2:W-:Y:S01]  /*3e850*/  @P6 STG.E [R164.64], R249 ;  /* 0x000000f9a4006986 */ /* 0x0045e2000c101904 */
[----:B-1----:R-:W-:-:S03]  /*3e860*/  IMAD.WIDE R166, R3, 0x4, R6 ;  /* 0x0000000403a67825 */ /* 0x002fc600078e0206 */
[----:B------:R-:W3:Y:S04]  /*3e870*/  LDL.LU R250, [R1+0x73c] ;  /* 0x00073c0001fa7983 */ /* 0x000ee80000300800 */
[----:B----4-:R-:W-:Y:S01]  /*3e880*/  @P3 STG.E [R168.64], R245 ;  /* 0x000000f5a8003986 */ /* 0x010fe2000c101904 */
[----:B--2---:R-:W-:-:S03]  /*3e890*/  IMAD.WIDE R164, R3, 0x4, R4 ;  /* 0x0000000403a47825 */ /* 0x004fc600078e0204 */
[----:B------:R-:W2:Y:S04]  /*3e8a0*/  LDL.LU R249, [R1+0x6ec] ;  /* 0x0006ec0001f97983 */ /* 0x000ea80000300800 */
[----:B------:R1:W-:Y:S04]  /*3e8b0*/  @P5 STG.E [R166.64], R251 ;  /* 0x000000fba6005986 */ /* 0x0003e8000c101904 */
[----:B------:R4:W-:Y:S04]  /*3e8c0*/  @P4 STG.E [R164.64], R248 ;  /* 0x000000f8a4004986 */ /* 0x0009e8000c101904 */
[----:B-1----:R-:W2:Y:S04]  /*3e8d0*/  LDL.LU R251, [R1+0x67c] ;  /* 0x00067c0001fb7983 */ /* 0x002ea80000300800 */
[----:B----4-:R-:W4:Y:S01]  /*3e8e0*/  LDL.LU R248, [R1+0x4fc] ;  /* 0x0004fc0001f87983 */ /* 0x010f220000300800 */
[----:B------:R-:W-:-:S02]  /*3e8f0*/  ISETP.LT.AND P2, PT, R207, c[0x0][0x178], !P1 ;  /* 0x00005e00cf007a0c */ /* 0x000fc40004f41270 */
[C---:B------:R-:W-:Y:S01]  /*3e900*/  ISETP.LT.AND P3, PT, R138.reuse, c[0x0][0x178], !P1 ;  /* 0x00005e008a007a0c */ /* 0x040fe20004f61270 */
        /* <DEDUP_REMOVED lines=8> */
[----:B------:R-:W-:Y:S01]  /*3e990*/  IMAD.WIDE R166, R3, 0x4, R160 ;  /* 0x0000000403a67825 */ /* 0x000fe200078e02a0 */
[----:B------:R-:W-:Y:S01]  /*3e9a0*/  ISETP.LT.AND P5, PT, R138, c[0x0][0x178], !P0 ;  /* 0x00005e008a007a0c */ /* 0x000fe200047a1270 */
[----:B------:R1:W-:Y:S01]  /*3e9b0*/  @P2 STG.E [R164.64], R171 ;  /* 0x000000aba4002986 */ /* 0x0003e2000c101904 */
[----:B------:R-:W-:-:S03]  /*3e9c0*/  IADD3 R168, R252, 0x1e, RZ ;  /* 0x0000001efca87810 */ /* 0x000fc60007ffe0ff */
[----:B------:R1:W-:Y:S01]  /*3e9d0*/  @P3 STG.E [R166.64], R172 ;  /* 0x000000aca6003986 */ /* 0x0003e2000c101904 */
[----:B------:R-:W-:Y:S02]  /*3e9e0*/  ISETP.LT.AND P3, PT, R139, c[0x0][0x178], !P0 ;  /* 0x00005e008b007a0c */ /* 0x000fe40004761270 */
[C---:B------:R-:W-:Y:S01]  /*3e9f0*/  IADD3 R0, R3.reuse, c[0x0][0x198], RZ ;  /* 0x0000660003007a10 */ /* 0x040fe20007ffe0ff */
[----:B-1----:R-:W-:-:S04]  /*3ea00*/  IMAD.WIDE R164, R3, 0x4, R6 ;  /* 0x0000000403a47825 */ /* 0x002fc800078e0206 */
[----:B------:R-:W-:Y:S01]  /*3ea10*/  IMAD.WIDE R166, R3, 0x4, R4 ;  /* 0x0000000403a67825 */ /* 0x000fe200078e0204 */
[----:B------:R1:W-:Y:S01]  /*3ea20*/  @P4 STG.E [R164.64], R174 ;  /* 0x000000aea4004986 */ /* 0x0003e2000c101904 */
[----:B------:R-:W-:Y:S02]  /*3ea30*/  ISETP.GE.AND P2, PT, R168, c[0x0][0x17c], PT ;  /* 0x00005f00a8007a0c */ /* 0x000fe40003f46270 */
[C---:B------:R-:W-:Y:S01]  /*3ea40*/  IMAD.WIDE R168, R0.reuse, 0x4, R162 ;  /* 0x0000000400a87825 */ /* 0x040fe200078e02a2 */
[----:B------:R1:W-:Y:S01]  /*3ea50*/  @P1 STG.E [R166.64], R244 ;  /* 0x000000f4a6001986 */ /* 0x0003e2000c101904 */
[----:B------:R-:W-:Y:S02]  /*3ea60*/  ISETP.LT.AND P1, PT, R99, c[0x0][0x178], !P0 ;  /* 0x00005e0063007a0c */ /* 0x000fe40004721270 */
[----:B------:R-:W-:-:S04]  /*3ea70*/  IMAD.WIDE R170, R0, 0x4, R160 ;  /* 0x0000000400aa7825 */ /* 0x000fc800078e02a0 */
[C---:B-1----:R-:W-:Y:S01]  /*3ea80*/  IMAD.WIDE R164, R0.reuse, 0x4, R6 ;  /* 0x0000000400a47825 */ /* 0x042fe200078e0206 */
[----:B------:R-:W4:Y:S04]  /*3ea90*/  LDL.LU R244, [R1+0x608] ;  /* 0x0006080001f47983 */ /* 0x000f280000300800 */
[----:B---3--:R1:W-:Y:S04]  /*3eaa0*/  @P6 STG.E [R168.64], R250 ;  /* 0x000000faa8006986 */ /* 0x0083e8000c101904 */
[----:B--2---:R2:W-:Y:S04]  /*3eab0*/  @P5 STG.E [R170.64], R249 ;  /* 0x000000f9aa005986 */ /* 0x0045e8000c101904 */
[----:B-1----:R-:W3:Y:S04]  /*3eac0*/  LDL.LU R250, [R1+0x77c] ;  /* 0x00077c0001fa7983 */ /* 0x002ee80000300800 */
[----:B--2---:R-:W2:Y:S04]  /*3ead0*/  LDL.LU R249, [R1+0x70c] ;  /* 0x00070c0001f97983 */ /* 0x004ea80000300800 */
[----:B------:R1:W-:Y:S02]  /*3eae0*/  @P3 STG.E [R164.64], R251 ;  /* 0x000000fba4003986 */ /* 0x0003e4000c101904 */
[----:B-1----:R-:W-:-:S02]  /*3eaf0*/  IMAD.WIDE R164, R0, 0x4, R4 ;  /* 0x0000000400a47825 */ /* 0x002fc400078e0204 */
[----:B------:R-:W2:Y:S04]  /*3eb00*/  LDL.LU R251, [R1+0x6bc] ;  /* 0x0006bc0001fb7983 */ /* 0x000ea80000300800 */
[----:B----4-:R1:W-:Y:S04]  /*3eb10*/  @P1 STG.E [R164.64], R248 ;  /* 0x000000f8a4001986 */ /* 0x0103e8000c101904 */
[----:B-1----:R-:W4:Y:S01]  /*3eb20*/  LDL.LU R248, [R1+0x60c] ;  /* 0x00060c0001f87983 */ /* 0x002f220000300800 */
[----:B------:R-:W-:Y:S02]  /*3eb30*/  ISETP.LT.AND P6, PT, R207, c[0x0][0x178], !P2 ;  /* 0x00005e00cf007a0c */ /* 0x000fe400057c1270 */
[----:B------:R-:W-:Y:S01]  /*3eb40*/  ISETP.LT.AND P5, PT, R138, c[0x0][0x178], !P2 ;  /* 0x00005e008a007a0c */ /* 0x000fe200057a1270 */
[----:B------:R-:W4:Y:S01]  /*3eb50*/  LDL.LU R172, [R1+0x430] ;  /* 0x0004300001ac7983 */ /* 0x000f220000300800 */
[----:B------:R-:W-:-:S02]  /*3eb60*/  ISETP.LT.AND P4, PT, R139, c[0x0][0x178], !P2 ;  /* 0x00005e008b007a0c */ /* 0x000fc40005781270 */
[----:B------:R-:W-:Y:S01]  /*3eb70*/  IADD3 R166, R252, 0x20, RZ ;  /* 0x00000020fca67810 */ /* 0x000fe20007ffe0ff */
[----:B------:R-:W4:Y:S01]  /*3eb80*/  LDL.LU R174, [R1+0x190] ;  /* 0x0001900001ae7983 */ /* 0x000f220000300800 */
[----:B------:R-:W-:Y:S02]  /*3eb90*/  IADD3 R3, R0, c[0x0][0x198], RZ ;  /* 0x0000660000037a10 */ /* 0x000fe40007ffe0ff */
[----:B------:R-:W-:Y:S02]  /*3eba0*/  IADD3 R168, R252, 0x1f, RZ ;  /* 0x0000001ffca87810 */ /* 0x000fe40007ffe0ff */
[----:B------:R-:W-:Y:S01]  /*3ebb0*/  ISETP.GE.AND P0, PT, R166, c[0x0][0x17c], PT ;  /* 0x00005f00a6007a0c */ /* 0x000fe20003f06270 */
[----:B------:R-:W-:Y:S01]  /*3ebc0*/  IMAD.WIDE R166, R3, 0x4, R162 ;  /* 0x0000000403a67825 */ /* 0x000fe200078e02a2 */
[----:B------:R-:W-:-:S03]  /*3ebd0*/  ISETP.GE.AND P3, PT, R168, c[0x0][0x17c], PT ;  /* 0x00005f00a8007a0c */ /* 0x000fc60003f66270 */
[C---:B------:R-:W-:Y:S01]  /*3ebe0*/  IMAD.WIDE R168, R3.reuse, 0x4, R160 ;  /* 0x0000000403a87825 */ /* 0x040fe200078e02a0 */
[----:B------:R-:W-:Y:S03]  /*3ebf0*/  @P6 STG.E [R166.64], R173 ;  /* 0x000000ada6006986 */ /* 0x000fe6000c101904 */
[----:B------:R-:W-:Y:S01]  /*3ec00*/  IMAD.WIDE R170, R3, 0x4, R6 ;  /* 0x0000000403aa7825 */ /* 0x000fe200078e0206 */
[----:B------:R-:W-:Y:S01]  /*3ec10*/  @P5 STG.E [R168.64], R175 ;  /* 0x000000afa8005986 */ /* 0x000fe2000c101904 */
[----:B------:R-:W-:-:S03]  /*3ec20*/  ISETP.LT.AND P2, PT, R99, c[0x0][0x178], !P2 ;  /* 0x00005e0063007a0c */ /* 0x000fc60005741270 */
[----:B------:R1:W-:Y:S01]  /*3ec30*/  @P4 STG.E [R170.64], R245 ;  /* 0x000000f5aa004986 */ /* 0x0003e2000c101904 */
[----:B------:R-:W-:Y:S02]  /*3ec40*/  ISETP.LT.AND P4, PT, R207, c[0x0][0x178], !P3 ;  /* 0x00005e00cf007a0c */ /* 0x000fe40005f81270 */
[----:B------:R-:W-:Y:S02]  /*3ec50*/  ISETP.LT.AND P6, PT, R138, c[0x0][0x178], !P3 ;  /* 0x00005e008a007a0c */ /* 0x000fe40005fc1270 */
[----:B------:R-:W-:Y:S02]  /*3ec60*/  ISETP.LT.AND P1, PT, R99, c[0x0][0x178], !P3 ;  /* 0x00005e0063007a0c */ /* 0x000fe40005f21270 */
[----:B------:R-:W-:Y:S01]  /*3ec70*/  ISETP.LT.AND P3, PT, R139, c[0x0][0x178], !P3 ;  /* 0x00005e008b007a0c */ /* 0x000fe20005f61270 */
[C---:B------:R-:W-:Y:S01]  /*3ec80*/  IMAD.WIDE R164, R3.reuse, 0x4, R4 ;  /* 0x0000000403a47825 */ /* 0x040fe200078e0204 */
[----:B-1----:R-:W-:Y:S01]  /*3ec90*/  IADD3 R170, R3, c[0x0][0x198], RZ ;  /* 0x0000660003aa7a10 */ /* 0x002fe20007ffe0ff */
[----:B------:R-:W4:Y:S04]  /*3eca0*/  LDL.LU R171, [R1+0x620] ;  /* 0x0006200001ab7983 */ /* 0x000f280000300800 */
[C---:B------:R-:W-:Y:S01]  /*3ecb0*/  IMAD.WIDE R166, R170.reuse, 0x4, R162 ;  /* 0x00000004aaa67825 */ /* 0x040fe200078e02a2 */
[----:B------:R1:W-:Y:S03]  /*3ecc0*/  @P2 STG.E [R164.64], R244 ;  /* 0x000000f4a4002986 */ /* 0x0003e6000c101904 */
[C---:B------:R-:W-:Y:S01]  /*3ecd0*/  IMAD.WIDE R168, R170.reuse, 0x4, R160 ;  /* 0x00000004aaa87825 */ /* 0x040fe200078e02a0 */
[----:B------:R-:W4:Y:S03]  /*3ece0*/  LDL.LU R245, [R1+0x90] ;  /* 0x0000900001f57983 */ /* 0x000f260000300800 */
[C---:B-1----:R-:W-:Y:S01]  /*3ecf0*/  IMAD.WIDE R164, R170.reuse, 0x4, R6 ;  /* 0x00000004aaa47825 */ /* 0x042fe200078e0206 */
[----:B---3--:R1:W-:Y:S04]  /*3ed00*/  @P4 STG.E [R166.64], R250 ;  /* 0x000000faa6004986 */ /* 0x0083e8000c101904 */
[----:B--2---:R2:W-:Y:S01]  /*3ed10*/  @P6 STG.E [R168.64], R249 ;  /* 0x000000f9a8006986 */ /* 0x0045e2000c101904 */
[----:B-1----:R-:W-:-:S03]  /*3ed20*/  IMAD.WIDE R166, R170, 0x4, R4 ;  /* 0x00000004aaa67825 */ /* 0x002fc600078e0204 */
[----:B------:R-:W3:Y:S04]  /*3ed30*/  LDL.LU R250, [R1+0x624] ;  /* 0x0006240001fa7983 */ /* 0x000ee80000300800 */
[----:B--2---:R-:W2:Y:S04]  /*3ed40*/  LDL.LU R249, [R1+0x434] ;  /* 0x0004340001f97983 */ /* 0x004ea80000300800 */
[----:B------:R-:W-:Y:S04]  /*3ed50*/  @P3 STG.E [R164.64], R251 ;  /* 0x000000fba4003986 */ /* 0x000fe8000c101904 */
[----:B----4-:R1:W-:Y:S04]  /*3ed60*/  @P1 STG.E [R166.64], R248 ;  /* 0x000000f8a6001986 */ /* 0x0103e8000c101904 */
[----:B-1----:R-:W4:Y:S01]  /*3ed70*/  LDL.LU R248, [R1+0x194] ;  /* 0x0001940001f87983 */ /* 0x002f220000300800 */
[----:B------:R-:W-:-:S02]  /*3ed80*/  IADD3 R0, R252, 0x21, RZ ;  /* 0x00000021fc007810 */ /* 0x000fc40007ffe0ff */
[----:B------:R-:W-:Y:S01]  /*3ed90*/  ISETP.LT.AND P5, PT, R207, c[0x0][0x178], !P0 ;  /* 0x00005e00cf007a0c */ /* 0x000fe200047a1270 */
[----:B------:R-:W4:Y:S01]  /*3eda0*/  LDL.LU R244, [R1+0x94] ;  /* 0x0000940001f47983 */ /* 0x000f220000300800 */
[----:B------:R-:W-:Y:S02]  /*3edb0*/  ISETP.LT.AND P6, PT, R138, c[0x0][0x178], !P0 ;  /* 0x00005e008a007a0c */ /* 0x000fe400047c1270 */
[----:B------:R-:W-:Y:S01]  /*3edc0*/  ISETP.GE.AND P2, PT, R0, c[0x0][0x17c], PT ;  /* 0x00005f0000007a0c */ /* 0x000fe20003f46270 */
[----:B------:R-:W4:Y:S01]  /*3edd0*/  LDL.LU R251, [R1+0x7b0] ;  /* 0x0007b00001fb7983 */ /* 0x000f220000300800 */
[----:B------:R-:W-:Y:S02]  /*3ede0*/  IADD3 R0, R170, c[0x0][0x198], RZ ;  /* 0x00006600aa007a10 */ /* 0x000fe40007ffe0ff */
[----:B------:R-:W-:Y:S01]  /*3edf0*/  ISETP.LT.AND P4, PT, R139, c[0x0][0x178], !P0 ;  /* 0x00005e008b007a0c */ /* 0x000fe20004781270 */
[----:B------:R-:W4:Y:S01]  /*3ee00*/  LDL.LU R173, [R1+0x270] ;  /* 0x0002700001ad7983 */ /* 0x000f220000300800 */
[----:B------:R-:W-:Y:S01]  /*3ee10*/  ISETP.LT.AND P1, PT, R99, c[0x0][0x178], !P0 ;  /* 0x00005e0063007a0c */ /* 0x000fe20004721270 */
[----:B------:R-:W-:Y:S01]  /*3ee20*/  IMAD.WIDE R168, R0, 0x4, R162 ;  /* 0x0000000400a87825 */ /* 0x000fe200078e02a2 */
[----:B------:R-:W-:Y:S01]  /*3ee30*/  IADD3 R3, R252, 0x24, RZ ;  /* 0x00000024fc037810 */ /* 0x000fe20007ffe0ff */
[----:B------:R-:W4:Y:S02]  /*3ee40*/  LDL.LU R175, [R1+0x120] ;  /* 0x0001200001af7983 */ /* 0x000f240000300800 */
[----:B------:R-:W-:Y:S01]  /*3ee50*/  IMAD.WIDE R166, R0, 0x4, R160 ;  /* 0x0000000400a67825 */ /* 0x000fe200078e02a0 */
[----:B------:R-:W-:-:S03]  /*3ee60*/  ISETP.LT.AND P3, PT, R207, c[0x0][0x178], !P2 ;  /* 0x00005e00cf007a0c */ /* 0x000fc60005761270 */
[C---:B------:R-:W-:Y:S01]  /*3ee70*/  IMAD.WIDE R164, R0.reuse, 0x4, R6 ;  /* 0x0000000400a47825 */ /* 0x040fe200078e0206 */
[----:B------:R-:W-:Y:S02]  /*3ee80*/  ISETP.GE.AND P0, PT, R3, c[0x0][0x17c], PT ;  /* 0x00005f0003007a0c */ /* 0x000fe40003f06270 */
[----:B------:R-:W-:Y:S01]  /*3ee90*/  IADD3 R3, R0, c[0x0][0x198], RZ ;  /* 0x0000660000037a10 */ /* 0x000fe20007ffe0ff */
[----:B------:R1:W-:Y:S01]  /*3eea0*/  @P5 STG.E [R168.64], R171 ;  /* 0x000000aba8005986 */ /* 0x0003e2000c101904 */
[----:B------:R-:W-:-:S03]  /*3eeb0*/  ISETP.LT.AND P5, PT, R138, c[0x0][0x178], !P2 ;  /* 0x00005e008a007a0c */ /* 0x000fc600057a1270 */
[----:B------:R1:W-:Y:S01]  /*3eec0*/  @P6 STG.E [R166.64], R172 ;  /* 0x000000aca6006986 */ /* 0x0003e2000c101904 */
[----:B------:R-:W-:-:S03]  /*3eed0*/  ISETP.LT.AND P6, PT, R139, c[0x0][0x178], !P2 ;  /* 0x00005e008b007a0c */ /* 0x000fc600057c1270 */
[----:B------:R1:W-:Y:S01]  /*3eee0*/  @P4 STG.E [R164.64], R174 ;  /* 0x000000aea4004986 */ /* 0x0003e2000c101904 */
[----:B------:R-:W-:Y:S01]  /*3eef0*/  IADD3 R170, R252, 0x22, RZ ;  /* 0x00000022fcaa7810 */ /* 0x000fe20007ffe0ff */
[----:B-1----:R-:W-:-:S04]  /*3ef00*/  IMAD.WIDE R168, R3, 0x4, R160 ;  /* 0x0000000403a87825 */ /* 0x002fc800078e02a0 */
[----:B------:R-:W-:-:S04]  /*3ef10*/  IMAD.WIDE R166, R3, 0x4, R162 ;  /* 0x0000000403a67825 */ /* 0x000fc800078e02a2 */
[----:B------:R-:W-:-:S05]  /*3ef20*/  IMAD.WIDE R164, R0, 0x4, R4 ;  /* 0x0000000400a47825 */ /* 0x000fca00078e0204 */
[----:B------:R1:W-:Y:S01]  /*3ef30*/  @P1 STG.E [R164.64], R245 ;  /* 0x000000f5a4001986 */ /* 0x0003e2000c101904 */
[----:B------:R-:W-:Y:S01]  /*3ef40*/  ISETP.GE.AND P4, PT, R170, c[0x0][0x17c], PT ;  /* 0x00005f00aa007a0c */ /* 0x000fe20003f86270 */
[C---:B------:R-:W-:Y:S01]  /*3ef50*/  IMAD.WIDE R170, R3.reuse, 0x4, R4 ;  /* 0x0000000403aa7825 */ /* 0x040fe200078e0204 */
[----:B------:R-:W-:-:S03]  /*3ef60*/  IADD3 R0, R3, c[0x0][0x198], RZ ;  /* 0x0000660003007a10 */ /* 0x000fc60007ffe0ff */
[----:B-1----:R-:W-:Y:S01]  /*3ef70*/  IMAD.WIDE R164, R3, 0x4, R6 ;  /* 0x0000000403a47825 */ /* 0x002fe200078e0206 */
[----:B---3--:R1:W-:Y:S04]  /*3ef80*/  @P3 STG.E [R166.64], R250 ;  /* 0x000000faa6003986 */ /* 0x0083e8000c101904 */
[----:B--2---:R2:W-:Y:S04]  /*3ef90*/  @P5 STG.E [R168.64], R249 ;  /* 0x000000f9a8005986 */ /* 0x0045e8000c101904 */
[----:B-1----:R-:W3:Y:S04]  /*3efa0*/  LDL.LU R250, [R1+0x7b4] ;  /* 0x0007b40001fa7983 */ /* 0x002ee80000300800 */
[----:B------:R-:W3:Y:S04]  /*3efb0*/  LDL.LU R245, [R1+0x524] ;  /* 0x0005240001f57983 */ /* 0x000ee80000300800 */
[----:B--2---:R-:W2:Y:S04]  /*3efc0*/  LDL.LU R249, [R1+0x274] ;  /* 0x0002740001f97983 */ /* 0x004ea80000300800 */
[----:B----4-:R1:W-:Y:S04]  /*3efd0*/  @P6 STG.E [R164.64], R248 ;  /* 0x000000f8a4006986 */ /* 0x0103e8000c101904 */
[----:B-1----:R-:W4:Y:S04]  /*3efe0*/  LDL.LU R248, [R1+0x124] ;  /* 0x0001240001f87983 */ /* 0x002f280000300800 */
[----:B------:R-:W2:Y:S01]  /*3eff0*/  LDL.LU R3, [R1+0x520] ;  /* 0x0005200001037983 */ /* 0x000ea20000300800 */
[----:B------:R-:W-:-:S02]  /*3f000*/  ISETP.LT.AND P2, PT, R99, c[0x0][0x178], !P2 ;  /* 0x00005e0063007a0c */ /* 0x000fc40005741270 */
[----:B------:R-:W-:Y:S02]  /*3f010*/  ISETP.LT.AND P5, PT, R207, c[0x0][0x178], !P4 ;  /* 0x00005e00cf007a0c */ /* 0x000fe400067a1270 */
[----:B------:R-:W-:Y:S02]  /*3f020*/  ISETP.LT.AND P3, PT, R138, c[0x0][0x178], !P4 ;  /* 0x00005e008a007a0c */ /* 0x000fe40006761270 */
[----:B------:R-:W-:Y:S02]  /*3f030*/  ISETP.LT.AND P1, PT, R139, c[0x0][0x178], !P4 ;  /* 0x00005e008b007a0c */ /* 0x000fe40006721270 */
[----:B------:R-:W-:Y:S01]  /*3f040*/  IADD3 R166, R252, 0x23, RZ ;  /* 0x00000023fca67810 */ /* 0x000fe20007ffe0ff */
[----:B------:R-:W-:Y:S01]  /*3f050*/  IMAD.WIDE R164, R0, 0x4, R162 ;  /* 0x0000000400a47825 */ /* 0x000fe200078e02a2 */
[----:B------:R-:W-:Y:S01]  /*3f060*/  ISETP.LT.AND P4, PT, R99, c[0x0][0x178], !P4 ;  /* 0x00005e0063007a0c */ /* 0x000fe20006781270 */
[----:B------:R-:W3:Y:S01]  /*3f070*/  LDL.LU R172, [R1+0x440] ;  /* 0x0004400001ac7983 */ /* 0x000ee20000300800 */
[----:B------:R-:W-:Y:S01]  /*3f080*/  ISETP.GE.AND P6, PT, R166, c[0x0][0x17c], PT ;  /* 0x00005f00a6007a0c */ /* 0x000fe20003fc6270 */
[----:B------:R-:W-:-:S02]  /*3f090*/  IMAD.WIDE R166, R0, 0x4, R160 ;  /* 0x0000000400a67825 */ /* 0x000fc400078e02a0 */
[----:B------:R1:W-:Y:S02]  /*3f0a0*/  @P2 STG.E [R170.64], R244 ;  /* 0x000000f4aa002986 */ /* 0x0003e4000c101904 */
[C---:B------:R-:W-:Y:S02]  /*3f0b0*/  IMAD.WIDE R168, R0.reuse, 0x4, R6 ;  /* 0x0000000400a87825 */ /* 0x040fe400078e0206 */
[----:B------:R1:W-:Y:S04]  /*3f0c0*/  @P5 STG.E [R164.64], R251 ;  /* 0x000000fba4005986 */ /* 0x0003e8000c101904 */
[----:B------:R-:W3:Y:S01]  /*3f0d0*/  LDL.LU R174, [R1+0x1c0] ;  /* 0x0001c00001ae7983 */ /* 0x000ee20000300800 */
[----:B-1----:R-:W-:-:S03]  /*3f0e0*/  IMAD.WIDE R170, R0, 0x4, R4 ;  /* 0x0000000400aa7825 */ /* 0x002fc600078e0204 */
[----:B------:R-:W3:Y:S04]  /*3f0f0*/  LDL.LU R244, [R1+0x824] ;  /* 0x0008240001f47983 */ /* 0x000ee80000300800 */
[----:B------:R-:W4:Y:S01]  /*3f100*/  LDL.LU R251, [R1+0x1b4c] ;  /* 0x001b4c0001fb7983 */ /* 0x000f220000300800 */
[----:B------:R-:W-:-:S03]  /*3f110*/  ISETP.LT.AND P2, PT, R207, c[0x0][0x178], !P6 ;  /* 0x00005e00cf007a0c */ /* 0x000fc60007741270 */
[----:B--2---:R-:W-:Y:S04]  /*3f120*/  @P3 STG.E [R166.64], R3 ;  /* 0x00000003a6003986 */ /* 0x004fe8000c101904 */
[----:B------:R-:W-:Y:S04]  /*3f130*/  @P1 STG.E [R168.64], R173 ;  /* 0x000000ada8001986 */ /* 0x000fe8000c101904 */
[----:B------:R1:W-:Y:S04]  /*3f140*/  @P4 STG.E [R170.64], R175 ;  /* 0x000000afaa004986 */ /* 0x0003e8000c101904 */
[----:B-1----:R-:W2:Y:S01]  /*3f150*/  LDL.LU R170, [R1+0x820] ;  /* 0x0008200001aa7983 */ /* 0x002ea20000300800 */
[----:B------:R-:W-:-:S02]  /*3f160*/  IADD3 R3, R0, c[0x0][0x198], RZ ;  /* 0x0000660000037a10 */ /* 0x000fc40007ffe0ff */
[----:B------:R-:W-:Y:S01]  /*3f170*/  ISETP.LT.AND P4, PT, R138, c[0x0][0x178], !P6 ;  /* 0x00005e008a007a0c */ /* 0x000fe20007781270 */
[----:B------:R-:W2:Y:S01]  /*3f180*/  LDL.LU R171, [R1+0x740] ;  /* 0x0007400001ab7983 */ /* 0x000ea20000300800 */
[----:B------:R-:W-:Y:S01]  /*3f190*/  ISETP.LT.AND P3, PT, R139, c[0x0][0x178], !P6 ;  /* 0x00005e008b007a0c */ /* 0x000fe20007761270 */
[----:B------:R-:W-:Y:S01]  /*3f1a0*/  IMAD.WIDE R168, R3, 0x4, R162 ;  /* 0x0000000403a87825 */ /* 0x000fe200078e02a2 */
[----:B------:R-:W-:-:S03]  /*3f1b0*/  ISETP.LT.AND P6, PT, R99, c[0x0][0x178], !P6 ;  /* 0x00005e0063007a0c */ /* 0x000fc600077c1270 */
[C---:B------:R-:W-:Y:S01]  /*3f1c0*/  IMAD.WIDE R164, R3.reuse, 0x4, R160 ;  /* 0x0000000403a47825 */ /* 0x040fe200078e02a0 */
[----:B---3--:R1:W-:Y:S03]  /*3f1d0*/  @P2 STG.E [R168.64], R250 ;  /* 0x000000faa8002986 */ /* 0x0083e6000c101904 */
[C---:B------:R-:W-:Y:S02]  /*3f1e0*/  IMAD.WIDE R166, R3.reuse, 0x4, R6 ;  /* 0x0000000403a67825 */ /* 0x040fe400078e0206 */
[----:B------:R-:W-:Y:S04]  /*3f1f0*/  @P4 STG.E [R164.64], R245 ;  /* 0x000000f5a4004986 */ /* 0x000fe8000c101904 */
[----:B-1----:R-:W3:Y:S01]  /*3f200*/  LDL.LU R250, [R1+0x744] ;  /* 0x0007440001fa7983 */ /* 0x002ee20000300800 */
[----:B------:R-:W-:-:S03]  /*3f210*/  IMAD.WIDE R168, R3, 0x4, R4 ;  /* 0x0000000403a87825 */ /* 0x000fc600078e0204 */
[----:B------:R1:W-:Y:S04]  /*3f220*/  @P3 STG.E [R166.64], R249 ;  /* 0x000000f9a6003986 */ /* 0x0003e8000c101904 */
[----:B----4-:R4:W-:Y:S04]  /*3f230*/  @P6 STG.E [R168.64], R248 ;  /* 0x000000f8a8006986 */ /* 0x0109e8000c101904 */
[----:B-1----:R-:W3:Y:S04]  /*3f240*/  LDL.LU R249, [R1+0x444] ;  /* 0x0004440001f97983 */ /* 0x002ee80000300800 */
[----:B----4-:R-:W4:Y:S01]  /*3f250*/  LDL.LU R248, [R1+0x1c4] ;  /* 0x0001c40001f87983 */ /* 0x010f220000300800 */
[----:B------:R-:W-:-:S02]  /*3f260*/  IADD3 R0, R252, 0x25, RZ ;  /* 0x00000025fc007810 */ /* 0x000fc40007ffe0ff */
[----:B------:R-:W-:Y:S01]  /*3f270*/  ISETP.LT.AND P5, PT, R207, c[0x0][0x178], !P0 ;  /* 0x00005e00cf007a0c */ /* 0x000fe200047a1270 */
[----:B------:R-:W4:Y:S01]  /*3f280*/  LDL.LU R173, [R1+0x8f0] ;  /* 0x0008f00001ad7983 */ /* 0x000f220000300800 */
[----:B------:R-:W-:Y:S02]  /*3f290*/  ISETP.GE.AND P1, PT, R0, c[0x0][0x17c], PT ;  /* 0x00005f0000007a0c */ /* 0x000fe40003f26270 */
[----:B------:R-:W-:Y:S01]  /*3f2a0*/  IADD3 R0, R3, c[0x0][0x198], RZ ;  /* 0x0000660003007a10 */ /* 0x000fe20007ffe0ff */
[----:B------:R-:W4:Y:S04]  /*3f2b0*/  LDL.LU R175, [R1+0x800] ;  /* 0x0008000001af7983 */ /* 0x000f280000300800 */
[----:B------:R-:W-:Y:S01]  /*3f2c0*/  IMAD.WIDE R164, R0, 0x4, R162 ;  /* 0x0000000400a47825 */ /* 0x000fe200078e02a2 */
[----:B------:R-:W-:Y:S01]  /*3f2d0*/  ISETP.LT.AND P3, PT, R138, c[0x0][0x178], !P0 ;  /* 0x00005e008a007a0c */ /* 0x000fe20004761270 */
[----:B------:R-:W4:Y:S01]  /*3f2e0*/  LDL.LU R245, [R1+0x570] ;  /* 0x0005700001f57983 */ /* 0x000f220000300800 */
[----:B------:R-:W-:-:S02]  /*3f2f0*/  ISETP.LT.AND P4, PT, R139, c[0x0][0x178], !P0 ;  /* 0x00005e008b007a0c */ /* 0x000fc40004781270 */
[----:B------:R-:W-:Y:S01]  /*3f300*/  IADD3 R168, R252, 0x26, RZ ;  /* 0x00000026fca87810 */ /* 0x000fe20007ffe0ff */
[----:B------:R-:W-:Y:S01]  /*3f310*/  IMAD.WIDE R166, R0, 0x4, R160 ;  /* 0x0000000400a67825 */ /* 0x000fe200078e02a0 */
[----:B------:R-:W-:Y:S02]  /*3f320*/  ISETP.LT.AND P6, PT, R207, c[0x0][0x178], !P1 ;  /* 0x00005e00cf007a0c */ /* 0x000fe40004fc1270 */
[----:B------:R-:W-:Y:S01]  /*3f330*/  ISETP.GE.AND P2, PT, R168, c[0x0][0x17c], PT ;  /* 0x00005f00a8007a0c */ /* 0x000fe20003f46270 */
[C---:B------:R-:W-:Y:S01]  /*3f340*/  IMAD.WIDE R168, R0.reuse, 0x4, R4 ;  /* 0x0000000400a87825 */ /* 0x040fe200078e0204 */
[----:B------:R-:W-:Y:S01]  /*3f350*/  IADD3 R3, R0, c[0x0][0x198], RZ ;  /* 0x0000660000037a10 */ /* 0x000fe20007ffe0ff */
[----:B--2---:R1:W-:Y:S01]  /*3f360*/  @P5 STG.E [R164.64], R170 ;  /* 0x000000aaa4005986 */ /* 0x0043e2000c101904 */
[----:B------:R-:W-:Y:S02]  /*3f370*/  ISETP.LT.AND P5, PT, R99, c[0x0][0x178], !P0 ;  /* 0x00005e0063007a0c */ /* 0x000fe400047a1270 */
[----:B------:R-:W-:Y:S01]  /*3f380*/  ISETP.LT.AND P0, PT, R138, c[0x0][0x178], !P1 ;  /* 0x00005e008a007a0c */ /* 0x000fe20004f01270 */
[----:B------:R2:W-:Y:S01]  /*3f390*/  @P3 STG.E [R166.64], R171 ;  /* 0x000000aba6003986 */ /* 0x0005e2000c101904 */
[----:B-1----:R-:W-:-:S04]  /*3f3a0*/  IMAD.WIDE R164, R0, 0x4, R6 ;  /* 0x0000000400a47825 */ /* 0x002fc800078e0206 */
[----:B--2---:R-:W-:Y:S01]  /*3f3b0*/  IMAD.WIDE R166, R3, 0x4, R162 ;  /* 0x0000000403a67825 */ /* 0x004fe200078e02a2 */
[----:B------:R1:W-:Y:S04]  /*3f3c0*/  @P4 STG.E [R164.64], R172 ;  /* 0x000000aca4004986 */ /* 0x0003e8000c101904 */
[----:B------:R-:W-:Y:S01]  /*3f3d0*/  @P5 STG.E [R168.64], R174 ;  /* 0x000000aea8005986 */ /* 0x000fe2000c101904 */
[----:B------:R-:W-:-:S03]  /*3f3e0*/  ISETP.LT.AND P5, PT, R139, c[0x0][0x178], !P1 ;  /* 0x00005e008b007a0c */ /* 0x000fc60004fa1270 */
[----:B------:R2:W-:Y:S01]  /*3f3f0*/  @P6 STG.E [R166.64], R244 ;  /* 0x000000f4a6006986 */ /* 0x0005e2000c101904 */
[----:B-1----:R-:W-:Y:S01]  /*3f400*/  IMAD.WIDE R164, R3, 0x4, R160 ;  /* 0x0000000403a47825 */ /* 0x002fe200078e02a0 */
[----:B------:R-:W-:-:S04]  /*3f410*/  ISETP.LT.AND P1, PT, R99, c[0x0][0x178], !P1 ;  /* 0x00005e0063007a0c */ /* 0x000fc80004f21270 */
[----:B---3--:R1:W-:Y:S04]  /*3f420*/  @P0 STG.E [R164.64], R250 ;  /* 0x000000faa4000986 */ /* 0x0083e8000c101904 */
[----:B--2---:R-:W2:Y:S01]  /*3f430*/  LDL.LU R244, [R1+0x280] ;  /* 0x0002800001f47983 */ /* 0x004ea20000300800 */
[----:B------:R-:W-:-:S03]  /*3f440*/  IMAD.WIDE R166, R3, 0x4, R4 ;  /* 0x0000000403a67825 */ /* 0x000fc600078e0204 */
[----:B-1----:R-:W3:Y:S01]  /*3f450*/  LDL.LU R250, [R1+0x8f4] ;  /* 0x0008f40001fa7983 */ /* 0x002ee20000300800 */
[----:B------:R-:W-:-:S03]  /*3f460*/  IMAD.WIDE R164, R3, 0x4, R6 ;  /* 0x0000000403a47825 */ /* 0x000fc600078e0206 */
[----:B------:R-:W3:Y:S04]  /*3f470*/  LDL.LU R174, [R1+0x804] ;  /* 0x0008040001ae7983 */ /* 0x000ee80000300800 */
[----:B------:R1:W-:Y:S04]  /*3f480*/  @P5 STG.E [R164.64], R249 ;  /* 0x000000f9a4005986 */ /* 0x0003e8000c101904 */
[----:B----4-:R4:W-:Y:S04]  /*3f490*/  @P1 STG.E [R166.64], R248 ;  /* 0x000000f8a6001986 */ /* 0x0109e8000c101904 */
[----:B-1----:R-:W3:Y:S04]  /*3f4a0*/  LDL.LU R249, [R1+0x574] ;  /* 0x0005740001f97983 */ /* 0x002ee80000300800 */
[----:B----4-:R-:W4:Y:S01]  /*3f4b0*/  LDL.LU R248, [R1+0x284] ;  /* 0x0002840001f87983 */ /* 0x010f220000300800 */
[----:B------:R-:W-:-:S02]  /*3f4c0*/  ISETP.LT.AND P4, PT, R207, c[0x0][0x178], !P2 ;  /* 0x00005e00cf007a0c */ /* 0x000fc40005781270 */
[----:B------:R-:W-:Y:S01]  /*3f4d0*/  ISETP.LT.AND P6, PT, R138, c[0x0][0x178], !P2 ;  /* 0x00005e008a007a0c */ /* 0x000fe200057c1270 */
[----:B------:R-:W4:Y:S01]  /*3f4e0*/  LDL.LU R171, [R1+0x980] ;  /* 0x0009800001ab7983 */ /* 0x000f220000300800 */
[----:B------:R-:W-:Y:S02]  /*3f4f0*/  ISETP.LT.AND P3, PT, R139, c[0x0][0x178], !P2 ;  /* 0x00005e008b007a0c */ /* 0x000fe40005761270 */
[C---:B------:R-:W-:Y:S02]  /*3f500*/  IADD3 R168, R252.reuse, 0x27, RZ ;  /* 0x00000027fca87810 */ /* 0x040fe40007ffe0ff */
[----:B------:R-:W-:Y:S02]  /*3f510*/  IADD3 R0, R3, c[0x0][0x198], RZ ;  /* 0x0000660003007a10 */ /* 0x000fe40007ffe0ff */
[----:B------:R-:W-:Y:S02]  /*3f520*/  IADD3 R169, R252, 0x2e, RZ ;  /* 0x0000002efca97810 */ /* 0x000fe40007ffe0ff */
[----:B------:R-:W-:Y:S01]  /*3f530*/  ISETP.GE.AND P5, PT, R168, c[0x0][0x17c], PT ;  /* 0x00005f00a8007a0c */ /* 0x000fe20003fa6270 */
[----:B------:R-:W-:Y:S01]  /*3f540*/  IMAD.WIDE R164, R0, 0x4, R162 ;  /* 0x0000000400a47825 */ /* 0x000fe200078e02a2 */
[----:B------:R-:W-:-:S02]  /*3f550*/  ISETP.LT.AND P2, PT, R99, c[0x0][0x178], !P2 ;  /* 0x00005e0063007a0c */ /* 0x000fc40005741270 */
[----:B------:R-:W-:Y:S01]  /*3f560*/  ISETP.GE.AND P0, PT, R169, c[0x0][0x17c], PT ;  /* 0x00005f00a9007a0c */ /* 0x000fe20003f06270 */
[----:B------:R-:W-:Y:S01]  /*3f570*/  IMAD.WIDE R166, R0, 0x4, R160 ;  /* 0x0000000400a67825 */ /* 0x000fe200078e02a0 */
[----:B------:R-:W-:-:S03]  /*3f580*/  ISETP.LT.AND P1, PT, R207, c[0x0][0x178], !P5 ;  /* 0x00005e00cf007a0c */ /* 0x000fc60006f21270 */
[C---:B------:R-:W-:Y:S01]  /*3f590*/  IMAD.WIDE R168, R0.reuse, 0x4, R6 ;  /* 0x0000000400a87825 */ /* 0x040fe200078e0206 */
[----:B------:R1:W-:Y:S01]  /*3f5a0*/  @P4 STG.E [R164.64], R173 ;  /* 0x000000ada4004986 */ /* 0x0003e2000c101904 */
[----:B------:R-:W-:-:S03]  /*3f5b0*/  IADD3 R3, R0, c[0x0][0x198], RZ ;  /* 0x0000660000037a10 */ /* 0x000fc60007ffe0ff */
[----:B------:R1:W-:Y:S01]  /*3f5c0*/  @P6 STG.E [R166.64], R175 ;  /* 0x000000afa6006986 */ /* 0x0003e2000c101904 */
[----:B------:R-:W-:-:S03]  /*3f5d0*/  ISETP.LT.AND P6, PT, R139, c[0x0][0x178], !P5 ;  /* 0x00005e008b007a0c */ /* 0x000fc60006fc1270 */
[----:B------:R1:W-:Y:S01]  /*3f5e0*/  @P3 STG.E [R168.64], R245 ;  /* 0x000000f5a8003986 */ /* 0x0003e2000c101904 */
[----:B------:R-:W-:Y:S01]  /*3f5f0*/  ISETP.LT.AND P3, PT, R138, c[0x0][0x178], !P5 ;  /* 0x00005e008a007a0c */ /* 0x000fe20006f61270 */
[----:B-1----:R-:W-:Y:S02]  /*3f600*/  IMAD.WIDE R164, R0, 0x4, R4 ;  /* 0x0000000400a47825 */ /* 0x002fe400078e0204 */
[----:B------:R-:W4:Y:S02]  /*3f610*/  LDL.LU R175, [R1+0x880] ;  /* 0x0008800001af7983 */ /* 0x000f240000300800 */
[----:B------:R-:W-:Y:S01]  /*3f620*/  IMAD.WIDE R166, R3, 0x4, R162 ;  /* 0x0000000403a67825 */ /* 0x000fe200078e02a2 */
[----:B------:R-:W-:Y:S01]  /*3f630*/  ISETP.LT.AND P5, PT, R99, c[0x0][0x178], !P5 ;  /* 0x00005e0063007a0c */ /* 0x000fe20006fa1270 */
[----:B------:R-:W4:Y:S01]  /*3f640*/  LDL.LU R245, [R1+0x790] ;  /* 0x0007900001f57983 */ /* 0x000f220000300800 */
[----:B------:R-:W-:-:S04]  /*3f650*/  IADD3 R168, R252, 0x28, RZ ;  /* 0x00000028fca87810 */ /* 0x000fc80007ffe0ff */
[----:B------:R-:W-:Y:S01]  /*3f660*/  ISETP.GE.AND P4, PT, R168, c[0x0][0x17c], PT ;  /* 0x00005f00a8007a0c */ /* 0x000fe20003f86270 */
[C---:B------:R-:W-:Y:S01]  /*3f670*/  IMAD.WIDE R168, R3.reuse, 0x4, R4 ;  /* 0x0000000403a87825 */ /* 0x040fe200078e0204 */
[----:B--2---:R1:W-:Y:S04]  /*3f680*/  @P2 STG.E [R164.64], R244 ;  /* 0x000000f4a4002986 */ /* 0x0043e8000c101904 */
[----:B---3--:R2:W-:Y:S04]  /*3f690*/  @P1 STG.E [R166.64], R250 ;  /* 0x000000faa6001986 */ /* 0x0085e8000c101904 */
[----:B-1----:R-:W3:Y:S01]  /*3f6a0*/  LDL.LU R244, [R1+0x530] ;  /* 0x0005300001f47983 */ /* 0x002ee20000300800 */
[----:B------:R-:W-:-:S03]  /*3f6b0*/  IMAD.WIDE R164, R3, 0x4, R160 ;  /* 0x0000000403a47825 */ /* 0x000fc600078e02a0 */
[----:B--2---:R-:W2:Y:S01]  /*3f6c0*/  LDL.LU R250, [R1+0x984] ;  /* 0x0009840001fa7983 */ /* 0x004ea20000300800 */
[----:B------:R-:W-:-:S03]  /*3f6d0*/  IMAD.WIDE R166, R3, 0x4, R6 ;  /* 0x0000000403a67825 */ /* 0x000fc600078e0206 */
[----:B------:R-:W-:Y:S04]  /*3f6e0*/  @P3 STG.E [R164.64], R174 ;  /* 0x000000aea4003986 */ /* 0x000fe8000c101904 */
[----:B------:R1:W-:Y:S04]  /*3f6f0*/  @P6 STG.E [R166.64], R249 ;  /* 0x000000f9a6006986 */ /* 0x0003e8000c101904 */
[----:B----4-:R4:W-:Y:S04]  /*3f700*/  @P5 STG.E [R168.64], R248 ;  /* 0x000000f8a8005986 */ /* 0x0109e8000c101904 */
[----:B-1----:R-:W2:Y:S04]  /*3f710*/  LDL.LU R249, [R1+0x884] ;  /* 0x0008840001f97983 */ /* 0x002ea80000300800 */
[----:B------:R-:W2:Y:S04]  /*3f720*/  LDL.LU R172, [R1+0x794] ;  /* 0x0007940001ac7983 */ /* 0x000ea80000300800 */
        /* <DEDUP_REMOVED lines=10> */
[----:B------:R-:W-:-:S02]  /*3f7d0*/  ISETP.LT.AND P4, PT, R99, c[0x0][0x178], !P4 ;  /* 0x00005e0063007a0c */ /* 0x000fc40006781270 */
[----:B------:R-:W-:Y:S01]  /*3f7e0*/  IADD3 R3, R252, 0x2a, RZ ;  /* 0x0000002afc037810 */ /* 0x000fe20007ffe0ff */
[C---:B------:R-:W-:Y:S01]  /*3f7f0*/  IMAD.WIDE R166, R0.reuse, 0x4, R160 ;  /* 0x0000000400a67825 */ /* 0x040fe200078e02a0 */
[----:B------:R-:W-:Y:S01]  /*3f800*/  ISETP.LT.AND P5, PT, R207, c[0x0][0x178], !P2 ;  /* 0x00005e00cf007a0c */ /* 0x000fe200057a1270 */
[----:B------:R1:W-:Y:S01]  /*3f810*/  @P1 STG.E [R164.64], R171 ;  /* 0x000000aba4001986 */ /* 0x0003e2000c101904 */
[----:B------:R-:W-:Y:S02]  /*3f820*/  ISETP.GE.AND P1, PT, R3, c[0x0][0x17c], PT ;  /* 0x00005f0003007a0c */ /* 0x000fe40003f26270 */
[C---:B------:R-:W-:Y:S01]  /*3f830*/  IADD3 R3, R0.reuse, c[0x0][0x198], RZ ;  /* 0x0000660000037a10 */ /* 0x040fe20007ffe0ff */
[----:B------:R-:W-:Y:S01]  /*3f840*/  IMAD.WIDE R168, R0, 0x4, R4 ;  /* 0x0000000400a87825 */ /* 0x000fe200078e0204 */
[----:B------:R1:W-:Y:S01]  /*3f850*/  @P3 STG.E [R166.64], R175 ;  /* 0x000000afa6003986 */ /* 0x0003e2000c101904 */
[----:B------:R-:W-:Y:S02]  /*3f860*/  ISETP.LT.AND P3, PT, R138, c[0x0][0x178], !P2 ;  /* 0x00005e008a007a0c */ /* 0x000fe40005761270 */
[----:B-1----:R-:W-:-:S04]  /*3f870*/  IMAD.WIDE R164, R0, 0x4, R6 ;  /* 0x0000000400a47825 */ /* 0x002fc800078e0206 */
[C---:B------:R-:W-:Y:S01]  /*3f880*/  IMAD.WIDE R166, R3.reuse, 0x4, R162 ;  /* 0x0000000403a67825 */ /* 0x040fe200078e02a2 */
[----:B------:R1:W-:Y:S04]  /*3f890*/  @P6 STG.E [R164.64], R245 ;  /* 0x000000f5a4006986 */ /* 0x0003e8000c101904 */
[----:B------:R-:W4:Y:S04]  /*3f8a0*/  LDL.LU R175, [R1+0x810] ;  /* 0x0008100001af7983 */ /* 0x000f280000300800 */
[----:B-1----:R-:W4:Y:S01]  /*3f8b0*/  LDL.LU R245, [R1+0x720] ;  /* 0x0007200001f57983 */ /* 0x002f220000300800 */
[----:B------:R-:W-:-:S03]  /*3f8c0*/  IMAD.WIDE R164, R3, 0x4, R6 ;  /* 0x0000000403a47825 */ /* 0x000fc600078e0206 */
[----:B---3--:R1:W-:Y:S01]  /*3f8d0*/  @P4 STG.E [R168.64], R244 ;  /* 0x000000f4a8004986 */ /* 0x0083e2000c101904 */
[----:B------:R-:W-:Y:S02]  /*3f8e0*/  ISETP.LT.AND P4, PT, R139, c[0x0][0x178], !P2 ;  /* 0x00005e008b007a0c */ /* 0x000fe40005781270 */
[----:B------:R-:W-:Y:S01]  /*3f8f0*/  ISETP.LT.AND P2, PT, R99, c[0x0][0x178], !P2 ;  /* 0x00005e0063007a0c */ /* 0x000fe20005741270 */
[----:B--2---:R2:W-:Y:S04]  /*3f900*/  @P5 STG.E [R166.64], R250 ;  /* 0x000000faa6005986 */ /* 0x0045e8000c101904 */
[----:B-1----:R-:W3:Y:S01]  /*3f910*/  LDL.LU R244, [R1+0xab4] ;  /* 0x000ab40001f47983 */ /* 0x002ee20000300800 */
[----:B------:R-:W-:-:S04]  /*3f920*/  IMAD.WIDE R168, R3, 0x4, R4 ;  /* 0x0000000403a87825 */ /* 0x000fc800078e0204 */
[----:B--2---:R-:W-:Y:S01]  /*3f930*/  IMAD.WIDE R166, R3, 0x4, R160 ;  /* 0x0000000403a67825 */ /* 0x004fe200078e02a0 */
[----:B------:R-:W2:Y:S04]  /*3f940*/  LDL.LU R250, [R1+0x954] ;  /* 0x0009540001fa7983 */ /* 0x000ea80000300800 */
[----:B------:R1:W-:Y:S04]  /*3f950*/  @P3 STG.E [R166.64], R249 ;  /* 0x000000f9a6003986 */ /* 0x0003e8000c101904 */
[----:B------:R-:W-:Y:S04]  /*3f960*/  @P4 STG.E [R164.64], R172 ;  /* 0x000000aca4004986 */ /* 0x000fe8000c101904 */
[----:B-1----:R-:W2:Y:S04]  /*3f970*/  LDL.LU R249, [R1+0x814] ;  /* 0x0008140001f97983 */ /* 0x002ea80000300800 */
[----:B----4-:R1:W-:Y:S04]  /*3f980*/  @P2 STG.E [R168.64], R248 ;  /* 0x000000f8a8002986 */ /* 0x0103e8000c101904 */
[----:B-1----:R-:W4:Y:S01]  /*3f990*/  LDL.LU R248, [R1+0x724] ;  /* 0x0007240001f87983 */ /* 0x002f220000300800 */
[----:B------:R-:W-:-:S02]  /*3f9a0*/  ISETP.LT.AND P5, PT, R207, c[0x0][0x178], !P1 ;  /* 0x00005e00cf007a0c */ /* 0x000fc40004fa1270 */
[----:B------:R-:W-:Y:S02]  /*3f9b0*/  ISETP.LT.AND P6, PT, R138, c[0x0][0x178], !P1 ;  /* 0x00005e008a007a0c */ /* 0x000fe40004fc1270 */
[----:B------:R-:W-:Y:S02]  /*3f9c0*/  IADD3 R0, R3, c[0x0][0x198], RZ ;  /* 0x0000660003007a10 */ /* 0x000fe40007ffe0ff */
[----:B------:R-:W-:-:S03]  /*3f9d0*/  IADD3 R170, R252, 0x2b, RZ ;  /* 0x0000002bfcaa7810 */ /* 0x000fc60007ffe0ff */
[----:B------:R-:W-:Y:S01]  /*3f9e0*/  IMAD.WIDE R166, R0, 0x4, R162 ;  /* 0x0000000400a67825 */ /* 0x000fe200078e02a2 */
[----:B------:R-:W-:Y:S02]  /*3f9f0*/  ISETP.GE.AND P3, PT, R170, c[0x0][0x17c], PT ;  /* 0x00005f00aa007a0c */ /* 0x000fe40003f66270 */
[----:B------:R-:W-:Y:S01]  /*3fa00*/  ISETP.LT.AND P2, PT, R139, c[0x0][0x178], !P1 ;  /* 0x00005e008b007a0c */ /* 0x000fe20004f41270 */
[----:B------:R-:W-:Y:S01]  /*3fa10*/  IMAD.WIDE R164, R0, 0x4, R160 ;  /* 0x0000000400a47825 */ /* 0x000fe200078e02a0 */
[----:B------:R1:W-:Y:S01]  /*3fa20*/  @P5 STG.E [R166.64], R173 ;  /* 0x000000ada6005986 */ /* 0x0003e2000c101904 */
[----:B------:R-:W-:Y:S02]  /*3fa30*/  ISETP.LT.AND P1, PT, R99, c[0x0][0x178], !P1 ;  /* 0x00005e0063007a0c */ /* 0x000fe40004f21270 */
[----:B------:R-:W-:Y:S01]  /*3fa40*/  ISETP.LT.AND P5, PT, R207, c[0x0][0x178], !P3 ;  /* 0x00005e00cf007a0c */ /* 0x000fe20005fa1270 */
[----:B------:R1:W-:Y:S01]  /*3fa50*/  @P6 STG.E [R164.64], R174 ;  /* 0x000000aea4006986 */ /* 0x0003e2000c101904 */
[----:B------:R-:W-:-:S02]  /*3fa60*/  ISETP.LT.AND P4, PT, R138, c[0x0][0x178], !P3 ;  /* 0x00005e008a007a0c */ /* 0x000fc40005f81270 */
[----:B------:R-:W-:Y:S02]  /*3fa70*/  ISETP.LT.AND P6, PT, R139, c[0x0][0x178], !P3 ;  /* 0x00005e008b007a0c */ /* 0x000fe40005fc1270 */
[C---:B------:R-:W-:Y:S02]  /*3fa80*/  IADD3 R3, R0.reuse, c[0x0][0x198], RZ ;  /* 0x0000660000037a10 */ /* 0x040fe40007ffe0ff */
[----:B------:R-:W-:Y:S01]  /*3fa90*/  ISETP.LT.AND P3, PT, R99, c[0x0][0x178], !P3 ;  /* 0x00005e0063007a0c */ /* 0x000fe20005f61270 */
[C---:B-1----:R-:W-:Y:S01]  /*3faa0*/  IMAD.WIDE R166, R0.reuse, 0x4, R4 ;  /* 0x0000000400a67825 */ /* 0x042fe200078e0204 */
[----:B------:R-:W4:Y:S03]  /*3fab0*/  LDL.LU R173, [R1+0xaf4] ;  /* 0x000af40001ad7983 */ /* 0x000f260000300800 */
[----:B------:R-:W-:Y:S01]  /*3fac0*/  IMAD.WIDE R164, R0, 0x4, R6 ;  /* 0x0000000400a47825 */ /* 0x000fe200078e0206 */
[----:B------:R-:W4:Y:S03]  /*3fad0*/  LDL.LU R174, [R1+0xa14] ;  /* 0x000a140001ae7983 */ /* 0x000f260000300800 */
[C---:B------:R-:W-:Y:S01]  /*3fae0*/  IMAD.WIDE R168, R3.reuse, 0x4, R162 ;  /* 0x0000000403a87825 */ /* 0x040fe200078e02a2 */
[----:B------:R1:W-:Y:S03]  /*3faf0*/  @P2 STG.E [R164.64], R175 ;  /* 0x000000afa4002986 */ /* 0x0003e6000c101904 */
[C---:B------:R-:W-:Y:S01]  /*3fb00*/  IMAD.WIDE R170, R3.reuse, 0x4, R160 ;  /* 0x0000000403aa7825 */ /* 0x040fe200078e02a0 */
[----:B------:R-:W-:Y:S03]  /*3fb10*/  @P1 STG.E [R166.64], R245 ;  /* 0x000000f5a6001986 */ /* 0x000fe6000c101904 */
[C---:B-1----:R-:W-:Y:S01]  /*3fb20*/  IMAD.WIDE R164, R3.reuse, 0x4, R6 ;  /* 0x0000000403a47825 */ /* 0x042fe200078e0206 */
[C---:B------:R-:W-:Y:S01]  /*3fb30*/  IADD3 R0, R3.reuse, c[0x0][0x198], RZ ;  /* 0x0000660003007a10 */ /* 0x040fe20007ffe0ff */
        /* <DEDUP_REMOVED lines=9> */
[----:B------:R-:W-:Y:S01]  /*3fbd0*/  IADD3 R172, R252, 0x2c, RZ ;  /* 0x0000002cfcac7810 */ /* 0x000fe20007ffe0ff */
[----:B------:R-:W-:-:S02]  /*3fbe0*/  IMAD.WIDE R166, R0, 0x4, R162 ;  /* 0x0000000400a67825 */ /* 0x000fc400078e02a2 */
[----:B------:R-:W2:Y:S01]  /*3fbf0*/  LDL.LU R165, [R1+0xa10] ;  /* 0x000a100001a57983 */ /* 0x000ea20000300800 */
[----:B------:R-:W-:-:S04]  /*3fc00*/  ISETP.GE.AND P2, PT, R172, c[0x0][0x17c], PT ;  /* 0x00005f00ac007a0c */ /* 0x000fc80003f46270 */
[----:B------:R-:W-:Y:S02]  /*3fc10*/  ISETP.LT.AND P5, PT, R207, c[0x0][0x178], !P2 ;  /* 0x00005e00cf007a0c */ /* 0x000fe400057a1270 */
[----:B------:R-:W-:-:S04]  /*3fc20*/  IADD3 R172, R252, 0x2d, RZ ;  /* 0x0000002dfcac7810 */ /* 0x000fc80007ffe0ff */
[----:B------:R-:W-:Y:S02]  /*3fc30*/  ISETP.GE.AND P6, PT, R172, c[0x0][0x17c], PT ;  /* 0x00005f00ac007a0c */ /* 0x000fe40003fc6270 */
[----:B------:R-:W2:Y:S04]  /*3fc40*/  LDL.LU R172, [R1+0xac0] ;  /* 0x000ac00001ac7983 */ /* 0x000ea80000300800 */
[----:B------:R-:W2:Y:S04]  /*3fc50*/  LDL.LU R175, [R1+0x9f0] ;  /* 0x0009f00001af7983 */ /* 0x000ea80000300800 */
[----:B------:R-:W2:Y:S04]  /*3fc60*/  LDL.LU R245, [R1+0x850] ;  /* 0x0008500001f57983 */ /* 0x000ea80000300800 */
[----:B------:R-:W3:Y:S04]  /*3fc70*/  LDL.LU R249, [R1+0xb04] ;  /* 0x000b040001f97983 */ /* 0x000ee80000300800 */
[----:B------:R-:W3:Y:S04]  /*3fc80*/  LDL.LU R248, [R1+0xac4] ;  /* 0x000ac40001f87983 */ /* 0x000ee80000300800 */
[----:B----4-:R1:W-:Y:S04]  /*3fc90*/  @P5 STG.E [R166.64], R164 ;  /* 0x000000a4a6005986 */ /* 0x0103e8000c101904 */
[----:B-1----:R-:W4:Y:S01]  /*3fca0*/  LDL.LU R167, [R1+0x7c0] ;  /* 0x0007c00001a77983 */ /* 0x002f220000300800 */
[----:B------:R-:W-:-:S02]  /*3fcb0*/  ISETP.LT.AND P4, PT, R138, c[0x0][0x178], !P2 ;  /* 0x00005e008a007a0c */ /* 0x000fc40005781270 */
[----:B------:R-:W-:Y:S02]  /*3fcc0*/  ISETP.LT.AND P1, PT, R139, c[0x0][0x178], !P2 ;  /* 0x00005e008b007a0c */ /* 0x000fe40005721270 */
[----:B------:R-:W-:Y:S01]  /*3fcd0*/  ISETP.LT.AND P2, PT, R99, c[0x0][0x178], !P2 ;  /* 0x00005e0063007a0c */ /* 0x000fe20005741270 */
[----:B------:R-:W-:-:S04]  /*3fce0*/  IMAD.WIDE R168, R0, 0x4, R160 ;  /* 0x0000000400a87825 */ /* 0x000fc800078e02a0 */
[----:B------:R-:W-:Y:S01]  /*3fcf0*/  IMAD.WIDE R170, R0, 0x4, R6 ;  /* 0x0000000400aa7825 */ /* 0x000fe200078e0206 */
[----:B------:R-:W-:-:S03]  /*3fd00*/  IADD3 R166, R252, 0x2f, RZ ;  /* 0x0000002ffca67810 */ /* 0x000fc60007ffe0ff */
[----:B--2---:R1:W-:Y:S04]  /*3fd10*/  @P4 STG.E [R168.64], R165 ;  /* 0x000000a5a8004986 */ /* 0x0043e8000c101904 */
[----:B------:R2:W-:Y:S01]  /*3fd20*/  @P1 STG.E [R170.64], R3 ;  /* 0x00000003aa001986 */ /* 0x0005e2000c101904 */
[----:B------:R-:W-:Y:S01]  /*3fd30*/  ISETP.GE.AND P4, PT, R166, c[0x0][0x17c], PT ;  /* 0x00005f00a6007a0c */ /* 0x000fe20003f86270 */
[C---:B-1----:R-:W-:Y:S01]  /*3fd40*/  IMAD.WIDE R164, R0.reuse, 0x4, R4 ;  /* 0x0000000400a47825 */ /* 0x042fe200078e0204 */
[----:B--2---:R-:W-:-:S04]  /*3fd50*/  IADD3 R3, R0, c[0x0][0x198], RZ ;  /* 0x0000660000037a10 */ /* 0x004fc80007ffe0ff */
[C---:B------:R-:W-:Y:S01]  /*3fd60*/  IADD3 R0, R3.reuse, c[0x0][0x198], RZ ;  /* 0x0000660003007a10 */ /* 0x040fe20007ffe0ff */
[----:B------:R-:W-:-:S04]  /*3fd70*/  IMAD.WIDE R170, R3, 0x4, R162 ;  /* 0x0000000403aa7825 */ /* 0x000fc800078e02a2 */
[----:B------:R-:W-:Y:S01]  /*3fd80*/  IMAD.WIDE R168, R3, 0x4, R160 ;  /* 0x0000000403a87825 */ /* 0x000fe200078e02a0 */
[----:B------:R-:W-:Y:S02]  /*3fd90*/  ISETP.LT.AND P3, PT, R207, c[0x0][0x178], !P6 ;  /* 0x00005e00cf007a0c */ /* 0x000fe40007761270 */
[----:B------:R-:W-:Y:S02]  /*3fda0*/  ISETP.LT.AND P1, PT, R138, c[0x0][0x178], !P6 ;  /* 0x00005e008a007a0c */ /* 0x000fe40007721270 */
[----:B------:R-:W-:Y:S02]  /*3fdb0*/  ISETP.LT.AND P5, PT, R139, c[0x0][0x178], !P6 ;  /* 0x00005e008b007a0c */ /* 0x000fe400077a1270 */
[----:B------:R-:W-:Y:S01]  /*3fdc0*/  ISETP.LT.AND P6, PT, R99, c[0x0][0x178], !P6 ;  /* 0x00005e0063007a0c */ /* 0x000fe200077c1270 */
[----:B----4-:R1:W-:Y:S02]  /*3fdd0*/  @P2 STG.E [R164.64], R167 ;  /* 0x000000a7a4002986 */ /* 0x0103e4000c101904 */
[----:B-1----:R-:W-:-:S04]  /*3fde0*/  IMAD.WIDE R166, R3, 0x4, R6 ;  /* 0x0000000403a67825 */ /* 0x002fc800078e0206 */
[----:B------:R-:W-:Y:S02]  /*3fdf0*/  IMAD.WIDE R164, R3, 0x4, R4 ;  /* 0x0000000403a47825 */ /* 0x000fe400078e0204 */
[----:B------:R-:W2:Y:S04]  /*3fe00*/  LDL.LU R3, [R1+0xb00] ;  /* 0x000b000001037983 */ /* 0x000ea80000300800 */
[----:B------:R-:W-:Y:S04]  /*3fe10*/  @P3 STG.E [R170.64], R173 ;  /* 0x000000adaa003986 */ /* 0x000fe8000c101904 */
[----:B------:R-:W-:Y:S04]  /*3fe20*/  @P1 STG.E [R168.64], R174 ;  /* 0x000000aea8001986 */ /* 0x000fe8000c101904 */
[----:B---3--:R1:W-:Y:S04]  /*3fe30*/  @P5 STG.E [R166.64], R244 ;  /* 0x000000f4a6005986 */ /* 0x0083e8000c101904 */
[----:B------:R3:W-:Y:S04]  /*3fe40*/  @P6 STG.E [R164.64], R250 ;  /* 0x000000faa4006986 */ /* 0x0007e8000c101904 */
[----:B-1----:R-:W4:Y:S04]  /*3fe50*/  LDL.LU R244, [R1+0x9f4] ;  /* 0x0009f40001f47983 */ /* 0x002f280000300800 */
[----:B---3--:R-:W3:Y:S01]  /*3fe60*/  LDL.LU R250, [R1+0x854] ;  /* 0x0008540001fa7983 */ /* 0x008ee20000300800 */
[C---:B------:R-:W-:Y:S01]  /*3fe70*/  ISETP.LT.AND P2, PT, R207.reuse, c[0x0][0x178], !P0 ;  /* 0x00005e00cf007a0c */ /* 0x040fe20004741270 */
[----:B------:R-:W-:Y:S01]  /*3fe80*/  IMAD.WIDE R170, R0, 0x4, R162 ;  /* 0x0000000400aa7825 */ /* 0x000fe200078e02a2 */
[----:B------:R-:W-:Y:S01]  /*3fe90*/  ISETP.LT.AND P3, PT, R138, c[0x0][0x178], !P0 ;  /* 0x00005e008a007a0c */ /* 0x000fe20004761270 */
[----:B------:R-:W3:Y:S01]  /*3fea0*/  LDL.LU R173, [R1+0x628] ;  /* 0x0006280001ad7983 */ /* 0x000ee20000300800 */
[----:B------:R-:W-:Y:S01]  /*3feb0*/  IADD3 R164, R252, 0x30, RZ ;  /* 0x00000030fca47810 */ /* 0x000fe20007ffe0ff */
[----:B------:R-:W-:Y:S01]  /*3fec0*/  IMAD.WIDE R166, R0, 0x4, R160 ;  /* 0x0000000400a67825 */ /* 0x000fe200078e02a0 */
[----:B------:R-:W-:Y:S01]  /*3fed0*/  ISETP.LT.AND P6, PT, R207, c[0x0][0x178], !P4 ;  /* 0x00005e00cf007a0c */ /* 0x000fe200067c1270 */
[----:B------:R-:W3:Y:S01]  /*3fee0*/  LDL.LU R174, [R1+0x438] ;  /* 0x0004380001ae7983 */ /* 0x000ee20000300800 */
[----:B------:R-:W-:Y:S01]  /*3fef0*/  ISETP.GE.AND P1, PT, R164, c[0x0][0x17c], PT ;  /* 0x00005f00a4007a0c */ /* 0x000fe20003f26270 */
[----:B------:R-:W-:Y:S01]  /*3ff00*/  IMAD.WIDE R164, R0, 0x4, R6 ;  /* 0x0000000400a47825 */ /* 0x000fe200078e0206 */
[----:B------:R-:W-:-:S03]  /*3ff10*/  ISETP.LT.AND P5, PT, R138, c[0x0][0x178], !P4 ;  /* 0x00005e008a007a0c */ /* 0x000fc600067a1270 */
[C---:B------:R-:W-:Y:S01]  /*3ff20*/  IMAD.WIDE R168, R0.reuse, 0x4, R4 ;  /* 0x0000000400a87825 */ /* 0x040fe200078e0204 */
[----:B--2---:R1:W-:Y:S01]  /*3ff30*/  @P2 STG.E [R170.64], R3 ;  /* 0x00000003aa002986 */ /* 0x0043e2000c101904 */
[----:B------:R-:W-:Y:S02]  /*3ff40*/  ISETP.LT.AND P2, PT, R139, c[0x0][0x178], !P0 ;  /* 0x00005e008b007a0c */ /* 0x000fe40004741270 */
[----:B------:R-:W-:Y:S01]  /*3ff50*/  ISETP.LT.AND P0, PT, R99, c[0x0][0x178], !P0 ;  /* 0x00005e0063007a0c */ /* 0x000fe20004701270 */
[----:B------:R2:W-:Y:S01]  /*3ff60*/  @P3 STG.E [R166.64], R172 ;  /* 0x000000aca6003986 */ /* 0x0005e2000c101904 */
[----:B-1----:R-:W-:-:S09]  /*3ff70*/  IADD3 R3, R0, c[0x0][0x198], RZ ;  /* 0x0000660000037a10 */ /* 0x002fd20007ffe0ff */
[----:B------:R1:W-:Y:S01]  /*3ff80*/  @P2 STG.E [R164.64], R175 ;  /* 0x000000afa4002986 */ /* 0x0003e2000c101904 */
[----:B------:R-:W-:-:S03]  /*3ff90*/  IMAD.WIDE R170, R3, 0x4, R162 ;  /* 0x0000000403aa7825 */ /* 0x000fc600078e02a2 */
[----:B------:R4:W-:Y:S01]  /*3ffa0*/  @P0 STG.E [R168.64], R245 ;  /* 0x000000f5a8000986 */ /* 0x0009e2000c101904 */
[----:B--2---:R-:W-:-:S03]  /*3ffb0*/  IMAD.WIDE R166, R3, 0x4, R160 ;  /* 0x0000000403a67825 */ /* 0x004fc600078e02a0 */
[----:B-1----:R-:W2:Y:S04]  /*3ffc0*/  LDL.LU R175, [R1+0x198] ;  /* 0x0001980001af7983 */ /* 0x002ea80000300800 */
[----:B------:R1:W-:Y:S04]  /*3ffd0*/  @P6 STG.E [R170.64], R249 ;  /* 0x000000f9aa006986 */ /* 0x0003e8000c101904 */
[----:B----4-:R-:W4:Y:S04]  /*3ffe0*/  LDL.LU R245, [R1+0x98] ;  /* 0x0000980001f57983 */ /* 0x010f280000300800 */
[----:B------:R3:W-:Y:S04]  /*3fff0*/  @P5 STG.E [R166.64], R248 ;  /* 0x000000f8a6005986 */ /* 0x0007e8000c101904 */
[----:B-1----:R-:W4:Y:S01]  /*40000*/  LDL.LU R249, [R1+0x62c] ;  /* 0x00062c0001f97983 */ /* 0x002f220000300800 */
[----:B------:R-:W-:-:S03]  /*40010*/  ISETP.LT.AND P6, PT, R139, c[0x0][0x178], !P4 ;  /* 0x00005e008b007a0c */ /* 0x000fc600067c1270 */
[----:B---3--:R-:W3:Y:S01]  /*40020*/  LDL.LU R248, [R1+0x43c] ;  /* 0x00043c0001f87983 */ /* 0x008ee20000300800 */
[----:B------:R-:W-:Y:S01]  /*40030*/  ISETP.LT.AND P4, PT, R99, c[0x0][0x178], !P4 ;  /* 0x00005e0063007a0c */ /* 0x000fe20006781270 */
[----:B------:R-:W-:-:S04]  /*40040*/  IMAD.WIDE R164, R3, 0x4, R6 ;  /* 0x0000000403a47825 */ /* 0x000fc800078e0206 */
[----:B------:R-:W-:-:S04]  /*40050*/  IMAD.WIDE R166, R3, 0x4, R4 ;  /* 0x0000000403a67825 */ /* 0x000fc800078e0204 */
[----:B------:R1:W-:Y:S04]  /*40060*/  @P6 STG.E [R164.64], R244 ;  /* 0x000000f4a4006986 */ /* 0x0003e8000c101904 */
[----:B------:R1:W-:Y:S04]  /*40070*/  @P4 STG.E [R166.64], R250 ;  /* 0x000000faa6004986 */ /* 0x0003e8000c101904 */
[----:B-1----:R-:W3:Y:S04]  /*40080*/  LDL.LU R244, [R1+0x19c] ;  /* 0x00019c0001f47983 */ /* 0x002ee80000300800 */
[----:B------:R-:W3:Y:S01]  /*40090*/  LDL.LU R250, [R1+0x9c] ;  /* 0x00009c0001fa7983 */ /* 0x000ee20000300800 */
[----:B------:R-:W-:-:S02]  /*400a0*/  ISETP.LT.AND P5, PT, R207, c[0x0][0x178], !P1 ;  /* 0x00005e00cf007a0c */ /* 0x000fc40004fa1270 */
[----:B------:R-:W-:Y:S02]  /*400b0*/  IADD3 R0, R3, c[0x0][0x198], RZ ;  /* 0x0000660003007a10 */ /* 0x000fe40007ffe0ff */
[----:B------:R-:W-:Y:S02]  /*400c0*/  IADD3 R170, R252, 0x31, RZ ;  /* 0x00000031fcaa7810 */ /* 0x000fe40007ffe0ff */
[----:B------:R-:W-:Y:S02]  /*400d0*/  ISETP.LT.AND P3, PT, R138, c[0x0][0x178], !P1 ;  /* 0x00005e008a007a0c */ /* 0x000fe40004f61270 */
[----:B------:R-:W-:Y:S01]  /*400e0*/  ISETP.LT.AND P0, PT, R139, c[0x0][0x178], !P1 ;  /* 0x00005e008b007a0c */ /* 0x000fe20004f01270 */
[----:B------:R-:W-:Y:S01]  /*400f0*/  IMAD.WIDE R168, R0, 0x4, R162 ;  /* 0x0000000400a87825 */ /* 0x000fe200078e02a2 */
[----:B------:R-:W-:Y:S02]  /*40100*/  ISETP.GE.AND P6, PT, R170, c[0x0][0x17c], PT ;  /* 0x00005f00aa007a0c */ /* 0x000fe40003fc6270 */
[----:B------:R-:W-:Y:S01]  /*40110*/  ISETP.LT.AND P1, PT, R99, c[0x0][0x178], !P1 ;  /* 0x00005e0063007a0c */ /* 0x000fe20004f21270 */
[----:B------:R-:W-:Y:S01]  /*40120*/  IMAD.WIDE R166, R0, 0x4, R160 ;  /* 0x0000000400a67825 */ /* 0x000fe200078e02a0 */
[----:B------:R1:W-:Y:S01]  /*40130*/  @P5 STG.E [R168.64], R173 ;  /* 0x000000ada8005986 */ /* 0x0003e2000c101904 */
[----:B------:R-:W-:-:S02]  /*40140*/  ISETP.LT.AND P4, PT, R207, c[0x0][0x178], !P6 ;  /* 0x00005e00cf007a0c */ /* 0x000fc40007781270 */
[----:B------:R-:W-:Y:S01]  /*40150*/  IMAD.WIDE R164, R0, 0x4, R6 ;  /* 0x0000000400a47825 */ /* 0x000fe200078e0206 */
[----:B------:R-:W-:Y:S02]  /*40160*/  ISETP.LT.AND P5, PT, R138, c[0x0][0x178], !P6 ;  /* 0x00005e008a007a0c */ /* 0x000fe400077a1270 */
[----:B------:R-:W-:Y:S01]  /*40170*/  IADD3 R3, R0, c[0x0][0x198], RZ ;  /* 0x0000660000037a10 */ /* 0x000fe20007ffe0ff */
[----:B------:R1:W-:Y:S01]  /*40180*/  @P3 STG.E [R166.64], R174 ;  /* 0x000000aea6003986 */ /* 0x0003e2000c101904 */
[C---:B------:R-:W-:Y:S02]  /*40190*/  IADD3 R171, R252.reuse, 0x33, RZ ;  /* 0x00000033fcab7810 */ /* 0x040fe40007ffe0ff */
[----:B------:R-:W-:Y:S01]  /*401a0*/  IADD3 R170, R252, 0x32, RZ ;  /* 0x00000032fcaa7810 */ /* 0x000fe20007ffe0ff */
[----:B-1----:R-:W-:Y:S01]  /*401b0*/  IMAD.WIDE R168, R3, 0x4, R160 ;  /* 0x0000000403a87825 */ /* 0x002fe200078e02a0 */
[----:B------:R-:W-:Y:S02]  /*401c0*/  ISETP.GE.AND P2, PT, R171, c[0x0][0x17c], PT ;  /* 0x00005f00ab007a0c */ /* 0x000fe40003f46270 */
[----:B------:R-:W3:Y:S01]  /*401d0*/  LDL.LU R171, [R1+0x278] ;  /* 0x0002780001ab7983 */ /* 0x000ee20000300800 */
[----:B------:R-:W-:Y:S01]  /*401e0*/  ISETP.GE.AND P3, PT, R170, c[0x0][0x17c], PT ;  /* 0x00005f00aa007a0c */ /* 0x000fe20003f66270 */
[----:B------:R-:W-:-:S02]  /*401f0*/  IMAD.WIDE R166, R3, 0x4, R162 ;  /* 0x0000000403a67825 */ /* 0x000fc400078e02a2 */
[----:B------:R-:W3:Y:S04]  /*40200*/  LDL.LU R170, [R1+0x528] ;  /* 0x0005280001aa7983 */ /* 0x000ee80000300800 */
[----:B------:R-:W3:Y:S04]  /*40210*/  LDL.LU R172, [R1+0x128] ;  /* 0x0001280001ac7983 */ /* 0x000ee80000300800 */
[----:B--2---:R1:W-:Y:S02]  /*40220*/  @P0 STG.E [R164.64], R175 ;  /* 0x000000afa4000986 */ /* 0x0043e4000c101904 */
[----:B-1----:R-:W-:Y:S01]  /*40230*/  IMAD.WIDE R164, R0, 0x4, R4 ;  /* 0x0000000400a47825 */ /* 0x002fe200078e0204 */
[----:B------:R-:W-:-:S04]  /*40240*/  IADD3 R0, R3, c[0x0][0x198], RZ ;  /* 0x0000660003007a10 */ /* 0x000fc80007ffe0ff */
[----:B----4-:R1:W-:Y:S04]  /*40250*/  @P1 STG.E [R164.64], R245 ;  /* 0x000000f5a4001986 */ /* 0x0103e8000c101904 */
[----:B------:R2:W-:Y:S04]  /*40260*/  @P4 STG.E [R166.64], R249 ;  /* 0x000000f9a6004986 */ /* 0x0005e8000c101904 */
[----:B---3--:R3:W-:Y:S01]  /*40270*/  @P5 STG.E [R168.64], R248 ;  /* 0x000000f8a8005986 */ /* 0x0087e2000c101904 */
[----:B-1----:R-:W-:-:S03]  /*40280*/  IMAD.WIDE R164, R3, 0x4, R6 ;  /* 0x0000000403a47825 */ /* 0x002fc600078e0206 */
[----:B--2---:R-:W2:Y:S01]  /*40290*/  LDL.LU R249, [R1+0x7bc] ;  /* 0x0007bc0001f97983 */ /* 0x004ea20000300800 */
[----:B------:R-:W-:-:S03]  /*402a0*/  IMAD.WIDE R166, R3, 0x4, R4 ;  /* 0x0000000403a67825 */ /* 0x000fc600078e0204 */
[----:B---3--:R-:W3:Y:S01]  /*402b0*/  LDL.LU R248, [R1+0x52c] ;  /* 0x00052c0001f87983 */ /* 0x008ee20000300800 */
[----:B------:R-:W-:-:S03]  /*402c0*/  ISETP.LT.AND P0, PT, R139, c[0x0][0x178], !P6 ;  /* 0x00005e008b007a0c */ /* 0x000fc60007701270 */
[----:B------:R-:W4:Y:S01]  /*402d0*/  LDL.LU R3, [R1+0x7b8] ;  /* 0x0007b80001037983 */ /* 0x000f220000300800 */
[----:B------:R-:W-:-:S09]  /*402e0*/  ISETP.LT.AND P6, PT, R99, c[0x0][0x178], !P6 ;  /* 0x00005e0063007a0c */ /* 0x000fd200077c1270 */
[----:B------:R1:W-:Y:S04]  /*402f0*/  @P0 STG.E [R164.64], R244 ;  /* 0x000000f4a4000986 */ /* 0x0003e8000c101904 */
[----:B------:R1:W-:Y:S04]  /*40300*/  @P6 STG.E [R166.64], R250 ;  /* 0x000000faa6006986 */ /* 0x0003e8000c101904 */
[----:B-1----:R-:W2:Y:S04]  /*40310*/  LDL.LU R244, [R1+0x27c] ;  /* 0x00027c0001f47983 */ /* 0x002ea80000300800 */
[----:B------:R-:W3:Y:S01]  /*40320*/  LDL.LU R250, [R1+0x12c] ;  /* 0x00012c0001fa7983 */ /* 0x000ee20000300800 */
[----:B------:R-:W-:-:S02]  /*40330*/  ISETP.LT.AND P5, PT, R207, c[0x0][0x178], !P3 ;  /* 0x00005e00cf007a0c */ /* 0x000fc40005fa1270 */
[----:B------:R-:W-:Y:S01]  /*40340*/  IADD3 R168, R252, 0x36, RZ ;  /* 0x00000036fca87810 */ /* 0x000fe20007ffe0ff */
[----:B------:R-:W3:Y:S01]  /*40350*/  LDL.LU R173, [R1+0x828] ;  /* 0x0008280001ad7983 */ /* 0x000ee20000300800 */
[----:B------:R-:W-:Y:S02]  /*40360*/  ISETP.LT.AND P1, PT, R138, c[0x0][0x178], !P3 ;  /* 0x00005e008a007a0c */ /* 0x000fe40005f21270 */
[----:B------:R-:W-:Y:S01]  /*40370*/  ISETP.LT.AND P4, PT, R139, c[0x0][0x178], !P3 ;  /* 0x00005e008b007a0c */ /* 0x000fe20005f81270 */
[----:B------:R-:W-:Y:S01]  /*40380*/  IMAD.WIDE R164, R0, 0x4, R160 ;  /* 0x0000000400a47825 */ /* 0x000fe200078e02a0 */
[----:B------:R-:W-:Y:S01]  /*40390*/  ISETP.GE.AND P0, PT, R168, c[0x0][0x17c], PT ;  /* 0x00005f00a8007a0c */ /* 0x000fe20003f06270 */
[----:B------:R-:W3:Y:S02]  /*403a0*/  LDL.LU R174, [R1+0x748] ;  /* 0x0007480001ae7983 */ /* 0x000ee40000300800 */
[C---:B------:R-:W-:Y:S01]  /*403b0*/  IMAD.WIDE R168, R0.reuse, 0x4, R162 ;  /* 0x0000000400a87825 */ /* 0x040fe200078e02a2 */
[----:B------:R-:W-:Y:S01]  /*403c0*/  ISETP.LT.AND P3, PT, R99, c[0x0][0x178], !P3 ;  /* 0x00005e0063007a0c */ /* 0x000fe20005f61270 */
[----:B------:R-:W3:Y:S01]  /*403d0*/  LDL.LU R175, [R1+0x448] ;  /* 0x0004480001af7983 */ /* 0x000ee20000300800 */
[----:B------:R-:W-:Y:S01]  /*403e0*/  ISETP.LT.AND P6, PT, R207, c[0x0][0x178], !P2 ;  /* 0x00005e00cf007a0c */ /* 0x000fe200057c1270 */
[----:B------:R-:W-:-:S02]  /*403f0*/  IMAD.WIDE R166, R0, 0x4, R6 ;  /* 0x0000000400a67825 */ /* 0x000fc400078e0206 */
[----:B------:R-:W3:Y:S04]  /*40400*/  LDL.LU R245, [R1+0x1c8] ;  /* 0x0001c80001f57983 */ /* 0x000ee80000300800 */
[----:B----4-:R1:W-:Y:S01]  /*40410*/  @P5 STG.E [R168.64], R3 ;  /* 0x00000003a8005986 */ /* 0x0103e2000c101904 */
[----:B------:R-:W-:-:S03]  /*40420*/  ISETP.LT.AND P5, PT, R138, c[0x0][0x178], !P2 ;  /* 0x00005e008a007a0c */ /* 0x000fc600057a1270 */
[----:B------:R4:W-:Y:S01]  /*40430*/  @P1 STG.E [R164.64], R170 ;  /* 0x000000aaa4001986 */ /* 0x0009e2000c101904 */
[----:B------:R-:W-:-:S03]  /*40440*/  ISETP.LT.AND P1, PT, R139, c[0x0][0x178], !P2 ;  /* 0x00005e008b007a0c */ /* 0x000fc60005721270 */
[----:B------:R2:W-:Y:S01]  /*40450*/  @P4 STG.E [R166.64], R171 ;  /* 0x000000aba6004986 */ /* 0x0005e2000c101904 */
[C---:B-1----:R-:W-:Y:S01]  /*40460*/  IADD3 R3, R0.reuse, c[0x0][0x198], RZ ;  /* 0x0000660000037a10 */ /* 0x042fe20007ffe0ff */
[----:B----4-:R-:W-:-:S04]  /*40470*/  IMAD.WIDE R164, R0, 0x4, R4 ;  /* 0x0000000400a47825 */ /* 0x010fc800078e0204 */
[----:B--2---:R-:W-:Y:S01]  /*40480*/  IMAD.WIDE R166, R3, 0x4, R162 ;  /* 0x0000000403a67825 */ /* 0x004fe200078e02a2 */
[----:B------:R-:W-:Y:S01]  /*40490*/  @P3 STG.E [R164.64], R172 ;  /* 0x000000aca4003986 */ /* 0x000fe2000c101904 */
[----:B------:R-:W-:Y:S02]  /*404a0*/  ISETP.LT.AND P2, PT, R99, c[0x0][0x178], !P2 ;  /* 0x00005e0063007a0c */ /* 0x000fe40005741270 */
[C---:B------:R-:W-:Y:S01]  /*404b0*/  IMAD.WIDE R168, R3.reuse, 0x4, R160 ;  /* 0x0000000403a87825 */ /* 0x040fe200078e02a0 */
[----:B------:R1:W-:Y:S04]  /*404c0*/  @P6 STG.E [R166.64], R249 ;  /* 0x000000f9a6006986 */ /* 0x0003e8000c101904 */
[----:B---3--:R2:W-:Y:S04]  /*404d0*/  @P5 STG.E [R168.64], R248 ;  /* 0x000000f8a8005986 */ /* 0x0085e8000c101904 */
        /* <DEDUP_REMOVED lines=9> */
[----:B------:R-:W-:Y:S01]  /*40570*/  IADD3 R0, R3, c[0x0][0x198], RZ ;  /* 0x0000660003007a10 */ /* 0x000fe20007ffe0ff */
[----:B------:R-:W4:Y:S01]  /*40580*/  LDL.LU R172, [R1+0x8fc] ;  /* 0x0008fc0001ac7983 */ /* 0x000f220000300800 */
[----:B------:R-:W-:-:S04]  /*40590*/  ISETP.GE.AND P4, PT, R170, c[0x0][0x17c], PT ;  /* 0x00005f00aa007a0c */ /* 0x000fc80003f86270 */
[----:B------:R-:W-:Y:S02]  /*405a0*/  ISETP.LT.AND P6, PT, R207, c[0x0][0x178], !P4 ;  /* 0x00005e00cf007a0c */ /* 0x000fe400067c1270 */
[----:B------:R-:W-:Y:S02]  /*405b0*/  ISETP.LT.AND P3, PT, R138, c[0x0][0x178], !P4 ;  /* 0x00005e008a007a0c */ /* 0x000fe40006761270 */
[----:B------:R-:W-:Y:S02]  /*405c0*/  ISETP.LT.AND P5, PT, R139, c[0x0][0x178], !P4 ;  /* 0x00005e008b007a0c */ /* 0x000fe400067a1270 */
[----:B------:R-:W-:Y:S02]  /*405d0*/  IADD3 R170, R252, 0x35, RZ ;  /* 0x00000035fcaa7810 */ /* 0x000fe40007ffe0ff */
[----:B------:R-:W-:Y:S01]  /*405e0*/  ISETP.LT.AND P4, PT, R99, c[0x0][0x178], !P4 ;  /* 0x00005e0063007a0c */ /* 0x000fe20006781270 */
[----:B------:R-:W-:Y:S01]  /*405f0*/  IMAD.WIDE R168, R0, 0x4, R162 ;  /* 0x0000000400a87825 */ /* 0x000fe200078e02a2 */
[----:B------:R-:W-:-:S03]  /*40600*/  ISETP.GE.AND P1, PT, R170, c[0x0][0x17c], PT ;  /* 0x00005f00aa007a0c */ /* 0x000fc60003f26270 */
[C---:B------:R-:W-:Y:S01]  /*40610*/  IMAD.WIDE R166, R0.reuse, 0x4, R160 ;  /* 0x0000000400a67825 */ /* 0x040fe200078e02a0 */
[----:B------:R1:W-:Y:S01]  /*40620*/  @P6 STG.E [R168.64], R173 ;  /* 0x000000ada8006986 */ /* 0x0003e2000c101904 */
[----:B------:R-:W-:Y:S02]  /*40630*/  ISETP.LT.AND P2, PT, R207, c[0x0][0x178], !P1 ;  /* 0x00005e00cf007a0c */ /* 0x000fe40004f41270 */
[C---:B------:R-:W-:Y:S01]  /*40640*/  IMAD.WIDE R164, R0.reuse, 0x4, R6 ;  /* 0x0000000400a47825 */ /* 0x040fe200078e0206 */
[----:B------:R-:W-:Y:S01]  /*40650*/  @P3 STG.E [R166.64], R174 ;  /* 0x000000aea6003986 */ /* 0x000fe2000c101904 */
[----:B------:R-:W-:Y:S02]  /*40660*/  IADD3 R3, R0, c[0x0][0x198], RZ ;  /* 0x0000660000037a10 */ /* 0x000fe40007ffe0ff */
[----:B------:R-:W-:Y:S01]  /*40670*/  ISETP.LT.AND P3, PT, R138, c[0x0][0x178], !P1 ;  /* 0x00005e008a007a0c */ /* 0x000fe20004f61270 */
[----:B------:R1:W-:Y:S02]  /*40680*/  @P5 STG.E [R164.64], R175 ;  /* 0x000000afa4005986 */ /* 0x0003e4000c101904 */
[----:B-1----:R-:W-:-:S05]  /*40690*/  IMAD.WIDE R168, R0, 0x4, R4 ;  /* 0x0000000400a87825 */ /* 0x002fca00078e0204 */
[----:B------:R-:W-:Y:S01]  /*406a0*/  @P4 STG.E [R168.64], R245 ;  /* 0x000000f5a8004986 */ /* 0x000fe2000c101904 */
[----:B------:R-:W-:Y:S01]  /*406b0*/  ISETP.LT.AND P4, PT, R139, c[0x0][0x178], !P1 ;  /* 0x00005e008b007a0c */ /* 0x000fe20004f81270 */
[----:B------:R-:W-:Y:S01]  /*406c0*/  IMAD.WIDE R164, R3, 0x4, R162 ;  /* 0x0000000403a47825 */ /* 0x000fe200078e02a2 */
[----:B------:R-:W-:-:S03]  /*406d0*/  ISETP.LT.AND P1, PT, R99, c[0x0][0x178], !P1 ;  /* 0x00005e0063007a0c */ /* 0x000fc60004f21270 */
        /* <DEDUP_REMOVED lines=13> */
[----:B------:R-:W-:-:S02]  /*407b0*/  ISETP.LT.AND P6, PT, R207, c[0x0][0x178], !P0 ;  /* 0x00005e00cf007a0c */ /* 0x000fc400047c1270 */
[----:B------:R-:W-:Y:S02]  /*407c0*/  IADD3 R168, R252, 0x37, RZ ;  /* 0x00000037fca87810 */ /* 0x000fe40007ffe0ff */
[----:B------:R-:W-:Y:S01]  /*407d0*/  ISETP.LT.AND P5, PT, R138, c[0x0][0x178], !P0 ;  /* 0x00005e008a007a0c */ /* 0x000fe200047a1270 */
[----:B------:R-:W-:Y:S01]  /*407e0*/  IMAD.WIDE R170, R0, 0x4, R160 ;  /* 0x0000000400aa7825 */ /* 0x000fe200078e02a0 */
[----:B------:R-:W-:Y:S01]  /*407f0*/  ISETP.LT.AND P3, PT, R139, c[0x0][0x178], !P0 ;  /* 0x00005e008b007a0c */ /* 0x000fe20004761270 */
[----:B------:R-:W3:Y:S01]  /*40800*/  LDL.LU R244, [R1+0x28c] ;  /* 0x00028c0001f47983 */ /* 0x000ee20000300800 */
[----:B------:R-:W-:Y:S01]  /*40810*/  ISETP.GE.AND P2, PT, R168, c[0x0][0x17c], PT ;  /* 0x00005f00a8007a0c */ /* 0x000fe20003f46270 */
[C---:B------:R-:W-:Y:S02]  /*40820*/  IMAD.WIDE R168, R0.reuse, 0x4, R162 ;  /* 0x0000000400a87825 */ /* 0x040fe400078e02a2 */
[----:B------:R-:W3:Y:S04]  /*40830*/  LDL.LU R173, [R1+0x988] ;  /* 0x0009880001ad7983 */ /* 0x000ee80000300800 */
[----:B------:R-:W3:Y:S04]  /*40840*/  LDL.LU R174, [R1+0x888] ;  /* 0x0008880001ae7983 */ /* 0x000ee80000300800 */
[----:B------:R-:W3:Y:S04]  /*40850*/  LDL.LU R175, [R1+0x798] ;  /* 0x0007980001af7983 */ /* 0x000ee80000300800 */
[----:B------:R-:W3:Y:S04]  /*40860*/  LDL.LU R245, [R1+0x538] ;  /* 0x0005380001f57983 */ /* 0x000ee80000300800 */
[----:B------:R-:W3:Y:S04]  /*40870*/  LDL.LU R250, [R1+0x98c] ;  /* 0x00098c0001fa7983 */ /* 0x000ee80000300800 */
[----:B--2---:R1:W-:Y:S04]  /*40880*/  @P6 STG.E [R168.64], R165 ;  /* 0x000000a5a8006986 */ /* 0x0043e8000c101904 */
[----:B------:R2:W-:Y:S01]  /*40890*/  @P5 STG.E [R170.64], R3 ;  /* 0x00000003aa005986 */ /* 0x0005e2000c101904 */
[C---:B-1----:R-:W-:Y:S01]  /*408a0*/  IMAD.WIDE R164, R0.reuse, 0x4, R6 ;  /* 0x0000000400a47825 */ /* 0x042fe200078e0206 */
[----:B--2---:R-:W-:-:S04]  /*408b0*/  IADD3 R3, R0, c[0x0][0x198], RZ ;  /* 0x0000660000037a10 */ /* 0x004fc80007ffe0ff */
[----:B----4-:R1:W-:Y:S02]  /*408c0*/  @P3 STG.E [R164.64], R167 ;  /* 0x000000a7a4003986 */ /* 0x0103e4000c101904 */
[----:B-1----:R-:W-:Y:S02]  /*408d0*/  IMAD.WIDE R164, R0, 0x4, R4 ;  /* 0x0000000400a47825 */ /* 0x002fe400078e0204 */
[----:B------:R-:W2:Y:S01]  /*408e0*/  LDL.LU R0, [R1+0x288] ;  /* 0x0002880001007983 */ /* 0x000ea20000300800 */
[----:B------:R-:W-:Y:S02]  /*408f0*/  ISETP.LT.AND P1, PT, R99, c[0x0][0x178], !P0 ;  /* 0x00005e0063007a0c */ /* 0x000fe40004721270 */
[----:B------:R-:W-:Y:S02]  /*40900*/  ISETP.LT.AND P6, PT, R207, c[0x0][0x178], !P2 ;  /* 0x00005e00cf007a0c */ /* 0x000fe400057c1270 */
[----:B------:R-:W-:Y:S02]  /*40910*/  ISETP.LT.AND P5, PT, R138, c[0x0][0x178], !P2 ;  /* 0x00005e008a007a0c */ /* 0x000fe400057a1270 */
[----:B------:R-:W-:-:S02]  /*40920*/  ISETP.LT.AND P4, PT, R139, c[0x0][0x178], !P2 ;  /* 0x00005e008b007a0c */ /* 0x000fc40005781270 */
[C---:B------:R-:W-:Y:S02]  /*40930*/  IADD3 R166, R252.reuse, 0x39, RZ ;  /* 0x00000039fca67810 */ /* 0x040fe40007ffe0ff */
[----:B------:R-:W-:Y:S02]  /*40940*/  IADD3 R168, R252, 0x38, RZ ;  /* 0x00000038fca87810 */ /* 0x000fe40007ffe0ff */
[----:B------:R-:W-:Y:S01]  /*40950*/  ISETP.GE.AND P0, PT, R166, c[0x0][0x17c], PT ;  /* 0x00005f00a6007a0c */ /* 0x000fe20003f06270 */
[----:B------:R-:W-:Y:S01]  /*40960*/  IMAD.WIDE R166, R3, 0x4, R162 ;  /* 0x0000000403a67825 */ /* 0x000fe200078e02a2 */
[----:B------:R-:W-:-:S03]  /*40970*/  ISETP.GE.AND P3, PT, R168, c[0x0][0x17c], PT ;  /* 0x00005f00a8007a0c */ /* 0x000fc60003f66270 */
[----:B------:R-:W-:-:S04]  /*40980*/  IMAD.WIDE R168, R3, 0x4, R160 ;  /* 0x0000000403a87825 */ /* 0x000fc800078e02a0 */
[----:B------:R-:W-:Y:S01]  /*40990*/  IMAD.WIDE R170, R3, 0x4, R6 ;  /* 0x0000000403aa7825 */ /* 0x000fe200078e0206 */
[----:B------:R-:W-:Y:S01]  /*409a0*/  ISETP.LT.AND P2, PT, R99, c[0x0][0x178], !P2 ;  /* 0x00005e0063007a0c */ /* 0x000fe20005741270 */
[----:B--2---:R-:W-:Y:S04]  /*409b0*/  @P1 STG.E [R164.64], R0 ;  /* 0x00000000a4001986 */ /* 0x004fe8000c101904 */
[----:B------:R-:W-:Y:S04]  /*409c0*/  @P6 STG.E [R166.64], R172 ;  /* 0x000000aca6006986 */ /* 0x000fe8000c101904 */
[----:B---3--:R1:W-:Y:S04]  /*409d0*/  @P5 STG.E [R168.64], R249 ;  /* 0x000000f9a8005986 */ /* 0x0083e8000c101904 */
[----:B------:R2:W-:Y:S04]  /*409e0*/  @P4 STG.E [R170.64], R248 ;  /* 0x000000f8aa004986 */ /* 0x0005e8000c101904 */
[----:B-1----:R-:W3:Y:S04]  /*409f0*/  LDL.LU R249, [R1+0x88c] ;  /* 0x00088c0001f97983 */ /* 0x002ee80000300800 */
[----:B--2---:R-:W2:Y:S01]  /*40a00*/  LDL.LU R248, [R1+0x79c] ;  /* 0x00079c0001f87983 */ /* 0x004ea20000300800 */
[----:B------:R-:W-:-:S02]  /*40a10*/  ISETP.LT.AND P4, PT, R207, c[0x0][0x178], !P3 ;  /* 0x00005e00cf007a0c */ /* 0x000fc40005f81270 */
        /* <DEDUP_REMOVED lines=11> */
[----:B------:R-:W-:-:S03]  /*40ad0*/  ISETP.GE.AND P2, PT, R0, c[0x0][0x17c], PT ;  /* 0x00005f0000007a0c */ /* 0x000fc60003f46270 */
[----:B------:R4:W-:Y:S01]  /*40ae0*/  @P6 STG.E [R168.64], R174 ;  /* 0x000000aea8006986 */ /* 0x0009e2000c101904 */
[----:B------:R-:W-:Y:S02]  /*40af0*/  ISETP.LT.AND P6, PT, R138, c[0x0][0x178], !P0 ;  /* 0x00005e008a007a0c */ /* 0x000fe400047c1270 */
[----:B------:R-:W-:Y:S01]  /*40b00*/  ISETP.LT.AND P4, PT, R139, c[0x0][0x178], !P0 ;  /* 0x00005e008b007a0c */ /* 0x000fe20004781270 */
[C---:B-1----:R-:W-:Y:S01]  /*40b10*/  IMAD.WIDE R164, R170.reuse, 0x4, R6 ;  /* 0x00000004aaa47825 */ /* 0x042fe200078e0206 */
[C---:B------:R-:W-:Y:S01]  /*40b20*/  IADD3 R0, R170.reuse, c[0x0][0x198], RZ ;  /* 0x00006600aa007a10 */ /* 0x040fe20007ffe0ff */
[----:B------:R-:W2:Y:S02]  /*40b30*/  LDL.LU R244, [R1+0x53c] ;  /* 0x00053c0001f47983 */ /* 0x000ea40000300800 */
[----:B----4-:R-:W-:Y:S02]  /*40b40*/  IMAD.WIDE R166, R170, 0x4, R4 ;  /* 0x00000004aaa67825 */ /* 0x010fe400078e0204 */
[----:B------:R1:W-:Y:S02]  /*40b50*/  @P3 STG.E [R164.64], R175 ;  /* 0x000000afa4003986 */ /* 0x0003e4000c101904 */
[----:B------:R-:W-:-:S02]  /*40b60*/  IMAD.WIDE R168, R0, 0x4, R162 ;  /* 0x0000000400a87825 */ /* 0x000fc400078e02a2 */
[----:B------:R4:W-:Y:S01]  /*40b70*/  @P1 STG.E [R166.64], R245 ;  /* 0x000000f5a6001986 */ /* 0x0009e2000c101904 */
[C---:B------:R-:W-:Y:S02]  /*40b80*/  IADD3 R3, R252.reuse, 0x3d, RZ ;  /* 0x0000003dfc037810 */ /* 0x040fe40007ffe0ff */
[----:B------:R-:W-:Y:S01]  /*40b90*/  IADD3 R170, R252, 0x3b, RZ ;  /* 0x0000003bfcaa7810 */ /* 0x000fe20007ffe0ff */
[----:B------:R-:W2:Y:S01]  /*40ba0*/  LDL.LU R171, [R1+0x818] ;  /* 0x0008180001ab7983 */ /* 0x000ea20000300800 */
[----:B-1----:R-:W-:-:S03]  /*40bb0*/  IMAD.WIDE R164, R0, 0x4, R160 ;  /* 0x0000000400a47825 */ /* 0x002fc600078e02a0 */
[----:B------:R-:W2:Y:S01]  /*40bc0*/  LDL.LU R173, [R1+0x728] ;  /* 0x0007280001ad7983 */ /* 0x000ea20000300800 */
[----:B----4-:R-:W-:-:S03]  /*40bd0*/  IMAD.WIDE R166, R0, 0x4, R6 ;  /* 0x0000000400a67825 */ /* 0x010fc600078e0206 */
[----:B------:R1:W-:Y:S01]  /*40be0*/  @P5 STG.E [R168.64], R250 ;  /* 0x000000faa8005986 */ /* 0x0003e2000c101904 */
[----:B------:R-:W-:-:S03]  /*40bf0*/  ISETP.LT.AND P1, PT, R99, c[0x0][0x178], !P0 ;  /* 0x00005e0063007a0c */ /* 0x000fc60004721270 */
[----:B------:R-:W4:Y:S01]  /*40c00*/  LDL.LU R174, [R1+0xabc] ;  /* 0x000abc0001ae7983 */ /* 0x000f220000300800 */
[----:B------:R-:W-:Y:S02]  /*40c10*/  ISETP.GE.AND P0, PT, R3, c[0x0][0x17c], PT ;  /* 0x00005f0003007a0c */ /* 0x000fe40003f06270 */
[----:B------:R-:W-:Y:S01]  /*40c20*/  IADD3 R3, R0, c[0x0][0x198], RZ ;  /* 0x0000660000037a10 */ /* 0x000fe20007ffe0ff */
[----:B-1----:R-:W4:Y:S04]  /*40c30*/  LDL.LU R250, [R1+0x95c] ;  /* 0x00095c0001fa7983 */ /* 0x002f280000300800 */
[----:B---3--:R1:W-:Y:S04]  /*40c40*/  @P6 STG.E [R164.64], R249 ;  /* 0x000000f9a4006986 */ /* 0x0083e8000c101904 */
[----:B--2---:R2:W-:Y:S01]  /*40c50*/  @P4 STG.E [R166.64], R248 ;  /* 0x000000f8a6004986 */ /* 0x0045e2000c101904 */
[----:B------:R-:W-:-:S03]  /*40c60*/  ISETP.GE.AND P4, PT, R170, c[0x0][0x17c], PT ;  /* 0x00005f00aa007a0c */ /* 0x000fc60003f86270 */
[----:B-1----:R-:W3:Y:S01]  /*40c70*/  LDL.LU R249, [R1+0x81c] ;  /* 0x00081c0001f97983 */ /* 0x002ee20000300800 */
[----:B------:R-:W-:-:S03]  /*40c80*/  IMAD.WIDE R164, R0, 0x4, R4 ;  /* 0x0000000400a47825 */ /* 0x000fc600078e0204 */
[----:B--2---:R-:W2:Y:S04]  /*40c90*/  LDL.LU R248, [R1+0x72c] ;  /* 0x00072c0001f87983 */ /* 0x004ea80000300800 */
[----:B------:R-:W2:Y:S04]  /*40ca0*/  LDL.LU R0, [R1+0x958] ;  /* 0x0009580001007983 */ /* 0x000ea80000300800 */
[----:B------:R-:W2:Y:S01]  /*40cb0*/  LDL.LU R170, [R1+0xab8] ;  /* 0x000ab80001aa7983 */ /* 0x000ea20000300800 */
[----:B------:R-:W-:Y:S02]  /*40cc0*/  ISETP.LT.AND P3, PT, R207, c[0x0][0x178], !P2 ;  /* 0x00005e00cf007a0c */ /* 0x000fe40005761270 */
[----:B------:R-:W-:-:S02]  /*40cd0*/  ISETP.LT.AND P5, PT, R138, c[0x0][0x178], !P2 ;  /* 0x00005e008a007a0c */ /* 0x000fc400057a1270 */
[----:B------:R-:W-:Y:S01]  /*40ce0*/  ISETP.LT.AND P6, PT, R139, c[0x0][0x178], !P2 ;  /* 0x00005e008b007a0c */ /* 0x000fe200057c1270 */
[----:B------:R-:W-:Y:S01]  /*40cf0*/  IMAD.WIDE R166, R3, 0x4, R162 ;  /* 0x0000000403a67825 */ /* 0x000fe200078e02a2 */
[----:B------:R-:W-:Y:S01]  /*40d00*/  ISETP.LT.AND P2, PT, R99, c[0x0][0x178], !P2 ;  /* 0x00005e0063007a0c */ /* 0x000fe20005741270 */
[----:B------:R-:W3:Y:S02]  /*40d10*/  LDL.LU R172, [R1+0xa18] ;  /* 0x000a180001ac7983 */ /* 0x000ee40000300800 */
[----:B------:R-:W-:Y:S02]  /*40d20*/  IMAD.WIDE R168, R3, 0x4, R160 ;  /* 0x0000000403a87825 */ /* 0x000fe400078e02a0 */
        /* <DEDUP_REMOVED lines=9> */
[----:B------:R-:W-:Y:S02]  /*40dc0*/  ISETP.LT.AND P5, PT, R207, c[0x0][0x178], !P4 ;  /* 0x00005e00cf007a0c */ /* 0x000fe400067a1270 */
[----:B------:R-:W-:Y:S01]  /*40dd0*/  ISETP.LT.AND P4, PT, R99, c[0x0][0x178], !P4 ;  /* 0x00005e0063007a0c */ /* 0x000fe20006781270 */
[----:B------:R4:W-:Y:S01]  /*40de0*/  @P6 STG.E [R164.64], R171 ;  /* 0x000000aba4006986 */ /* 0x0009e2000c101904 */
[----:B-1----:R-:W-:Y:S02]  /*40df0*/  IADD3 R166, R252, 0x3c, RZ ;  /* 0x0000003cfca67810 */ /* 0x002fe40007ffe0ff */
[C---:B--2---:R-:W-:Y:S01]  /*40e00*/  IADD3 R0, R3.reuse, c[0x0][0x198], RZ ;  /* 0x0000660003007a10 */ /* 0x044fe20007ffe0ff */
[----:B----4-:R-:W-:Y:S01]  /*40e10*/  IMAD.WIDE R170, R3, 0x4, R4 ;  /* 0x0000000403aa7825 */ /* 0x010fe200078e0204 */
[----:B------:R-:W-:-:S03]  /*40e20*/  ISETP.GE.AND P6, PT, R166, c[0x0][0x17c], PT ;  /* 0x00005f00a6007a0c */ /* 0x000fc60003fc6270 */
[C---:B------:R-:W-:Y:S01]  /*40e30*/  IMAD.WIDE R164, R0.reuse, 0x4, R162 ;  /* 0x0000000400a47825 */ /* 0x040fe200078e02a2 */
[----:B------:R1:W-:Y:S03]  /*40e40*/  @P2 STG.E [R170.64], R173 ;  /* 0x000000adaa002986 */ /* 0x0003e6000c101904 */
[C---:B------:R-:W-:Y:S01]  /*40e50*/  IMAD.WIDE R166, R0.reuse, 0x4, R160 ;  /* 0x0000000400a67825 */ /* 0x040fe200078e02a0 */
[----:B------:R-:W-:Y:S03]  /*40e60*/  @P5 STG.E [R164.64], R174 ;  /* 0x000000aea4005986 */ /* 0x000fe6000c101904 */
[C---:B------:R-:W-:Y:S01]  /*40e70*/  IMAD.WIDE R168, R0.reuse, 0x4, R6 ;  /* 0x0000000400a87825 */ /* 0x040fe200078e0206 */
[----:B------:R-:W-:Y:S03]  /*40e80*/  @P3 STG.E [R166.64], R250 ;  /* 0x000000faa6003986 */ /* 0x000fe6000c101904 */
[----:B-1----:R-:W-:Y:S01]  /*40e90*/  IMAD.WIDE R170, R0, 0x4, R4 ;  /* 0x0000000400aa7825 */ /* 0x002fe200078e0204 */
[----:B---3--:R-:W-:Y:S04]  /*40ea0*/  @P1 STG.E [R168.64], R249 ;  /* 0x000000f9a8001986 */ /* 0x008fe8000c101904 */
[----:B------:R1:W-:Y:S04]  /*40eb0*/  @P4 STG.E [R170.64], R248 ;  /* 0x000000f8aa004986 */ /* 0x0003e8000c101904 */
[----:B-1----:R-:W2:Y:S04]  /*40ec0*/  LDL.LU R171, [R1+0xaf8] ;  /* 0x000af80001ab7983 */ /* 0x002ea80000300800 */
[----:B------:R-:W3:Y:S04]  /*40ed0*/  LDL.LU R250, [R1+0xa1c] ;  /* 0x000a1c0001fa7983 */ /* 0x000ee80000300800 */
[----:B------:R-:W4:Y:S04]  /*40ee0*/  LDL.LU R249, [R1+0x8bc] ;  /* 0x0008bc0001f97983 */ /* 0x000f280000300800 */
[----:B------:R-:W3:Y:S01]  /*40ef0*/  LDL.LU R248, [R1+0x7cc] ;  /* 0x0007cc0001f87983 */ /* 0x000ee20000300800 */
[----:B------:R-:W-:-:S02]  /*40f00*/  ISETP.LT.AND P2, PT, R207, c[0x0][0x178], !P6 ;  /* 0x00005e00cf007a0c */ /* 0x000fc40007741270 */
[----:B------:R-:W-:Y:S01]  /*40f10*/  ISETP.LT.AND P4, PT, R138, c[0x0][0x178], !P6 ;  /* 0x00005e008a007a0c */ /* 0x000fe20007781270 */
[----:B------:R-:W3:Y:S01]  /*40f20*/  LDL.LU R173, [R1+0xb08] ;  /* 0x000b080001ad7983 */ /* 0x000ee20000300800 */
[----:B------:R-:W-:Y:S02]  /*40f30*/  ISETP.LT.AND P3, PT, R139, c[0x0][0x178], !P6 ;  /* 0x00005e008b007a0c */ /* 0x000fe40007761270 */
[----:B------:R-:W-:Y:S01]  /*40f40*/  IADD3 R3, R0, c[0x0][0x198], RZ ;  /* 0x0000660000037a10 */ /* 0x000fe20007ffe0ff */
[----:B------:R-:W3:Y:S01]  /*40f50*/  LDL.LU R174, [R1+0xac8] ;  /* 0x000ac80001ae7983 */ /* 0x000ee20000300800 */
[----:B------:R-:W-:-:S03]  /*40f60*/  IADD3 R0, R252, 0x3e, RZ ;  /* 0x0000003efc007810 */ /* 0x000fc60007ffe0ff */
[----:B------:R-:W-:Y:S01]  /*40f70*/  IMAD.WIDE R168, R3, 0x4, R162 ;  /* 0x0000000403a87825 */ /* 0x000fe200078e02a2 */
[----:B------:R-:W-:-:S03]  /*40f80*/  ISETP.LT.AND P6, PT, R99, c[0x0][0x178], !P6 ;  /* 0x00005e0063007a0c */ /* 0x000fc600077c1270 */
[----:B------:R-:W-:Y:S01]  /*40f90*/  IMAD.WIDE R164, R3, 0x4, R160 ;  /* 0x0000000403a47825 */ /* 0x000fe200078e02a0 */
[----:B------:R-:W-:-:S03]  /*40fa0*/  ISETP.LT.AND P5, PT, R207, c[0x0][0x178], !P0 ;  /* 0x00005e00cf007a0c */ /* 0x000fc600047a1270 */
[C---:B------:R-:W-:Y:S01]  /*40fb0*/  IMAD.WIDE R166, R3.reuse, 0x4, R6 ;  /* 0x0000000403a67825 */ /* 0x040fe200078e0206 */
[----:B------:R-:W-:Y:S02]  /*40fc0*/  ISETP.GE.AND P1, PT, R0, c[0x0][0x17c], PT ;  /* 0x00005f0000007a0c */ /* 0x000fe40003f26270 */
[----:B------:R-:W-:Y:S01]  /*40fd0*/  IADD3 R0, R3, c[0x0][0x198], RZ ;  /* 0x0000660003007a10 */ /* 0x000fe20007ffe0ff */
[----:B--2---:R1:W-:Y:S04]  /*40fe0*/  @P2 STG.E [R168.64], R171 ;  /* 0x000000aba8002986 */ /* 0x0043e8000c101904 */
[----:B------:R2:W-:Y:S01]  /*40ff0*/  @P4 STG.E [R164.64], R172 ;  /* 0x000000aca4004986 */ /* 0x0005e2000c101904 */
[----:B------:R-:W-:-:S03]  /*41000*/  ISETP.LT.AND P4, PT, R139, c[0x0][0x178], !P0 ;  /* 0x00005e008b007a0c */ /* 0x000fc60004781270 */
[----:B------:R3:W-:Y:S01]  /*41010*/  @P3 STG.E [R166.64], R175 ;  /* 0x000000afa6003986 */ /* 0x0007e2000c101904 */
[----:B------:R-:W-:Y:S01]  /*41020*/  ISETP.LT.AND P3, PT, R138, c[0x0][0x178], !P0 ;  /* 0x00005e008a007a0c */ /* 0x000fe20004761270 */
[----:B-1----:R-:W-:-:S04]  /*41030*/  IMAD.WIDE R168, R3, 0x4, R4 ;  /* 0x0000000403a87825 */ /* 0x002fc800078e0204 */
[C---:B--2---:R-:W-:Y:S01]  /*41040*/  IMAD.WIDE R164, R0.reuse, 0x4, R162 ;  /* 0x0000000400a47825 */ /* 0x044fe200078e02a2 */
[----:B------:R1:W-:Y:S03]  /*41050*/  @P6 STG.E [R168.64], R245 ;  /* 0x000000f5a8006986 */ /* 0x0003e6000c101904 */
[C---:B---3--:R-:W-:Y:S01]  /*41060*/  IMAD.WIDE R166, R0.reuse, 0x4, R160 ;  /* 0x0000000400a67825 */ /* 0x048fe200078e02a0 */
[----:B------:R-:W2:Y:S04]  /*41070*/  LDL.LU R175, [R1+0x9f8] ;  /* 0x0009f80001af7983 */ /* 0x000ea80000300800 */
[----:B------:R3:W-:Y:S04]  /*41080*/  @P5 STG.E [R164.64], R244 ;  /* 0x000000f4a4005986 */ /* 0x0007e8000c101904 */
[----:B-1----:R-:W2:Y:S04]  /*41090*/  LDL.LU R245, [R1+0x858] ;  /* 0x0008580001f57983 */ /* 0x002ea80000300800 */
[----:B------:R1:W-:Y:S01]  /*410a0*/  @P3 STG.E [R166.64], R250 ;  /* 0x000000faa6003986 */ /* 0x0003e2000c101904 */
[----:B---3--:R-:W-:-:S03]  /*410b0*/  IMAD.WIDE R164, R0, 0x4, R6 ;  /* 0x0000000400a47825 */ /* 0x008fc600078e0206 */
[----:B------:R-:W3:Y:S04]  /*410c0*/  LDL.LU R244, [R1+0xb0c] ;  /* 0x000b0c0001f47983 */ /* 0x000ee80000300800 */
[----:B----4-:R4:W-:Y:S04]  /*410d0*/  @P4 STG.E [R164.64], R249 ;  /* 0x000000f9a4004986 */ /* 0x0109e8000c101904 */
[----:B-1----:R-:W3:Y:S04]  /*410e0*/  LDL.LU R250, [R1+0xacc] ;  /* 0x000acc0001fa7983 */ /* 0x002ee80000300800 */
[----:B----4-:R-:W4:Y:S01]  /*410f0*/  LDL.LU R249, [R1+0x9fc] ;  /* 0x0009fc0001f97983 */ /* 0x010f220000300800 */
[----:B------:R-:W-:-:S02]  /*41100*/  ISETP.LT.AND P5, PT, R99, c[0x0][0x178], !P0 ;  /* 0x00005e0063007a0c */ /* 0x000fc400047a1270 */
[----:B------:R-:W-:-:S04]  /*41110*/  IADD3 R168, R252, 0x3f, RZ ;  /* 0x0000003ffca87810 */ /* 0x000fc80007ffe0ff */
[----:B------:R-:W-:Y:S01]  /*41120*/  ISETP.GE.AND P2, PT, R168, c[0x0][0x17c], PT ;  /* 0x00005f00a8007a0c */ /* 0x000fe20003f46270 */
[----:B------:R-:W-:-:S06]  /*41130*/  IMAD.WIDE R168, R0, 0x4, R4 ;  /* 0x0000000400a87825 */ /* 0x000fcc00078e0204 */
        /* <DEDUP_REMOVED lines=8> */
[----:B------:R-:W-:Y:S01]  /*411c0*/  ISETP.LT.AND P1, PT, R99, c[0x0][0x178], !P1 ;  /* 0x00005e0063007a0c */ /* 0x000fe20004f21270 */
[----:B------:R-:W-:-:S04]  /*411d0*/  IMAD.WIDE R166, R3, 0x4, R162 ;  /* 0x0000000403a67825 */ /* 0x000fc800078e02a2 */
[----:B------:R-:W-:Y:S01]  /*411e0*/  IMAD.WIDE R164, R3, 0x4, R160 ;  /* 0x0000000403a47825 */ /* 0x000fe200078e02a0 */
[----:B------:R1:W-:Y:S01]  /*411f0*/  @P6 STG.E [R166.64], R173 ;  /* 0x000000ada6006986 */ /* 0x0003e2000c101904 */
[----:B------:R-:W-:Y:S02]  /*41200*/  ISETP.LT.AND P4, PT, R207, c[0x0][0x178], !P2 ;  /* 0x00005e00cf007a0c */ /* 0x000fe40005781270 */
[----:B------:R-:W-:Y:S01]  /*41210*/  ISETP.LT.AND P6, PT, R138, c[0x0][0x178], !P2 ;  /* 0x00005e008a007a0c */ /* 0x000fe200057c1270 */
[----:B------:R1:W-:Y:S01]  /*41220*/  @P0 STG.E [R164.64], R174 ;  /* 0x000000aea4000986 */ /* 0x0003e2000c101904 */
[----:B------:R-:W-:Y:S02]  /*41230*/  ISETP.LT.AND P3, PT, R139, c[0x0][0x178], !P2 ;  /* 0x00005e008b007a0c */ /* 0x000fe40005761270 */
[----:B------:R-:W-:Y:S01]  /*41240*/  IADD3 R168, R252, 0x47, RZ ;  /* 0x00000047fca87810 */ /* 0x000fe20007ffe0ff */
[----:B-1----:R-:W-:-:S04]  /*41250*/  IMAD.WIDE R166, R3, 0x4, R4 ;  /* 0x0000000403a67825 */ /* 0x002fc800078e0204 */
[C---:B------:R-:W-:Y:S01]  /*41260*/  IMAD.WIDE R164, R3.reuse, 0x4, R6 ;  /* 0x0000000403a47825 */ /* 0x040fe200078e0206 */
[----:B------:R-:W-:Y:S02]  /*41270*/  IADD3 R3, R3, c[0x0][0x198], RZ ;  /* 0x0000660003037a10 */ /* 0x000fe40007ffe0ff */
[----:B------:R-:W-:-:S03]  /*41280*/  ISETP.GE.AND P0, PT, R168, c[0x0][0x17c], PT ;  /* 0x00005f00a8007a0c */ /* 0x000fc60003f06270 */
[----:B------:R-:W-:Y:S01]  /*41290*/  IMAD.WIDE R168, R3, 0x4, R6 ;  /* 0x0000000403a87825 */ /* 0x000fe200078e0206 */
[----:B------:R-:W-:Y:S01]  /*412a0*/  ISETP.LT.AND P2, PT, R99, c[0x0][0x178], !P2 ;  /* 0x00005e0063007a0c */ /* 0x000fe20005741270 */
[----:B--2---:R1:W-:Y:S04]  /*412b0*/  @P5 STG.E [R164.64], R175 ;  /* 0x000000afa4005986 */ /* 0x0043e8000c101904 */
[----:B------:R2:W-:Y:S01]  /*412c0*/  @P1 STG.E [R166.64], R245 ;  /* 0x000000f5a6001986 */ /* 0x0005e2000c101904 */
[----:B-1----:R-:W-:-:S04]  /*412d0*/  IMAD.WIDE R164, R3, 0x4, R162 ;  /* 0x0000000403a47825 */ /* 0x002fc800078e02a2 */
[C---:B--2---:R-:W-:Y:S01]  /*412e0*/  IMAD.WIDE R166, R3.reuse, 0x4, R160 ;  /* 0x0000000403a67825 */ /* 0x044fe200078e02a0 */
[----:B---3--:R-:W-:Y:S04]  /*412f0*/  @P4 STG.E [R164.64], R244 ;  /* 0x000000f4a4004986 */ /* 0x008fe8000c101904 */
[----:B------:R1:W-:Y:S04]  /*41300*/  @P6 STG.E [R166.64], R250 ;  /* 0x000000faa6006986 */ /* 0x0003e8000c101904 */
[----:B----4-:R2:W-:Y:S04]  /*41310*/  @P3 STG.E [R168.64], R249 ;  /* 0x000000f9a8003986 */ /* 0x0105e8000c101904 */
[----:B-1----:R-:W3:Y:S04]  /*41320*/  LDL.LU R250, [R1] ;  /* 0x0000000001fa7983 */ /* 0x002ee80000300800 */
[----:B--2---:R-:W2:Y:S04]  /*41330*/  LDL.LU R169, [R1+0x560] ;  /* 0x0005600001a97983 */ /* 0x004ea80000300800 */
[----:B------:R-:W4:Y:S04]  /*41340*/  LDL.LU R249, [R1+0x564] ;  /* 0x0005640001f97983 */ /* 0x000f280000300800 */
[----:B------:R-:W3:Y:S04]  /*41350*/  LDL.LU R172, [R1+0x144] ;  /* 0x0001440001ac7983 */ /* 0x000ee80000300800 */
[----:B------:R-:W3:Y:S01]  /*41360*/  LDL.LU R244, [R1+0x44] ;  /* 0x0000440001f47983 */ /* 0x000ee20000300800 */
[----:B------:R-:W-:-:S05]  /*41370*/  IMAD.WIDE R164, R3, 0x4, R4 ;  /* 0x0000000403a47825 */ /* 0x000fca00078e0204 */
[----:B------:R1:W-:Y:S04]  /*41380*/  @P2 STG.E [R164.64], R248 ;  /* 0x000000f8a4002986 */ /* 0x0003e8000c101904 */
[----:B-1----:R-:W4:Y:S01]  /*41390*/  LDL.LU R248, [R1+0x4] ;  /* 0x0000040001f87983 */ /* 0x002f220000300800 */
[C---:B------:R-:W-:Y:S02]  /*413a0*/  IADD3 R0, R252.reuse, 0x40, RZ ;  /* 0x00000040fc007810 */ /* 0x040fe40007ffe0ff */
[----:B------:R-:W-:Y:S01]  /*413b0*/  IADD3 R168, R252, 0x41, RZ ;  /* 0x00000041fca87810 */ /* 0x000fe20007ffe0ff */
[----:B------:R-:W4:Y:S01]  /*413c0*/  LDL.LU R173, [R1+0x5a0] ;  /* 0x0005a00001ad7983 */ /* 0x000f220000300800 */
[----:B------:R-:W-:Y:S02]  /*413d0*/  ISETP.GE.AND P5, PT, R0, c[0x0][0x17c], PT ;  /* 0x00005f0000007a0c */ /* 0x000fe40003fa6270 */
[----:B------:R-:W-:Y:S01]  /*413e0*/  ISETP.GE.AND P4, PT, R168, c[0x0][0x17c], PT ;  /* 0x00005f00a8007a0c */ /* 0x000fe20003f86270 */
[----:B------:R-:W4:Y:S01]  /*413f0*/  LDL.LU R174, [R1+0x300] ;  /* 0x0003000001ae7983 */ /* 0x000f220000300800 */
        /* <DEDUP_REMOVED lines=9> */
[----:B------:R-:W-:Y:S01]  /*41490*/  IMAD.WIDE R164, R0, 0x4, R6 ;  /* 0x0000000400a47825 */ /* 0x000fe200078e0206 */
[----:B------:R-:W-:-:S02]  /*414a0*/  ISETP.GE.AND P2, PT, R3, c[0x0][0x17c], PT ;  /* 0x00005f0003007a0c */ /* 0x000fc40003f46270 */
[C---:B------:R-:W-:Y:S01]  /*414b0*/  IADD3 R3, R0.reuse, c[0x0][0x198], RZ ;  /* 0x0000660000037a10 */ /* 0x040fe20007ffe0ff */
[----:B--2---:R1:W-:Y:S01]  /*414c0*/  @P1 STG.E [R166.64], R169 ;  /* 0x000000a9a6001986 */ /* 0x0043e2000c101904 */
[----:B------:R-:W-:Y:S01]  /*414d0*/  ISETP.LT.AND P1, PT, R207, c[0x0][0x178], !P4 ;  /* 0x00005e00cf007a0c */ /* 0x000fe20006721270 */
[----:B-1----:R-:W-:-:S05]  /*414e0*/  IMAD.WIDE R166, R0, 0x4, R160 ;  /* 0x0000000400a67825 */ /* 0x002fca00078e02a0 */
[----:B------:R-:W-:Y:S01]  /*414f0*/  @P3 STG.E [R166.64], R170 ;  /* 0x000000aaa6003986 */ /* 0x000fe2000c101904 */
[----:B------:R-:W-:Y:S01]  /*41500*/  ISETP.LT.AND P3, PT, R138, c[0x0][0x178], !P4 ;  /* 0x00005e008a007a0c */ /* 0x000fe20006761270 */
[----:B------:R-:W-:Y:S02]  /*41510*/  IMAD.WIDE R168, R0, 0x4, R4 ;  /* 0x0000000400a87825 */ /* 0x000fe400078e0204 */
[----:B------:R1:W-:Y:S01]  /*41520*/  @P6 STG.E [R164.64], R171 ;  /* 0x000000aba4006986 */ /* 0x0003e2000c101904 */
[----:B------:R-:W-:-:S03]  /*41530*/  ISETP.LT.AND P6, PT, R139, c[0x0][0x178], !P4 ;  /* 0x00005e008b007a0c */ /* 0x000fc600067c1270 */
[----:B---3--:R2:W-:Y:S01]  /*41540*/  @P5 STG.E [R168.64], R250 ;  /* 0x000000faa8005986 */ /* 0x0085e2000c101904 */
[----:B-1----:R-:W-:-:S03]  /*41550*/  IMAD.WIDE R164, R3, 0x4, R162 ;  /* 0x0000000403a47825 */ /* 0x002fc600078e02a2 */
[----:B--2---:R-:W2:Y:S01]  /*41560*/  LDL.LU R250, [R1+0x5a4] ;  /* 0x0005a40001fa7983 */ /* 0x004ea20000300800 */
[----:B------:R-:W-:-:S03]  /*41570*/  IMAD.WIDE R166, R3, 0x4, R160 ;  /* 0x0000000403a67825 */ /* 0x000fc600078e02a0 */
[----:B----4-:R1:W-:Y:S04]  /*41580*/  @P1 STG.E [R164.64], R249 ;  /* 0x000000f9a4001986 */ /* 0x0103e8000c101904 */
[----:B------:R-:W-:Y:S04]  /*41590*/  @P3 STG.E [R166.64], R172 ;  /* 0x000000aca6003986 */ /* 0x000fe8000c101904 */
[----:B-1----:R-:W3:Y:S01]  /*415a0*/  LDL.LU R249, [R1+0x304] ;  /* 0x0003040001f97983 */ /* 0x002ee20000300800 */
[----:B------:R-:W-:-:S05]  /*415b0*/  IMAD.WIDE R164, R3, 0x4, R6 ;  /* 0x0000000403a47825 */ /* 0x000fca00078e0206 */
[----:B------:R1:W-:Y:S01]  /*415c0*/  @P6 STG.E [R164.64], R244 ;  /* 0x000000f4a4006986 */ /* 0x0003e2000c101904 */
[----:B------:R-:W-:-:S03]  /*415d0*/  ISETP.LT.AND P4, PT, R99, c[0x0][0x178], !P4 ;  /* 0x00005e0063007a0c */ /* 0x000fc60006781270 */
[----:B-1----:R-:W4:Y:S01]  /*415e0*/  LDL.LU R244, [R1+0x84] ;  /* 0x0000840001f47983 */ /* 0x002f220000300800 */
[----:B------:R-:W-:-:S09]  /*415f0*/  IMAD.WIDE R168, R3, 0x4, R4 ;  /* 0x0000000403a87825 */ /* 0x000fd200078e0204 */
[----:B------:R1:W-:Y:S04]  /*41600*/  @P4 STG.E [R168.64], R248 ;  /* 0x000000f8a8004986 */ /* 0x0003e8000c101904 */
[----:B-1----:R-:W4:Y:S01]  /*41610*/  LDL.LU R248, [R1+0x24] ;  /* 0x0000240001f87983 */ /* 0x002f220000300800 */
[----:B------:R-:W-:Y:S02]  /*41620*/  IADD3 R0, R252, 0x43, RZ ;  /* 0x00000043fc007810 */ /* 0x000fe40007ffe0ff */
[----:B------:R-:W-:Y:S02]  /*41630*/  ISETP.LT.AND P5, PT, R207, c[0x0][0x178], !P2 ;  /* 0x00005e00cf007a0c */ /* 0x000fe400057a1270 */
[----:B------:R-:W-:Y:S02]  /*41640*/  ISETP.GE.AND P1, PT, R0, c[0x0][0x17c], PT ;  /* 0x00005f0000007a0c */ /* 0x000fe40003f26270 */
[----:B------:R-:W-:-:S02]  /*41650*/  IADD3 R0, R3, c[0x0][0x198], RZ ;  /* 0x0000660003007a10 */ /* 0x000fc40007ffe0ff */
[----:B------:R-:W-:Y:S02]  /*41660*/  ISETP.LT.AND P3, PT, R138, c[0x0][0x178], !P2 ;  /* 0x00005e008a007a0c */ /* 0x000fe40005761270 */
[----:B------:R-:W-:Y:S01]  /*41670*/  ISETP.LT.AND P4, PT, R139, c[0x0][0x178], !P2 ;  /* 0x00005e008b007a0c */ /* 0x000fe20005781270 */
[----:B------:R-:W-:Y:S01]  /*41680*/  IMAD.WIDE R166, R0, 0x4, R162 ;  /* 0x0000000400a67825 */ /* 0x000fe200078e02a2 */
[----:B------:R-:W-:-:S04]  /*41690*/  ISETP.LT.AND P2, PT, R99, c[0x0][0x178], !P2 ;  /* 0x00005e0063007a0c */ /* 0x000fc80005741270 */
[----:B------:R1:W-:Y:S01]  /*416a0*/  @P5 STG.E [R166.64], R173 ;  /* 0x000000ada6005986 */ /* 0x0003e2000c101904 */
[----:B------:R-:W-:Y:S01]  /*416b0*/  ISETP.LT.AND P5, PT, R207, c[0x0][0x178], !P1 ;  /* 0x00005e00cf007a0c */ /* 0x000fe20004fa1270 */
        /* <DEDUP_REMOVED lines=16> */
[----:B--2---:R1:W-:Y:S04]  /*417c0*/  @P5 STG.E [R166.64], R250 ;  /* 0x000000faa6005986 */ /* 0x0043e8000c101904 */
[----:B-1----:R-:W2:Y:S04]  /*417d0*/  LDL.LU R250, [R1+0x464] ;  /* 0x0004640001fa7983 */ /* 0x002ea80000300800 */
[----:B---3--:R1:W-:Y:S01]  /*417e0*/  @P6 STG.E [R164.64], R249 ;  /* 0x000000f9a4006986 */ /* 0x0083e2000c101904 */
[----:B------:R-:W-:-:S04]  /*417f0*/  IMAD.WIDE R166, R3, 0x4, R4 ;  /* 0x0000000403a67825 */ /* 0x000fc800078e0204 */
[----:B-1----:R-:W-:Y:S01]  /*41800*/  IMAD.WIDE R164, R3, 0x4, R6 ;  /* 0x0000000403a47825 */ /* 0x002fe200078e0206 */
[----:B------:R-:W3:Y:S04]  /*41810*/  LDL.LU R249, [R1+0x234] ;  /* 0x0002340001f97983 */ /* 0x000ee80000300800 */
[----:B------:R-:W2:Y:S04]  /*41820*/  LDL.LU R3, [R1+0x460] ;  /* 0x0004600001037983 */ /* 0x000ea80000300800 */
[----:B----4-:R1:W-:Y:S01]  /*41830*/  @P2 STG.E [R164.64], R244 ;  /* 0x000000f4a4002986 */ /* 0x0103e2000c101904 */
[----:B------:R-:W-:-:S03]  /*41840*/  ISETP.GE.AND P2, PT, R172, c[0x0][0x17c], PT ;  /* 0x00005f00ac007a0c */ /* 0x000fc60003f46270 */
[----:B-1----:R-:W4:Y:S04]  /*41850*/  LDL.LU R165, [R1+0x8a0] ;  /* 0x0008a00001a57983 */ /* 0x002f280000300800 */
[----:B------:R-:W2:Y:S04]  /*41860*/  LDL.LU R172, [R1+0x230] ;  /* 0x0002300001ac7983 */ /* 0x000ea80000300800 */
[----:B------:R1:W-:Y:S04]  /*41870*/  @P1 STG.E [R166.64], R248 ;  /* 0x000000f8a6001986 */ /* 0x0003e8000c101904 */
[----:B-1----:R-:W3:Y:S01]  /*41880*/  LDL.LU R248, [R1+0x64] ;  /* 0x0000640001f87983 */ /* 0x002ee20000300800 */
[----:B------:R-:W-:Y:S01]  /*41890*/  IADD3 R170, R252, 0x44, RZ ;  /* 0x00000044fcaa7810 */ /* 0x000fe20007ffe0ff */
[----:B------:R-:W-:Y:S01]  /*418a0*/  IMAD.WIDE R168, R0, 0x4, R162 ;  /* 0x0000000400a87825 */ /* 0x000fe200078e02a2 */
[----:B------:R-:W-:Y:S01]  /*418b0*/  ISETP.LT.AND P1, PT, R139, c[0x0][0x178], !P2 ;  /* 0x00005e008b007a0c */ /* 0x000fe20005721270 */
[----:B------:R-:W3:Y:S01]  /*418c0*/  LDL.LU R175, [R1+0x310] ;  /* 0x0003100001af7983 */ /* 0x000ee20000300800 */
[----:B------:R-:W-:-:S03]  /*418d0*/  ISETP.GE.AND P3, PT, R170, c[0x0][0x17c], PT ;  /* 0x00005f00aa007a0c */ /* 0x000fc60003f66270 */
[----:B------:R-:W3:Y:S01]  /*418e0*/  LDL.LU R245, [R1+0x110] ;  /* 0x0001100001f57983 */ /* 0x000ee20000300800 */
[----:B------:R-:W-:Y:S02]  /*418f0*/  ISETP.LT.AND P5, PT, R207, c[0x0][0x178], !P3 ;  /* 0x00005e00cf007a0c */ /* 0x000fe40005fa1270 */
[----:B------:R-:W-:Y:S01]  /*41900*/  ISETP.LT.AND P4, PT, R138, c[0x0][0x178], !P3 ;  /* 0x00005e008a007a0c */ /* 0x000fe20005f81270 */
[----:B------:R-:W-:Y:S01]  /*41910*/  IMAD.WIDE R170, R0, 0x4, R160 ;  /* 0x0000000400aa7825 */ /* 0x000fe200078e02a0 */
[----:B------:R-:W-:Y:S01]  /*41920*/  ISETP.LT.AND P6, PT, R139, c[0x0][0x178], !P3 ;  /* 0x00005e008b007a0c */ /* 0x000fe20005fc1270 */
[----:B------:R-:W3:Y:S01]  /*41930*/  LDL.LU R244, [R1+0xb64] ;  /* 0x000b640001f47983 */ /* 0x000ee20000300800 */
[----:B------:R-:W-:-:S07]  /*41940*/  ISETP.LT.AND P3, PT, R99, c[0x0][0x178], !P3 ;  /* 0x00005e0063007a0c */ /* 0x000fce0005f61270 */
[----:B----4-:R1:W-:Y:S01]  /*41950*/  @P5 STG.E [R168.64], R165 ;  /* 0x000000a5a8005986 */ /* 0x0103e2000c101904 */
[----:B------:R-:W-:-:S03]  /*41960*/  ISETP.LT.AND P5, PT, R207, c[0x0][0x178], !P2 ;  /* 0x00005e00cf007a0c */ /* 0x000fc600057a1270 */
[----:B--2---:R2:W-:Y:S01]  /*41970*/  @P4 STG.E [R170.64], R3 ;  /* 0x00000003aa004986 */ /* 0x0045e2000c101904 */
[----:B------:R-:W-:Y:S02]  /*41980*/  ISETP.LT.AND P4, PT, R138, c[0x0][0x178], !P2 ;  /* 0x00005e008a007a0c */ /* 0x000fe40005781270 */
[----:B------:R-:W-:Y:S01]  /*41990*/  ISETP.LT.AND P2, PT, R99, c[0x0][0x178], !P2 ;  /* 0x00005e0063007a0c */ /* 0x000fe20005741270 */
[C---:B-1----:R-:W-:Y:S01]  /*419a0*/  IMAD.WIDE R164, R0.reuse, 0x4, R6 ;  /* 0x0000000400a47825 */ /* 0x042fe200078e0206 */
[----:B--2---:R-:W-:-:S04]  /*419b0*/  IADD3 R3, R0, c[0x0][0x198], RZ ;  /* 0x0000660000037a10 */ /* 0x004fc80007ffe0ff */
[----:B------:R1:W-:Y:S01]  /*419c0*/  @P6 STG.E [R164.64], R172 ;  /* 0x000000aca4006986 */ /* 0x0003e2000c101904 */
[----:B------:R-:W-:-:S04]  /*419d0*/  IMAD.WIDE R166, R3, 0x4, R162 ;  /* 0x0000000403a67825 */ /* 0x000fc800078e02a2 */
[----:B------:R-:W-:-:S04]  /*419e0*/  IMAD.WIDE R168, R3, 0x4, R160 ;  /* 0x0000000403a87825 */ /* 0x000fc800078e02a0 */
[----:B-1----:R-:W-:Y:S01]  /*419f0*/  IMAD.WIDE R164, R0, 0x4, R4 ;  /* 0x0000000400a47825 */ /* 0x002fe200078e0204 */
[----:B------:R-:W-:-:S03]  /*41a00*/  IADD3 R172, R252, 0x46, RZ ;  /* 0x00000046fcac7810 */ /* 0x000fc60007ffe0ff */
[C---:B------:R-:W-:Y:S01]  /*41a10*/  IMAD.WIDE R170, R3.reuse, 0x4, R6 ;  /* 0x0000000403aa7825 */ /* 0x040fe200078e0206 */
[----:B------:R1:W-:Y:S01]  /*41a20*/  @P3 STG.E [R164.64], R173 ;  /* 0x000000ada4003986 */ /* 0x0003e2000c101904 */
[----:B------:R-:W-:Y:S02]  /*41a30*/  ISETP.GE.AND P6, PT, R172, c[0x0][0x17c], PT ;  /* 0x00005f00ac007a0c */ /* 0x000fe40003fc6270 */
[----:B------:R-:W-:Y:S01]  /*41a40*/  IADD3 R0, R252, 0x48, RZ ;  /* 0x00000048fc007810 */ /* 0x000fe20007ffe0ff */
[----:B------:R-:W-:Y:S04]  /*41a50*/  @P5 STG.E [R166.64], R174 ;  /* 0x000000aea6005986 */ /* 0x000fe8000c101904 */
[----:B------:R-:W2:Y:S01]  /*41a60*/  LDL.LU R172, [R1+0x6a0] ;  /* 0x0006a00001ac7983 */ /* 0x000ea20000300800 */
[----:B-1----:R-:W-:-:S03]  /*41a70*/  IMAD.WIDE R164, R3, 0x4, R4 ;  /* 0x0000000403a47825 */ /* 0x002fc600078e0204 */
[----:B------:R1:W-:Y:S01]  /*41a80*/  @P4 STG.E [R168.64], R250 ;  /* 0x000000faa8004986 */ /* 0x0003e2000c101904 */
[----:B------:R-:W-:-:S03]  /*41a90*/  IADD3 R3, R3, c[0x0][0x198], RZ ;  /* 0x0000660003037a10 */ /* 0x000fc60007ffe0ff */
[----:B---3--:R3:W-:Y:S01]  /*41aa0*/  @P1 STG.E [R170.64], R249 ;  /* 0x000000f9aa001986 */ /* 0x0087e2000c101904 */
[----:B------:R-:W-:-:S03]  /*41ab0*/  ISETP.GE.AND P4, PT, R0, c[0x0][0x17c], PT ;  /* 0x00005f0000007a0c */ /* 0x000fc60003f86270 */
[----:B------:R4:W-:Y:S04]  /*41ac0*/  @P2 STG.E [R164.64], R248 ;  /* 0x000000f8a4002986 */ /* 0x0009e8000c101904 */
[----:B-1----:R-:W2:Y:S01]  /*41ad0*/  LDL.LU R250, [R1+0x6a4] ;  /* 0x0006a40001fa7983 */ /* 0x002ea20000300800 */
[----:B------:R-:W-:-:S03]  /*41ae0*/  IADD3 R0, R3, c[0x0][0x198], RZ ;  /* 0x0000660003007a10 */ /* 0x000fc60007ffe0ff */
[----:B---3--:R-:W3:Y:S01]  /*41af0*/  LDL.LU R249, [R1+0x314] ;  /* 0x0003140001f97983 */ /* 0x008ee20000300800 */
[----:B------:R-:W-:-:S03]  /*41b00*/  IMAD.WIDE R170, R3, 0x4, R162 ;  /* 0x0000000403aa7825 */ /* 0x000fc600078e02a2 */
[----:B----4-:R-:W4:Y:S01]  /*41b10*/  LDL.LU R248, [R1+0x114] ;  /* 0x0001140001f87983 */ /* 0x010f220000300800 */
[----:B------:R-:W-:-:S03]  /*41b20*/  IMAD.WIDE R168, R3, 0x4, R160 ;  /* 0x0000000403a87825 */ /* 0x000fc600078e02a0 */
[----:B------:R-:W2:Y:S01]  /*41b30*/  LDL.LU R173, [R1+0xb90] ;  /* 0x000b900001ad7983 */ /* 0x000ea20000300800 */
[----:B------:R-:W-:-:S03]  /*41b40*/  IMAD.WIDE R166, R3, 0x4, R6 ;  /* 0x0000000403a67825 */ /* 0x000fc600078e0206 */
[----:B------:R-:W2:Y:S01]  /*41b50*/  LDL.LU R174, [R1+0xb70] ;  /* 0x000b700001ae7983 */ /* 0x000ea20000300800 */
[----:B------:R-:W-:-:S03]  /*41b60*/  IMAD.WIDE R164, R3, 0x4, R4 ;  /* 0x0000000403a47825 */ /* 0x000fc600078e0204 */
[----:B------:R-:W2:Y:S01]  /*41b70*/  LDL.LU R3, [R1+0xb60] ;  /* 0x000b600001037983 */ /* 0x000ea20000300800 */
[----:B------:R-:W-:Y:S02]  /*41b80*/  ISETP.LT.AND P3, PT, R207, c[0x0][0x178], !P6 ;  /* 0x00005e00cf007a0c */ /* 0x000fe40007761270 */
[----:B------:R-:W-:Y:S02]  /*41b90*/  ISETP.LT.AND P1, PT, R138, c[0x0][0x178], !P6 ;  /* 0x00005e008a007a0c */ /* 0x000fe40007721270 */
[----:B------:R-:W-:Y:S02]  /*41ba0*/  ISETP.LT.AND P5, PT, R139, c[0x0][0x178], !P6 ;  /* 0x00005e008b007a0c */ /* 0x000fe400077a1270 */
[----:B------:R-:W-:Y:S02]  /*41bb0*/  ISETP.LT.AND P6, PT, R99, c[0x0][0x178], !P6 ;  /* 0x00005e0063007a0c */ /* 0x000fe400077c1270 */
[----:B------:R-:W-:-:S05]  /*41bc0*/  ISETP.LT.AND P2, PT, R207, c[0x0][0x178], !P0 ;  /* 0x00005e00cf007a0c */ /* 0x000fca0004741270 */
[----:B--2---:R1:W-:Y:S01]  /*41bd0*/  @P3 STG.E [R170.64], R3 ;  /* 0x00000003aa003986 */ /* 0x0043e2000c101904 */
[----:B------:R-:W-:-:S03]  /*41be0*/  ISETP.LT.AND P3, PT, R138, c[0x0][0x178], !P0 ;  /* 0x00005e008a007a0c */ /* 0x000fc60004761270 */
[----:B------:R-:W-:Y:S04]  /*41bf0*/  @P1 STG.E [R168.64], R172 ;  /* 0x000000aca8001986 */ /* 0x000fe8000c101904 */
[----:B------:R2:W-:Y:S01]  /*41c00*/  @P5 STG.E [R166.64], R175 ;  /* 0x000000afa6005986 */ /* 0x0005e2000c101904 */
[----:B-1----:R-:W-:-:S03]  /*41c10*/  IMAD.WIDE R170, R0, 0x4, R162 ;  /* 0x0000000400aa7825 */ /* 0x002fc600078e02a2 */
[----:B------:R1:W-:Y:S04]  /*41c20*/  @P6 STG.E [R164.64], R245 ;  /* 0x000000f5a4006986 */ /* 0x0003e8000c101904 */
[----:B------:R3:W-:Y:S01]  /*41c30*/  @P2 STG.E [R170.64], R244 ;  /* 0x000000f4aa002986 */ /* 0x0007e2000c101904 */
[----:B------:R-:W-:Y:S01]  /*41c40*/  ISETP.LT.AND P2, PT, R139, c[0x0][0x178], !P0 ;  /* 0x00005e008b007a0c */ /* 0x000fe20004741270 */
[----:B--2---:R-:W-:Y:S02]  /*41c50*/  IMAD.WIDE R166, R0, 0x4, R160 ;  /* 0x0000000400a67825 */ /* 0x004fe400078e02a0 */
[----:B------:R-:W2:Y:S01]  /*41c60*/  LDL.LU R175, [R1+0x640] ;  /* 0x0006400001af7983 */ /* 0x000ea20000300800 */
[----:B-1----:R-:W-:-:S03]  /*41c70*/  IADD3 R164, R252, 0x49, RZ ;  /* 0x00000049fca47810 */ /* 0x002fc60007ffe0ff */
[----:B------:R-:W2:Y:S01]  /*41c80*/  LDL.LU R245, [R1+0x1b0] ;  /* 0x0001b00001f57983 */ /* 0x000ea20000300800 */
[----:B------:R-:W-:Y:S01]  /*41c90*/  ISETP.GE.AND P1, PT, R164, c[0x0][0x17c], PT ;  /* 0x00005f00a4007a0c */ /* 0x000fe20003f26270 */
[----:B------:R-:W-:Y:S02]  /*41ca0*/  IMAD.WIDE R164, R0, 0x4, R6 ;  /* 0x0000000400a47825 */ /* 0x000fe400078e0206 */
[----:B---3--:R-:W3:Y:S04]  /*41cb0*/  LDL.LU R244, [R1+0xb94] ;  /* 0x000b940001f47983 */ /* 0x008ee80000300800 */
[----:B------:R1:W-:Y:S04]  /*41cc0*/  @P3 STG.E [R166.64], R250 ;  /* 0x000000faa6003986 */ /* 0x0003e8000c101904 */
[----:B------:R4:W-:Y:S04]  /*41cd0*/  @P2 STG.E [R164.64], R249 ;  /* 0x000000f9a4002986 */ /* 0x0009e8000c101904 */
[----:B-1----:R-:W3:Y:S04]  /*41ce0*/  LDL.LU R250, [R1+0xb74] ;  /* 0x000b740001fa7983 */ /* 0x002ee80000300800 */
[----:B----4-:R-:W4:Y:S01]  /*41cf0*/  LDL.LU R249, [R1+0x644] ;  /* 0x0006440001f97983 */ /* 0x010f220000300800 */
[----:B------:R-:W-:-:S02]  /*41d00*/  ISETP.LT.AND P0, PT, R99, c[0x0][0x178], !P0 ;  /* 0x00005e0063007a0c */ /* 0x000fc40004701270 */
[----:B------:R-:W-:Y:S02]  /*41d10*/  ISETP.LT.AND P6, PT, R207, c[0x0][0x178], !P4 ;  /* 0x00005e00cf007a0c */ /* 0x000fe400067c1270 */
[C---:B------:R-:W-:Y:S01]  /*41d20*/  IADD3 R3, R0.reuse, c[0x0][0x198], RZ ;  /* 0x0000660000037a10 */ /* 0x040fe20007ffe0ff */
[----:B------:R-:W-:Y:S01]  /*41d30*/  IMAD.WIDE R168, R0, 0x4, R4 ;  /* 0x0000000400a87825 */ /* 0x000fe200078e0204 */
[----:B------:R-:W-:-:S03]  /*41d40*/  ISETP.LT.AND P5, PT, R138, c[0x0][0x178], !P4 ;  /* 0x00005e008a007a0c */ /* 0x000fc600067a1270 */
[----:B------:R-:W-:-:S04]  /*41d50*/  IMAD.WIDE R170, R3, 0x4, R162 ;  /* 0x0000000403aa7825 */ /* 0x000fc800078e02a2 */
[----:B------:R1:W-:Y:S01]  /*41d60*/  @P0 STG.E [R168.64], R248 ;  /* 0x000000f8a8000986 */ /* 0x0003e2000c101904 */
[----:B------:R-:W-:-:S03]  /*41d70*/  IMAD.WIDE R166, R3, 0x4, R160 ;  /* 0x0000000403a67825 */ /* 0x000fc600078e02a0 */
[----:B------:R1:W-:Y:S01]  /*41d80*/  @P6 STG.E [R170.64], R173 ;  /* 0x000000adaa006986 */ /* 0x0003e2000c101904 */
[----:B------:R-:W-:Y:S02]  /*41d90*/  ISETP.LT.AND P6, PT, R139, c[0x0][0x178], !P4 ;  /* 0x00005e008b007a0c */ /* 0x000fe400067c1270 */
[----:B------:R-:W-:Y:S01]  /*41da0*/  ISETP.LT.AND P4, PT, R99, c[0x0][0x178], !P4 ;  /* 0x00005e0063007a0c */ /* 0x000fe20006781270 */
[----:B------:R1:W-:Y:S01]  /*41db0*/  @P5 STG.E [R166.64], R174 ;  /* 0x000000aea6005986 */ /* 0x0003e2000c101904 */
[----:B------:R-:W-:Y:S01]  /*41dc0*/  ISETP.LT.AND P5, PT, R207, c[0x0][0x178], !P1 ;  /* 0x00005e00cf007a0c */ /* 0x000fe20004fa1270 */
[----:B------:R-:W-:Y:S01]  /*41dd0*/  IMAD.WIDE R164, R3, 0x4, R6 ;  /* 0x0000000403a47825 */ /* 0x000fe200078e0206 */
[----:B------:R-:W-:Y:S01]  /*41de0*/  ISETP.LT.AND P3, PT, R138, c[0x0][0x178], !P1 ;  /* 0x00005e008a007a0c */ /* 0x000fe20004f61270 */
[----:B-1----:R-:W4:Y:S01]  /*41df0*/  LDL.LU R248, [R1+0x1b4] ;  /* 0x0001b40001f87983 */ /* 0x002f220000300800 */
[----:B------:R-:W-:Y:S02]  /*41e00*/  ISETP.LT.AND P0, PT, R139, c[0x0][0x178], !P1 ;  /* 0x00005e008b007a0c */ /* 0x000fe40004f01270 */
[----:B------:R-:W-:-:S02]  /*41e10*/  IADD3 R0, R3, c[0x0][0x198], RZ ;  /* 0x0000660003007a10 */ /* 0x000fc40007ffe0ff */
[----:B------:R-:W-:Y:S01]  /*41e20*/  IADD3 R171, R252, 0x4a, RZ ;  /* 0x0000004afcab7810 */ /* 0x000fe20007ffe0ff */
[----:B------:R-:W-:-:S04]  /*41e30*/  IMAD.WIDE R166, R3, 0x4, R4 ;  /* 0x0000000403a67825 */ /* 0x000fc800078e0204 */
[C---:B------:R-:W-:Y:S01]  /*41e40*/  IMAD.WIDE R168, R0.reuse, 0x4, R162 ;  /* 0x0000000400a87825 */ /* 0x040fe200078e02a2 */
[----:B------:R-:W-:Y:S01]  /*41e50*/  IADD3 R3, R0, c[0x0][0x198], RZ ;  /* 0x0000660000037a10 */ /* 0x000fe20007ffe0ff */
[----:B--2---:R1:W-:Y:S01]  /*41e60*/  @P6 STG.E [R164.64], R175 ;  /* 0x000000afa4006986 */ /* 0x0043e2000c101904 */
[----:B------:R-:W-:-:S03]  /*41e70*/  ISETP.GE.AND P6, PT, R171, c[0x0][0x17c], PT ;  /* 0x00005f00ab007a0c */ /* 0x000fc60003fc6270 */
[----:B------:R-:W2:Y:S04]  /*41e80*/  LDL.LU R171, [R1+0xba0] ;  /* 0x000ba00001ab7983 */ /* 0x000ea80000300800 */
[----:B------:R3:W-:Y:S01]  /*41e90*/  @P4 STG.E [R166.64], R245 ;  /* 0x000000f5a6004986 */ /* 0x0007e2000c101904 */
[----:B-1----:R-:W-:-:S03]  /*41ea0*/  IMAD.WIDE R164, R0, 0x4, R6 ;  /* 0x0000000400a47825 */ /* 0x002fc600078e0206 */
[----:B------:R-:W2:Y:S01]  /*41eb0*/  LDL.LU R172, [R1+0xa20] ;  /* 0x000a200001ac7983 */ /* 0x000ea20000300800 */
[----:B---3--:R-:W-:-:S03]  /*41ec0*/  IMAD.WIDE R166, R0, 0x4, R160 ;  /* 0x0000000400a67825 */ /* 0x008fc600078e02a0 */
[----:B------:R1:W-:Y:S04]  /*41ed0*/  @P5 STG.E [R168.64], R244 ;  /* 0x000000f4a8005986 */ /* 0x0003e8000c101904 */
[----:B------:R-:W3:Y:S04]  /*41ee0*/  LDL.LU R175, [R1+0x450] ;  /* 0x0004500001af7983 */ /* 0x000ee80000300800 */
[----:B------:R4:W-:Y:S04]  /*41ef0*/  @P3 STG.E [R166.64], R250 ;  /* 0x000000faa6003986 */ /* 0x0009e8000c101904 */
[----:B-1----:R-:W2:Y:S04]  /*41f00*/  LDL.LU R244, [R1+0xc44] ;  /* 0x000c440001f47983 */ /* 0x002ea80000300800 */
[----:B----4-:R1:W-:Y:S04]  /*41f10*/  @P0 STG.E [R164.64], R249 ;  /* 0x000000f9a4000986 */ /* 0x0103e8000c101904 */
[----:B------:R-:W4:Y:S04]  /*41f20*/  LDL.LU R250, [R1+0xba4] ;  /* 0x000ba40001fa7983 */ /* 0x000f280000300800 */
[----:B-1----:R-:W2:Y:S01]  /*41f30*/  LDL.LU R249, [R1+0xa24] ;  /* 0x000a240001f97983 */ /* 0x002ea20000300800 */
[----:B------:R-:W-:-:S03]  /*41f40*/  IMAD.WIDE R164, R0, 0x4, R4 ;  /* 0x0000000400a47825 */ /* 0x000fc600078e0204 */
[----:B------:R-:W2:Y:S01]  /*41f50*/  LDL.LU R0, [R1+0xc40] ;  /* 0x000c400001007983 */ /* 0x000ea20000300800 */
[----:B------:R-:W-:Y:S02]  /*41f60*/  ISETP.LT.AND P1, PT, R99, c[0x0][0x178], !P1 ;  /* 0x00005e0063007a0c */ /* 0x000fe40004f21270 */
[----:B------:R-:W-:Y:S02]  /*41f70*/  ISETP.LT.AND P4, PT, R207, c[0x0][0x178], !P6 ;  /* 0x00005e00cf007a0c */ /* 0x000fe40007781270 */
[----:B------:R-:W-:Y:S02]  /*41f80*/  ISETP.LT.AND P5, PT, R138, c[0x0][0x178], !P6 ;  /* 0x00005e008a007a0c */ /* 0x000fe400077a1270 */
[----:B------:R-:W-:Y:S01]  /*41f90*/  IADD3 R170, R252, 0x4c, RZ ;  /* 0x0000004cfcaa7810 */ /* 0x000fe20007ffe0ff */
[----:B------:R-:W-:Y:S01]  /*41fa0*/  IMAD.WIDE R166, R3, 0x4, R162 ;  /* 0x0000000403a67825 */ /* 0x000fe200078e02a2 */
[----:B------:R-:W-:Y:S02]  /*41fb0*/  ISETP.LT.AND P0, PT, R139, c[0x0][0x178], !P6 ;  /* 0x00005e008b007a0c */ /* 0x000fe40007701270 */
[----:B------:R-:W-:-:S02]  /*41fc0*/  ISETP.GE.AND P2, PT, R170, c[0x0][0x17c], PT ;  /* 0x00005f00aa007a0c */ /* 0x000fc40003f46270 */
[----:B------:R-:W-:Y:S01]  /*41fd0*/  IADD3 R170, R252, 0x4b, RZ ;  /* 0x0000004bfcaa7810 */ /* 0x000fe20007ffe0ff */
[----:B------:R-:W-:Y:S01]  /*41fe0*/  IMAD.WIDE R168, R3, 0x4, R160 ;  /* 0x0000000403a87825 */ /* 0x000fe200078e02a0 */
[----:B------:R1:W-:Y:S02]  /*41ff0*/  @P1 STG.E [R164.64], R248 ;  /* 0x000000f8a4001986 */ /* 0x0003e4000c101904 */
[----:B------:R-:W-:Y:S02]  /*42000*/  ISETP.GE.AND P3, PT, R170, c[0x0][0x17c], PT ;  /* 0x00005f00aa007a0c */ /* 0x000fe40003f66270 */
[----:B------:R-:W-:Y:S01]  /*42010*/  ISETP.LT.AND P6, PT, R99, c[0x0][0x178], !P6 ;  /* 0x00005e0063007a0c */ /* 0x000fe200077c1270 */
[----:B-1----:R-:W4:Y:S01]  /*42020*/  LDL.LU R248, [R1+0x454] ;  /* 0x0004540001f87983 */ /* 0x002f220000300800 */
[----:B------:R-:W-:-:S03]  /*42030*/  IMAD.WIDE R164, R3, 0x4, R6 ;  /* 0x0000000403a47825 */ /* 0x000fc600078e0206 */
[----:B------:R-:W4:Y:S01]  /*42040*/  LDL.LU R173, [R1+0xc80] ;  /* 0x000c800001ad7983 */ /* 0x000f220000300800 */
[----:B------:R-:W-:-:S03]  /*42050*/  ISETP.LT.AND P1, PT, R138, c[0x0][0x178], !P3 ;  /* 0x00005e008a007a0c */ /* 0x000fc60005f21270 */
[----:B------:R-:W4:Y:S04]  /*42060*/  LDL.LU R174, [R1+0xbc0] ;  /* 0x000bc00001ae7983 */ /* 0x000f280000300800 */
[----:B------:R-:W4:Y:S04]  /*42070*/  LDL.LU R245, [R1+0xb80] ;  /* 0x000b800001f57983 */ /* 0x000f280000300800 */
[----:B--2---:R1:W-:Y:S04]  /*42080*/  @P4 STG.E [R166.64], R0 ;  /* 0x00000000a6004986 */ /* 0x0043e8000c101904 */
[----:B------:R2:W-:Y:S01]  /*42090*/  @P5 STG.E [R168.64], R171 ;  /* 0x000000aba8005986 */ /* 0x0005e2000c101904 */
[----:B------:R-:W-:-:S02]  /*420a0*/  ISETP.LT.AND P5, PT, R207, c[0x0][0x178], !P3 ;  /* 0x00005e00cf007a0c */ /* 0x000fc40005fa1270 */
[----:B------:R-:W-:Y:S01]  /*420b0*/  ISETP.LT.AND P4, PT, R139, c[0x0][0x178], !P3 ;  /* 0x00005e008b007a0c */ /* 0x000fe20005f81270 */
[----:B------:R3:W-:Y:S01]  /*420c0*/  @P0 STG.E [R164.64], R172 ;  /* 0x000000aca4000986 */ /* 0x0007e2000c101904 */
[C---:B-1----:R-:W-:Y:S02]  /*420d0*/  IADD3 R0, R3.reuse, c[0x0][0x198], RZ ;  /* 0x0000660003007a10 */ /* 0x042fe40007ffe0ff */
[----:B--2---:R-:W-:Y:S01]  /*420e0*/  IADD3 R168, R252, 0x4f, RZ ;  /* 0x0000004ffca87810 */ /* 0x004fe20007ffe0ff */
[----:B------:R-:W-:-:S03]  /*420f0*/  IMAD.WIDE R166, R3, 0x4, R4 ;  /* 0x0000000403a67825 */ /* 0x000fc600078e0204 */
[----:B------:R-:W-:Y:S01]  /*42100*/  ISETP.GE.AND P0, PT, R168, c[0x0][0x17c], PT ;  /* 0x00005f00a8007a0c */ /* 0x000fe20003f06270 */
[C---:B------:R-:W-:Y:S01]  /*42110*/  IMAD.WIDE R168, R0.reuse, 0x4, R162 ;  /* 0x0000000400a87825 */ /* 0x040fe200078e02a2 */
[----:B---3--:R1:W-:Y:S03]  /*42120*/  @P6 STG.E [R166.64], R175 ;  /* 0x000000afa6006986 */ /* 0x0083e6000c101904 */
[C---:B------:R-:W-:Y:S01]  /*42130*/  IMAD.WIDE R164, R0.reuse, 0x4, R160 ;  /* 0x0000000400a47825 */ /* 0x040fe200078e02a0 */
[----:B------:R2:W-:Y:S04]  /*42140*/  @P5 STG.E [R168.64], R244 ;  /* 0x000000f4a8005986 */ /* 0x0005e8000c101904 */
[----:B----4-:R3:W-:Y:S01]  /*42150*/  @P1 STG.E [R164.64], R250 ;  /* 0x000000faa4001986 */ /* 0x0107e2000c101904 */
[----:B-1----:R-:W-:-:S03]  /*42160*/  IMAD.WIDE R166, R0, 0x4, R6 ;  /* 0x0000000400a67825 */ /* 0x002fc600078e0206 */
[----:B--2---:R-:W2:Y:S04]  /*42170*/  LDL.LU R244, [R1+0x780] ;  /* 0x0007800001f47983 */ /* 0x004ea80000300800 */
[----:B---3--:R-:W3:Y:S04]  /*42180*/  LDL.LU R250, [R1+0xc84] ;  /* 0x000c840001fa7983 */ /* 0x008ee80000300800 */
[----:B------:R1:W-:Y:S04]  /*42190*/  @P4 STG.E [R166.64], R249 ;  /* 0x000000f9a6004986 */ /* 0x0003e8000c101904 */
[----:B------:R-:W4:Y:S04]  /*421a0*/  LDL.LU R175, [R1+0xbc4] ;  /* 0x000bc40001af7983 */ /* 0x000f280000300800 */
[----:B-1----:R-:W4:Y:S01]  /*421b0*/  LDL.LU R249, [R1+0xb84] ;  /* 0x000b840001f97983 */ /* 0x002f220000300800 */
[----:B------:R-:W-:-:S02]  /*421c0*/  ISETP.LT.AND P3, PT, R99, c[0x0][0x178], !P3 ;  /* 0x00005e0063007a0c */ /* 0x000fc40005f61270 */
[----:B------:R-:W-:Y:S02]  /*421d0*/  ISETP.LT.AND P6, PT, R207, c[0x0][0x178], !P2 ;  /* 0x00005e00cf007a0c */ /* 0x000fe400057c1270 */
[----:B------:R-:W-:Y:S02]  /*421e0*/  IADD3 R3, R0, c[0x0][0x198], RZ ;  /* 0x0000660000037a10 */ /* 0x000fe40007ffe0ff */
[----:B------:R-:W-:Y:S01]  /*421f0*/  ISETP.LT.AND P5, PT, R138, c[0x0][0x178], !P2 ;  /* 0x00005e008a007a0c */ /* 0x000fe200057a1270 */
[----:B------:R-:W-:Y:S01]  /*42200*/  IMAD.WIDE R164, R0, 0x4, R4 ;  /* 0x0000000400a47825 */ /* 0x000fe200078e0204 */
[----:B------:R-:W-:-:S03]  /*42210*/  ISETP.LT.AND P1, PT, R139, c[0x0][0x178], !P2 ;  /* 0x00005e008b007a0c */ /* 0x000fc60005721270 */
[C---:B------:R-:W-:Y:S01]  /*42220*/  IMAD.WIDE R166, R3.reuse, 0x4, R162 ;  /* 0x0000000403a67825 */ /* 0x040fe200078e02a2 */
[----:B------:R-:W-:Y:S01]  /*42230*/  IADD3 R170, R252, 0x4d, RZ ;  /* 0x0000004dfcaa7810 */ /* 0x000fe20007ffe0ff */
[----:B------:R1:W-:Y:S02]  /*42240*/  @P3 STG.E [R164.64], R248 ;  /* 0x000000f8a4003986 */ /* 0x0003e4000c101904 */
[----:B------:R-:W-:Y:S01]  /*42250*/  IMAD.WIDE R168, R3, 0x4, R160 ;  /* 0x0000000403a87825 */ /* 0x000fe200078e02a0 */
[----:B------:R-:W-:Y:S01]  /*42260*/  ISETP.GE.AND P4, PT, R170, c[0x0][0x17c], PT ;  /* 0x00005f00aa007a0c */ /* 0x000fe20003f86270 */
[----:B------:R1:W-:Y:S01]  /*42270*/  @P6 STG.E [R166.64], R173 ;  /* 0x000000ada6006986 */ /* 0x0003e2000c101904 */
[----:B------:R-:W-:Y:S02]  /*42280*/  IADD3 R170, R252, 0x4e, RZ ;  /* 0x0000004efcaa7810 */ /* 0x000fe40007ffe0ff */
[----:B------:R-:W-:Y:S01]  /*42290*/  ISETP.LT.AND P2, PT, R99, c[0x0][0x178], !P2 ;  /* 0x00005e0063007a0c */ /* 0x000fe20005741270 */
[----:B-1----:R-:W4:Y:S01]  /*422a0*/  LDL.LU R248, [R1+0x784] ;  /* 0x0007840001f87983 */ /* 0x002f220000300800 */
[----:B------:R-:W-:-:S03]  /*422b0*/  IMAD.WIDE R166, R3, 0x4, R6 ;  /* 0x0000000403a67825 */ /* 0x000fc600078e0206 */
[----:B------:R1:W-:Y:S01]  /*422c0*/  @P5 STG.E [R168.64], R174 ;  /* 0x000000aea8005986 */ /* 0x0003e2000c101904 */
[----:B------:R-:W-:-:S03]  /*422d0*/  ISETP.LT.AND P6, PT, R207, c[0x0][0x178], !P4 ;  /* 0x00005e00cf007a0c */ /* 0x000fc600067c1270 */
[----:B------:R1:W-:Y:S01]  /*422e0*/  @P1 STG.E [R166.64], R245 ;  /* 0x000000f5a6001986 */ /* 0x0003e2000c101904 */
[----:B------:R-:W-:Y:S02]  /*422f0*/  ISETP.GE.AND P1, PT, R170, c[0x0][0x17c], PT ;  /* 0x00005f00aa007a0c */ /* 0x000fe40003f26270 */
[----:B------:R-:W-:Y:S01]  /*42300*/  ISETP.LT.AND P3, PT, R138, c[0x0][0x178], !P4 ;  /* 0x00005e008a007a0c */ /* 0x000fe20006761270 */
[----:B------:R-:W4:Y:S01]  /*42310*/  LDL.LU R171, [R1+0xc60] ;  /* 0x000c600001ab7983 */ /* 0x000f220000300800 */
[----:B------:R-:W-:-:S03]  /*42320*/  ISETP.LT.AND P5, PT, R139, c[0x0][0x178], !P4 ;  /* 0x00005e008b007a0c */ /* 0x000fc600067a1270 */
[----:B------:R-:W4:Y:S01]  /*42330*/  LDL.LU R170, [R1+0xca0] ;  /* 0x000ca00001aa7983 */ /* 0x000f220000300800 */
[C---:B------:R-:W-:Y:S01]  /*42340*/  IADD3 R0, R3.reuse, c[0x0][0x198], RZ ;  /* 0x0000660003007a10 */ /* 0x040fe20007ffe0ff */
[----:B------:R-:W-:Y:S02]  /*42350*/  IMAD.WIDE R164, R3, 0x4, R4 ;  /* 0x0000000403a47825 */ /* 0x000fe400078e0204 */
[----:B------:R-:W4:Y:S02]  /*42360*/  LDL.LU R173, [R1+0xbb0] ;  /* 0x000bb00001ad7983 */ /* 0x000f240000300800 */
[C---:B-1----:R-:W-:Y:S02]  /*42370*/  IMAD.WIDE R168, R0.reuse, 0x4, R162 ;  /* 0x0000000400a87825 */ /* 0x042fe400078e02a2 */
[----:B------:R-:W4:Y:S02]  /*42380*/  LDL.LU R245, [R1+0xae0] ;  /* 0x000ae00001f57983 */ /* 0x000f240000300800 */
[----:B------:R-:W-:-:S02]  /*42390*/  IMAD.WIDE R166, R0, 0x4, R160 ;  /* 0x0000000400a67825 */ /* 0x000fc400078e02a0 */
[----:B--2---:R1:W-:Y:S04]  /*423a0*/  @P2 STG.E [R164.64], R244 ;  /* 0x000000f4a4002986 */ /* 0x0043e8000c101904 */
[----:B---3--:R2:W-:Y:S01]  /*423b0*/  @P6 STG.E [R168.64], R250 ;  /* 0x000000faa8006986 */ /* 0x0085e2000c101904 */
[----:B-1----:R-:W-:-:S03]  /*423c0*/  IMAD.WIDE R164, R0, 0x4, R6 ;  /* 0x0000000400a47825 */ /* 0x002fc600078e0206 */
[----:B------:R-:W3:Y:S04]  /*423d0*/  LDL.LU R244, [R1+0xca4] ;  /* 0x000ca40001f47983 */ /* 0x000ee80000300800 */
[----:B----4-:R-:W-:Y:S04]  /*423e0*/  @P3 STG.E [R166.64], R175 ;  /* 0x000000afa6003986 */ /* 0x010fe8000c101904 */
[----:B--2---:R-:W2:Y:S04]  /*423f0*/  LDL.LU R250, [R1+0xc64] ;  /* 0x000c640001fa7983 */ /* 0x004ea80000300800 */
[----:B------:R1:W-:Y:S04]  /*42400*/  @P5 STG.E [R164.64], R249 ;  /* 0x000000f9a4005986 */ /* 0x0003e8000c101904 */
[----:B-1----:R-:W4:Y:S01]  /*42410*/  LDL.LU R249, [R1+0xbb4] ;  /* 0x000bb40001f97983 */ /* 0x002f220000300800 */
[----:B------:R-:W-:Y:S01]  /*42420*/  ISETP.LT.AND P4, PT, R99, c[0x0][0x178], !P4 ;  /* 0x00005e0063007a0c */ /* 0x000fe20006781270 */
[----:B------:R-:W-:Y:S01]  /*42430*/  IMAD.WIDE R168, R0, 0x4, R4 ;  /* 0x0000000400a87825 */ /* 0x000fe200078e0204 */
[----:B------:R-:W-:-:S02]  /*42440*/  ISETP.LT.AND P2, PT, R207, c[0x0][0x178], !P1 ;  /* 0x00005e00cf007a0c */ /* 0x000fc40004f41270 */
[----:B------:R-:W-:Y:S02]  /*42450*/  ISETP.LT.AND P3, PT, R138, c[0x0][0x178], !P1 ;  /* 0x00005e008a007a0c */ /* 0x000fe40004f61270 */
[----:B------:R-:W-:-:S07]  /*42460*/  IADD3 R3, R0, c[0x0][0x198], RZ ;  /* 0x0000660000037a10 */ /* 0x000fce0007ffe0ff */
[----:B------:R1:W-:Y:S01]  /*42470*/  @P4 STG.E [R168.64], R248 ;  /* 0x000000f8a8004986 */ /* 0x0003e2000c101904 */
[----:B------:R-:W-:Y:S01]  /*42480*/  ISETP.LT.AND P4, PT, R139, c[0x0][0x178], !P1 ;  /* 0x00005e008b007a0c */ /* 0x000fe20004f81270 */
[----:B------:R-:W-:Y:S01]  /*42490*/  IMAD.WIDE R164, R3, 0x4, R162 ;  /* 0x0000000403a47825 */ /* 0x000fe200078e02a2 */
[----:B------:R-:W-:-:S03]  /*424a0*/  ISETP.LT.AND P1, PT, R99, c[0x0][0x178], !P1 ;  /* 0x00005e0063007a0c */ /* 0x000fc60004f21270 */
[----:B------:R-:W-:Y:S01]  /*424b0*/  IMAD.WIDE R166, R3, 0x4, R160 ;  /* 0x0000000403a67825 */ /* 0x000fe200078e02a0 */
[----:B-1----:R-:W4:Y:S04]  /*424c0*/  LDL.LU R248, [R1+0xae4] ;  /* 0x000ae40001f87983 */ /* 0x002f280000300800 */
[----:B------:R-:W4:Y:S04]  /*424d0*/  LDL.LU R172, [R1+0x568] ;  /* 0x0005680001ac7983 */ /* 0x000f280000300800 */
[----:B------:R-:W4:Y:S01]  /*424e0*/  LDL.LU R174, [R1+0x148] ;  /* 0x0001480001ae7983 */ /* 0x000f220000300800 */
[----:B------:R-:W-:-:S03]  /*424f0*/  ISETP.LT.AND P6, PT, R207, c[0x0][0x178], !P0 ;  /* 0x00005e00cf007a0c */ /* 0x000fc600047c1270 */
[----:B------:R-:W4:Y:S01]  /*42500*/  LDL.LU R175, [R1+0x48] ;  /* 0x0000480001af7983 */ /* 0x000f220000300800 */
[----:B------:R-:W-:-:S03]  /*42510*/  ISETP.LT.AND P5, PT, R138, c[0x0][0x178], !P0 ;  /* 0x00005e008a007a0c */ /* 0x000fc600047a1270 */
[----:B------:R1:W-:Y:S01]  /*42520*/  @P2 STG.E [R164.64], R170 ;  /* 0x000000aaa4002986 */ /* 0x0003e2000c101904 */
[----:B------:R-:W-:Y:S02]  /*42530*/  IADD3 R168, R252, 0x50, RZ ;  /* 0x00000050fca87810 */ /* 0x000fe40007ffe0ff */
[----:B------:R-:W-:Y:S01]  /*42540*/  IADD3 R0, R3, c[0x0][0x198], RZ ;  /* 0x0000660003007a10 */ /* 0x000fe20007ffe0ff */
[----:B------:R1:W-:Y:S01]  /*42550*/  @P3 STG.E [R166.64], R171 ;  /* 0x000000aba6003986 */ /* 0x0003e2000c101904 */
[----:B------:R-:W-:Y:S02]  /*42560*/  ISETP.LT.AND P3, PT, R139, c[0x0][0x178], !P0 ;  /* 0x00005e008b007a0c */ /* 0x000fe40004761270 */
[----:B------:R-:W-:Y:S01]  /*42570*/  ISETP.GE.AND P2, PT, R168, c[0x0][0x17c], PT ;  /* 0x00005f00a8007a0c */ /* 0x000fe20003f46270 */
[----:B------:R-:W-:-:S04]  /*42580*/  IMAD.WIDE R168, R0, 0x4, R162 ;  /* 0x0000000400a87825 */ /* 0x000fc800078e02a2 */
[----:B-1----:R-:W-:-:S04]  /*42590*/  IMAD.WIDE R164, R3, 0x4, R6 ;  /* 0x0000000403a47825 */ /* 0x002fc800078e0206 */
[----:B------:R-:W-:Y:S01]  /*425a0*/  IMAD.WIDE R166, R3, 0x4, R4 ;  /* 0x0000000403a67825 */ /* 0x000fe200078e0204 */
[----:B------:R1:W-:Y:S03]  /*425b0*/  @P4 STG.E [R164.64], R173 ;  /* 0x000000ada4004986 */ /* 0x0003e6000c101904 */
[C---:B------:R-:W-:Y:S01]  /*425c0*/  IMAD.WIDE R170, R0.reuse, 0x4, R160 ;  /* 0x0000000400aa7825 */ /* 0x040fe200078e02a0 */
[----:B------:R1:W-:Y:S03]  /*425d0*/  @P1 STG.E [R166.64], R245 ;  /* 0x000000f5a6001986 */ /* 0x0003e6000c101904 */
[----:B-1----:R-:W-:Y:S01]  /*425e0*/  IMAD.WIDE R164, R0, 0x4, R6 ;  /* 0x0000000400a47825 */ /* 0x002fe200078e0206 */
[----:B------:R-:W4:Y:S04]  /*425f0*/  LDL.LU R245, [R1+0x8] ;  /* 0x0000080001f57983 */ /* 0x000f280000300800 */
[----:B---3--:R1:W-:Y:S04]  /*42600*/  @P6 STG.E [R168.64], R244 ;  /* 0x000000f4a8006986 */ /* 0x0083e8000c101904 */
[----:B--2---:R2:W-:Y:S04]  /*42610*/  @P5 STG.E [R170.64], R250 ;  /* 0x000000faaa005986 */ /* 0x0045e8000c101904 */
[----:B-1----:R-:W3:Y:S04]  /*42620*/  LDL.LU R244, [R1+0x56c] ;  /* 0x00056c0001f47983 */ /* 0x002ee80000300800 */
[----:B--2---:R-:W2:Y:S04]  /*42630*/  LDL.LU R250, [R1+0x14c] ;  /* 0x00014c0001fa7983 */ /* 0x004ea80000300800 */
[----:B----4-:R1:W-:Y:S04]  /*42640*/  @P3 STG.E [R164.64], R249 ;  /* 0x000000f9a4003986 */ /* 0x0103e8000c101904 */
[----:B-1----:R-:W4:Y:S01]  /*42650*/  LDL.LU R249, [R1+0x4c] ;  /* 0x00004c0001f97983 */ /* 0x002f220000300800 */
[----:B------:R-:W-:-:S02]  /*42660*/  ISETP.LT.AND P1, PT, R99, c[0x0][0x178], !P0 ;  /* 0x00005e0063007a0c */ /* 0x000fc40004721270 */
[----:B------:R-:W-:Y:S02]  /*42670*/  ISETP.LT.AND P6, PT, R207, c[0x0][0x178], !P2 ;  /* 0x00005e00cf007a0c */ /* 0x000fe400057c1270 */
[----:B------:R-:W-:Y:S02]  /*42680*/  ISETP.LT.AND P5, PT, R138, c[0x0][0x178], !P2 ;  /* 0x00005e008a007a0c */ /* 0x000fe400057a1270 */
[----:B------:R-:W-:Y:S02]  /*42690*/  ISETP.LT.AND P4, PT, R139, c[0x0][0x178], !P2 ;  /* 0x00005e008b007a0c */ /* 0x000fe40005781270 */
[----:B------:R-:W-:Y:S02]  /*426a0*/  IADD3 R166, R252, 0x52, RZ ;  /* 0x00000052fca67810 */ /* 0x000fe40007ffe0ff */
[----:B------:R-:W-:Y:S02]  /*426b0*/  IADD3 R3, R0, c[0x0][0x198], RZ ;  /* 0x0000660000037a10 */ /* 0x000fe40007ffe0ff */
[----:B------:R-:W-:Y:S01]  /*426c0*/  IADD3 R168, R252, 0x51, RZ ;  /* 0x00000051fca87810 */ /* 0x000fe20007ffe0ff */
[----:B------:R-:W-:Y:S01]  /*426d0*/  IMAD.WIDE R164, R0, 0x4, R4 ;  /* 0x0000000400a47825 */ /* 0x000fe200078e0204 */
[----:B------:R-:W-:-:S02]  /*426e0*/  ISETP.GE.AND P0, PT, R166, c[0x0][0x17c], PT ;  /* 0x00005f00a6007a0c */ /* 0x000fc40003f06270 */
[----:B------:R-:W-:Y:S01]  /*426f0*/  ISETP.GE.AND P3, PT, R168, c[0x0][0x17c], PT ;  /* 0x00005f00a8007a0c */ /* 0x000fe20003f66270 */
[C---:B------:R-:W-:Y:S01]  /*42700*/  IMAD.WIDE R166, R3.reuse, 0x4, R162 ;  /* 0x0000000403a67825 */ /* 0x040fe200078e02a2 */
[----:B------:R1:W-:Y:S03]  /*42710*/  @P1 STG.E [R164.64], R248 ;  /* 0x000000f8a4001986 */ /* 0x0003e6000c101904 */
[C---:B------:R-:W-:Y:S01]  /*42720*/  IMAD.WIDE R168, R3.reuse, 0x4, R160 ;  /* 0x0000000403a87825 */ /* 0x040fe200078e02a0 */
[----:B------:R-:W-:Y:S03]  /*42730*/  @P6 STG.E [R166.64], R172 ;  /* 0x000000aca6006986 */ /* 0x000fe6000c101904 */
[----:B------:R-:W-:Y:S01]  /*42740*/  IMAD.WIDE R170, R3, 0x4, R6 ;  /* 0x0000000403aa7825 */ /* 0x000fe200078e0206 */
[----:B------:R-:W-:Y:S01]  /*42750*/  @P5 STG.E [R168.64], R174 ;  /* 0x000000aea8005986 */ /* 0x000fe2000c101904 */
[----:B------:R-:W-:-:S03]  /*42760*/  ISETP.LT.AND P2, PT, R99, c[0x0][0x178], !P2 ;  /* 0x00005e0063007a0c */ /* 0x000fc60005741270 */
[----:B-1----:R-:W4:Y:S01]  /*42770*/  LDL.LU R248, [R1+0xc] ;  /* 0x00000c0001f87983 */ /* 0x002f220000300800 */
[----:B------:R-:W-:-:S03]  /*42780*/  IMAD.WIDE R164, R3, 0x4, R4 ;  /* 0x0000000403a47825 */ /* 0x000fc600078e0204 */
[----:B------:R-:W4:Y:S04]  /*42790*/  LDL.LU R173, [R1+0x88] ;  /* 0x0000880001ad7983 */ /* 0x000f280000300800 */
[----:B------:R1:W-:Y:S01]  /*427a0*/  @P4 STG.E [R170.64], R175 ;  /* 0x000000afaa004986 */ /* 0x0003e2000c101904 */
[----:B------:R-:W-:Y:S02]  /*427b0*/  ISETP.LT.AND P4, PT, R207, c[0x0][0x178], !P3 ;  /* 0x00005e00cf007a0c */ /* 0x000fe40005f81270 */
[----:B------:R-:W-:Y:S02]  /*427c0*/  ISETP.LT.AND P6, PT, R138, c[0x0][0x178], !P3 ;  /* 0x00005e008a007a0c */ /* 0x000fe40005fc1270 */
[----:B------:R-:W-:Y:S01]  /*427d0*/  ISETP.LT.AND P1, PT, R99, c[0x0][0x178], !P3 ;  /* 0x00005e0063007a0c */ /* 0x000fe20005f21270 */
[----:B-1----:R-:W4:Y:S01]  /*427e0*/  LDL.LU R171, [R1+0x308] ;  /* 0x0003080001ab7983 */ /* 0x002f220000300800 */
[----:B------:R-:W-:-:S03]  /*427f0*/  IADD3 R170, R3, c[0x0][0x198], RZ ;  /* 0x0000660003aa7a10 */ /* 0x000fc60007ffe0ff */
[----:B------:R-:W4:Y:S01]  /*42800*/  LDL.LU R3, [R1+0x5a8] ;  /* 0x0005a80001037983 */ /* 0x000f220000300800 */
[----:B------:R-:W-:Y:S01]  /*42810*/  ISETP.LT.AND P3, PT, R139, c[0x0][0x178], !P3 ;  /* 0x00005e008b007a0c */ /* 0x000fe20005f61270 */
[C---:B------:R-:W-:Y:S02]  /*42820*/  IMAD.WIDE R166, R170.reuse, 0x4, R162 ;  /* 0x00000004aaa67825 */ /* 0x040fe400078e02a2 */
[----:B------:R-:W4:Y:S02]  /*42830*/  LDL.LU R175, [R1+0x28] ;  /* 0x0000280001af7983 */ /* 0x000f240000300800 */
[C---:B------:R-:W-:Y:S02]  /*42840*/  IMAD.WIDE R168, R170.reuse, 0x4, R160 ;  /* 0x00000004aaa87825 */ /* 0x040fe400078e02a0 */
[----:B------:R1:W-:Y:S02]  /*42850*/  @P2 STG.E [R164.64], R245 ;  /* 0x000000f5a4002986 */ /* 0x0003e4000c101904 */
[----:B-1----:R-:W-:-:S02]  /*42860*/  IMAD.WIDE R164, R170, 0x4, R6 ;  /* 0x00000004aaa47825 */ /* 0x002fc400078e0206 */
[----:B---3--:R1:W-:Y:S04]  /*42870*/  @P4 STG.E [R166.64], R244 ;  /* 0x000000f4a6004986 */ /* 0x0083e8000c101904 */
[----:B--2---:R2:W-:Y:S04]  /*42880*/  @P6 STG.E [R168.64], R250 ;  /* 0x000000faa8006986 */ /* 0x0045e8000c101904 */
[----:B-1----:R-:W3:Y:S04]  /*42890*/  LDL.LU R244, [R1+0x5ac] ;  /* 0x0005ac0001f47983 */ /* 0x002ee80000300800 */
[----:B--2---:R-:W2:Y:S04]  /*428a0*/  LDL.LU R250, [R1+0x30c] ;  /* 0x00030c0001fa7983 */ /* 0x004ea80000300800 */
[----:B----4-:R1:W-:Y:S04]  /*428b0*/  @P3 STG.E [R164.64], R249 ;  /* 0x000000f9a4003986 */ /* 0x0103e8000c101904 */
[----:B-1----:R-:W4:Y:S01]  /*428c0*/  LDL.LU R249, [R1+0x8c] ;  /* 0x00008c0001f97983 */ /* 0x002f220000300800 */
[----:B------:R-:W-:-:S02]  /*428d0*/  IADD3 R0, R252, 0x53, RZ ;  /* 0x00000053fc007810 */ /* 0x000fc40007ffe0ff */
[----:B------:R-:W-:Y:S01]  /*428e0*/  ISETP.LT.AND P5, PT, R207, c[0x0][0x178], !P0 ;  /* 0x00005e00cf007a0c */ /* 0x000fe200047a1270 */
[----:B------:R-:W-:Y:S01]  /*428f0*/  IMAD.WIDE R166, R170, 0x4, R4 ;  /* 0x00000004aaa67825 */ /* 0x000fe200078e0204 */
[----:B------:R-:W-:Y:S01]  /*42900*/  ISETP.GE.AND P2, PT, R0, c[0x0][0x17c], PT ;  /* 0x00005f0000007a0c */ /* 0x000fe20003f46270 */
[----:B------:R-:W4:Y:S01]  /*42910*/  LDL.LU R245, [R1+0x2c] ;  /* 0x00002c0001f57983 */ /* 0x000f220000300800 */
[----:B------:R-:W-:Y:S02]  /*42920*/  IADD3 R0, R170, c[0x0][0x198], RZ ;  /* 0x00006600aa007a10 */ /* 0x000fe40007ffe0ff */
[----:B------:R-:W-:Y:S02]  /*42930*/  ISETP.LT.AND P6, PT, R138, c[0x0][0x178], !P0 ;  /* 0x00005e008a007a0c */ /* 0x000fe400047c1270 */
[----:B------:R-:W-:Y:S01]  /*42940*/  ISETP.LT.AND P4, PT, R139, c[0x0][0x178], !P0 ;  /* 0x00005e008b007a0c */ /* 0x000fe20004781270 */
[----:B------:R-:W-:Y:S01]  /*42950*/  IMAD.WIDE R168, R0, 0x4, R162 ;  /* 0x0000000400a87825 */ /* 0x000fe200078e02a2 */
[----:B------:R-:W-:-:S03]  /*42960*/  ISETP.LT.AND P3, PT, R207, c[0x0][0x178], !P2 ;  /* 0x00005e00cf007a0c */ /* 0x000fc60005761270 */
[C---:B------:R-:W-:Y:S01]  /*42970*/  IMAD.WIDE R164, R0.reuse, 0x4, R6 ;  /* 0x0000000400a47825 */ /* 0x040fe200078e0206 */
[----:B------:R1:W-:Y:S01]  /*42980*/  @P1 STG.E [R166.64], R248 ;  /* 0x000000f8a6001986 */ /* 0x0003e2000c101904 */
[----:B------:R-:W-:Y:S02]  /*42990*/  ISETP.LT.AND P1, PT, R99, c[0x0][0x178], !P0 ;  /* 0x00005e0063007a0c */ /* 0x000fe40004721270 */
[----:B-1----:R-:W-:Y:S01]  /*429a0*/  IMAD.WIDE R166, R0, 0x4, R160 ;  /* 0x0000000400a67825 */ /* 0x002fe200078e02a0 */
[----:B------:R-:W4:Y:S01]  /*429b0*/  LDL.LU R248, [R1+0x8a8] ;  /* 0x0008a80001f87983 */ /* 0x000f220000300800 */
[----:B------:R-:W-:-:S03]  /*429c0*/  IADD3 R170, R252, 0x54, RZ ;  /* 0x00000054fcaa7810 */ /* 0x000fc60007ffe0ff */
[----:B------:R-:W4:Y:S04]  /*429d0*/  LDL.LU R172, [R1+0x238] ;  /* 0x0002380001ac7983 */ /* 0x000f280000300800 */
[----:B------:R-:W4:Y:S04]  /*429e0*/  LDL.LU R174, [R1+0x68] ;  /* 0x0000680001ae7983 */ /* 0x000f280000300800 */
[----:B------:R1:W-:Y:S01]  /*429f0*/  @P5 STG.E [R168.64], R3 ;  /* 0x00000003a8005986 */ /* 0x0003e2000c101904 */
[----:B------:R-:W-:-:S03]  /*42a00*/  ISETP.LT.AND P5, PT, R138, c[0x0][0x178], !P2 ;  /* 0x00005e008a007a0c */ /* 0x000fc600057a1270 */
[----:B------:R-:W-:Y:S01]  /*42a10*/  @P6 STG.E [R166.64], R171 ;  /* 0x000000aba6006986 */ /* 0x000fe2000c101904 */
[----:B------:R-:W-:Y:S02]  /*42a20*/  ISETP.LT.AND P6, PT, R139, c[0x0][0x178], !P2 ;  /* 0x00005e008b007a0c */ /* 0x000fe400057c1270 */
[----:B-1----:R-:W-:Y:S01]  /*42a30*/  IADD3 R3, R252, 0x56, RZ ;  /* 0x00000056fc037810 */ /* 0x002fe20007ffe0ff */
[----:B------:R1:W-:Y:S03]  /*42a40*/  @P4 STG.E [R164.64], R173 ;  /* 0x000000ada4004986 */ /* 0x0003e6000c101904 */
[----:B------:R-:W-:Y:S02]  /*42a50*/  ISETP.GE.AND P0, PT, R3, c[0x0][0x17c], PT ;  /* 0x00005f0003007a0c */ /* 0x000fe40003f06270 */
[C---:B------:R-:W-:Y:S01]  /*42a60*/  IADD3 R3, R0.reuse, c[0x0][0x198], RZ ;  /* 0x0000660000037a10 */ /* 0x040fe20007ffe0ff */
[----:B-1----:R-:W-:-:S04]  /*42a70*/  IMAD.WIDE R164, R0, 0x4, R4 ;  /* 0x0000000400a47825 */ /* 0x002fc800078e0204 */
[C---:B------:R-:W-:Y:S01]  /*42a80*/  IMAD.WIDE R166, R3.reuse, 0x4, R162 ;  /* 0x0000000403a67825 */ /* 0x040fe200078e02a2 */
[----:B------:R1:W-:Y:S03]  /*42a90*/  @P1 STG.E [R164.64], R175 ;  /* 0x000000afa4001986 */ /* 0x0003e6000c101904 */
[C---:B------:R-:W-:Y:S01]  /*42aa0*/  IMAD.WIDE R168, R3.reuse, 0x4, R160 ;  /* 0x0000000403a87825 */ /* 0x040fe200078e02a0 */
[----:B------:R-:W-:Y:S02]  /*42ab0*/  ISETP.GE.AND P4, PT, R170, c[0x0][0x17c], PT ;  /* 0x00005f00aa007a0c */ /* 0x000fe40003f86270 */
[C---:B------:R-:W-:Y:S01]  /*42ac0*/  IADD3 R0, R3.reuse, c[0x0][0x198], RZ ;  /* 0x0000660003007a10 */ /* 0x040fe20007ffe0ff */
[----:B-1----:R-:W-:-:S04]  /*42ad0*/  IMAD.WIDE R164, R3, 0x4, R6 ;  /* 0x0000000403a47825 */ /* 0x002fc800078e0206 */
[----:B------:R-:W-:Y:S01]  /*42ae0*/  IMAD.WIDE R170, R3, 0x4, R4 ;  /* 0x0000000403aa7825 */ /* 0x000fe200078e0204 */
        /* <DEDUP_REMOVED lines=11> */
[----:B------:R-:W-:Y:S02]  /*42ba0*/  IADD3 R166, R252, 0x55, RZ ;  /* 0x00000055fca67810 */ /* 0x000fe40007ffe0ff */
[----:B------:R-:W-:Y:S01]  /*42bb0*/  ISETP.LT.AND P1, PT, R139, c[0x0][0x178], !P4 ;  /* 0x00005e008b007a0c */ /* 0x000fe20006721270 */
[----:B------:R-:W-:Y:S01]  /*42bc0*/  IMAD.WIDE R164, R0, 0x4, R162 ;  /* 0x0000000400a47825 */ /* 0x000fe200078e02a2 */
[----:B------:R-:W-:Y:S01]  /*42bd0*/  ISETP.GE.AND P6, PT, R166, c[0x0][0x17c], PT ;  /* 0x00005f00a6007a0c */ /* 0x000fe20003fc6270 */
[----:B------:R-:W3:Y:S01]  /*42be0*/  LDL.LU R173, [R1+0x118] ;  /* 0x0001180001ad7983 */ /* 0x000ee20000300800 */
[----:B------:R-:W-:Y:S01]  /*42bf0*/  ISETP.LT.AND P4, PT, R99, c[0x0][0x178], !P4 ;  /* 0x00005e0063007a0c */ /* 0x000fe20006781270 */
[----:B------:R-:W-:-:S02]  /*42c00*/  IMAD.WIDE R166, R0, 0x4, R160 ;  /* 0x0000000400a67825 */ /* 0x000fc400078e02a0 */
[----:B------:R1:W-:Y:S01]  /*42c10*/  @P2 STG.E [R170.64], R245 ;  /* 0x000000f5aa002986 */ /* 0x0003e2000c101904 */
[----:B------:R-:W-:Y:S01]  /*42c20*/  ISETP.LT.AND P2, PT, R207, c[0x0][0x178], !P6 ;  /* 0x00005e00cf007a0c */ /* 0x000fe20007741270 */
[C---:B------:R-:W-:Y:S02]  /*42c30*/  IMAD.WIDE R168, R0.reuse, 0x4, R6 ;  /* 0x0000000400a87825 */ /* 0x040fe400078e0206 */
[----:B------:R1:W-:Y:S02]  /*42c40*/  @P5 STG.E [R164.64], R248 ;  /* 0x000000f8a4005986 */ /* 0x0003e4000c101904 */
[C---:B-1----:R-:W-:Y:S02]  /*42c50*/  IMAD.WIDE R170, R0.reuse, 0x4, R4 ;  /* 0x0000000400aa7825 */ /* 0x042fe400078e0204 */
[----:B------:R-:W4:Y:S04]  /*42c60*/  LDL.LU R245, [R1+0xb6c] ;  /* 0x000b6c0001f57983 */ /* 0x000f280000300800 */
[----:B------:R-:W4:Y:S04]  /*42c70*/  LDL.LU R248, [R1+0x1b48] ;  /* 0x001b480001f87983 */ /* 0x000f280000300800 */
[----:B--2---:R1:W-:Y:S04]  /*42c80*/  @P3 STG.E [R166.64], R3 ;  /* 0x00000003a6003986 */ /* 0x0043e8000c101904 */
[----:B------:R2:W-:Y:S01]  /*42c90*/  @P1 STG.E [R168.64], R172 ;  /* 0x000000aca8001986 */ /* 0x0005e2000c101904 */
[----:B-1----:R-:W-:-:S02]  /*42ca0*/  IADD3 R3, R0, c[0x0][0x198], RZ ;  /* 0x0000660000037a10 */ /* 0x002fc40007ffe0ff */
[----:B------:R-:W-:-:S03]  /*42cb0*/  IADD3 R0, R252, 0x57, RZ ;  /* 0x00000057fc007810 */ /* 0x000fc60007ffe0ff */
[C---:B--2---:R-:W-:Y:S01]  /*42cc0*/  IMAD.WIDE R168, R3.reuse, 0x4, R162 ;  /* 0x0000000403a87825 */ /* 0x044fe200078e02a2 */
[----:B------:R1:W-:Y:S01]  /*42cd0*/  @P4 STG.E [R170.64], R174 ;  /* 0x000000aeaa004986 */ /* 0x0003e2000c101904 */
[----:B------:R-:W-:Y:S02]  /*42ce0*/  ISETP.GE.AND P1, PT, R0, c[0x0][0x17c], PT ;  /* 0x00005f0000007a0c */ /* 0x000fe40003f26270 */
[C---:B------:R-:W-:Y:S01]  /*42cf0*/  IMAD.WIDE R164, R3.reuse, 0x4, R160 ;  /* 0x0000000403a47825 */ /* 0x040fe200078e02a0 */
[----:B---3--:R2:W-:Y:S01]  /*42d00*/  @P2 STG.E [R168.64], R244 ;  /* 0x000000f4a8002986 */ /* 0x0085e2000c101904 */
[C---:B------:R-:W-:Y:S02]  /*42d10*/  IADD3 R0, R3.reuse, c[0x0][0x198], RZ ;  /* 0x0000660003007a10 */ /* 0x040fe40007ffe0ff */
[C---:B------:R-:W-:Y:S01]  /*42d20*/  IMAD.WIDE R166, R3.reuse, 0x4, R6 ;  /* 0x0000000403a67825 */ /* 0x040fe200078e0206 */
[----:B-1----:R-:W3:Y:S04]  /*42d30*/  LDL.LU R170, [R1+0x6a8] ;  /* 0x0006a80001aa7983 */ /* 0x002ee80000300800 */
[----:B------:R-:W3:Y:S01]  /*42d40*/  LDL.LU R171, [R1+0x318] ;  /* 0x0003180001ab7983 */ /* 0x000ee20000300800 */
[----:B--2---:R-:W-:-:S03]  /*42d50*/  IMAD.WIDE R168, R3, 0x4, R4 ;  /* 0x0000000403a87825 */ /* 0x004fc600078e0204 */
[----:B------:R-:W2:Y:S04]  /*42d60*/  LDL.LU R244, [R1+0x6ac] ;  /* 0x0006ac0001f47983 */ /* 0x000ea80000300800 */
[----:B------:R-:W2:Y:S01]  /*42d70*/  LDL.LU R3, [R1+0xb68] ;  /* 0x000b680001037983 */ /* 0x000ea20000300800 */
[----:B------:R-:W-:Y:S02]  /*42d80*/  ISETP.LT.AND P4, PT, R138, c[0x0][0x178], !P6 ;  /* 0x00005e008a007a0c */ /* 0x000fe40007781270 */
[----:B------:R-:W-:Y:S02]  /*42d90*/  ISETP.LT.AND P3, PT, R139, c[0x0][0x178], !P6 ;  /* 0x00005e008b007a0c */ /* 0x000fe40007761270 */
[----:B------:R-:W-:-:S09]  /*42da0*/  ISETP.LT.AND P6, PT, R99, c[0x0][0x178], !P6 ;  /* 0x00005e0063007a0c */ /* 0x000fd200077c1270 */
[----:B------:R-:W-:Y:S04]  /*42db0*/  @P4 STG.E [R164.64], R175 ;  /* 0x000000afa4004986 */ /* 0x000fe8000c101904 */
[----:B------:R1:W-:Y:S04]  /*42dc0*/  @P3 STG.E [R166.64], R250 ;  /* 0x000000faa6003986 */ /* 0x0003e8000c101904 */
[----:B----4-:R4:W-:Y:S04]  /*42dd0*/  @P6 STG.E [R168.64], R249 ;  /* 0x000000f9a8006986 */ /* 0x0109e8000c101904 */
[----:B-1----:R-:W3:Y:S04]  /*42de0*/  LDL.LU R250, [R1+0x31c] ;  /* 0x00031c0001fa7983 */ /* 0x002ee80000300800 */
[----:B----4-:R-:W4:Y:S01]  /*42df0*/  LDL.LU R249, [R1+0x11c] ;  /* 0x00011c0001f97983 */ /* 0x010f220000300800 */
[----:B------:R-:W-:Y:S01]  /*42e00*/  ISETP.LT.AND P5, PT, R207, c[0x0][0x178], !P0 ;  /* 0x00005e00cf007a0c */ /* 0x000fe200047a1270 */
[----:B------:R-:W-:Y:S01]  /*42e10*/  IMAD.WIDE R164, R0, 0x4, R162 ;  /* 0x0000000400a47825 */ /* 0x000fe200078e02a2 */
[----:B------:R-:W-:Y:S01]  /*42e20*/  ISETP.LT.AND P3, PT, R138, c[0x0][0x178], !P0 ;  /* 0x00005e008a007a0c */ /* 0x000fe20004761270 */
[----:B------:R-:W4:Y:S01]  /*42e30*/  LDL.LU R172, [R1+0xb98] ;  /* 0x000b980001ac7983 */ /* 0x000f220000300800 */
[----:B------:R-:W-:-:S02]  /*42e40*/  ISETP.LT.AND P4, PT, R139, c[0x0][0x178], !P0 ;  /* 0x00005e008b007a0c */ /* 0x000fc40004781270 */
[----:B------:R-:W-:Y:S01]  /*42e50*/  IADD3 R168, R252, 0x58, RZ ;  /* 0x00000058fca87810 */ /* 0x000fe20007ffe0ff */
[----:B------:R-:W-:Y:S01]  /*42e60*/  IMAD.WIDE R166, R0, 0x4, R160 ;  /* 0x0000000400a67825 */ /* 0x000fe200078e02a0 */
[----:B------:R-:W-:Y:S01]  /*42e70*/  ISETP.LT.AND P6, PT, R207, c[0x0][0x178], !P1 ;  /* 0x00005e00cf007a0c */ /* 0x000fe20004fc1270 */
[----:B------:R-:W4:Y:S01]  /*42e80*/  LDL.LU R174, [R1+0xb78] ;  /* 0x000b780001ae7983 */ /* 0x000f220000300800 */
[----:B------:R-:W-:Y:S01]  /*42e90*/  ISETP.GE.AND P2, PT, R168, c[0x0][0x17c], PT ;  /* 0x00005f00a8007a0c */ /* 0x000fe20003f46270 */
[----:B------:R-:W-:Y:S02]  /*42ea0*/  IMAD.WIDE R168, R0, 0x4, R4 ;  /* 0x0000000400a87825 */ /* 0x000fe400078e0204 */
[----:B------:R-:W4:Y:S04]  /*42eb0*/  LDL.LU R175, [R1+0x648] ;  /* 0x0006480001af7983 */ /* 0x000f280000300800 */
[----:B--2---:R1:W-:Y:S01]  /*42ec0*/  @P5 STG.E [R164.64], R3 ;  /* 0x00000003a4005986 */ /* 0x0043e2000c101904 */
[----:B------:R-:W-:-:S02]  /*42ed0*/  ISETP.LT.AND P5, PT, R99, c[0x0][0x178], !P0 ;  /* 0x00005e0063007a0c */ /* 0x000fc400047a1270 */
[----:B------:R-:W-:Y:S01]  /*42ee0*/  ISETP.LT.AND P0, PT, R138, c[0x0][0x178], !P1 ;  /* 0x00005e008a007a0c */ /* 0x000fe20004f01270 */
[----:B---3--:R2:W-:Y:S01]  /*42ef0*/  @P3 STG.E [R166.64], R170 ;  /* 0x000000aaa6003986 */ /* 0x0085e2000c101904 */
[C---:B-1----:R-:W-:Y:S01]  /*42f00*/  IMAD.WIDE R164, R0.reuse, 0x4, R6 ;  /* 0x0000000400a47825 */ /* 0x042fe200078e0206 */
[----:B------:R-:W-:-:S04]  /*42f10*/  IADD3 R3, R0, c[0x0][0x198], RZ ;  /* 0x0000660000037a10 */ /* 0x000fc80007ffe0ff */
[----:B------:R1:W-:Y:S01]  /*42f20*/  @P4 STG.E [R164.64], R171 ;  /* 0x000000aba4004986 */ /* 0x0003e2000c101904 */
[----:B--2---:R-:W-:-:S03]  /*42f30*/  IMAD.WIDE R166, R3, 0x4, R162 ;  /* 0x0000000403a67825 */ /* 0x004fc600078e02a2 */
[----:B------:R-:W-:Y:S01]  /*42f40*/  @P5 STG.E [R168.64], R173 ;  /* 0x000000ada8005986 */ /* 0x000fe2000c101904 */
[----:B------:R-:W-:Y:S02]  /*42f50*/  ISETP.LT.AND P5, PT, R139, c[0x0][0x178], !P1 ;  /* 0x00005e008b007a0c */ /* 0x000fe40004fa1270 */
[----:B------:R-:W-:Y:S01]  /*42f60*/  ISETP.LT.AND P1, PT, R99, c[0x0][0x178], !P1 ;  /* 0x00005e0063007a0c */ /* 0x000fe20004f21270 */
[----:B------:R2:W-:Y:S01]  /*42f70*/  @P6 STG.E [R166.64], R245 ;  /* 0x000000f5a6006986 */ /* 0x0005e2000c101904 */
[----:B-1----:R-:W-:-:S05]  /*42f80*/  IMAD.WIDE R164, R3, 0x4, R160 ;  /* 0x0000000403a47825 */ /* 0x002fca00078e02a0 */
[----:B------:R1:W-:Y:S04]  /*42f90*/  @P0 STG.E [R164.64], R244 ;  /* 0x000000f4a4000986 */ /* 0x0003e8000c101904 */
        /* <DEDUP_REMOVED lines=13> */
[----:B------:R-:W-:Y:S02]  /*43070*/  IADD3 R168, R252, 0x59, RZ ;  /* 0x00000059fca87810 */ /* 0x000fe40007ffe0ff */
[----:B------:R-:W-:Y:S02]  /*43080*/  IADD3 R3, R3, c[0x0][0x198], RZ ;  /* 0x0000660003037a10 */ /* 0x000fe40007ffe0ff */
[----:B------:R-:W-:Y:S02]  /*43090*/  ISETP.GE.AND P5, PT, R168, c[0x0][0x17c], PT ;  /* 0x00005f00a8007a0c */ /* 0x000fe40003fa6270 */
[----:B------:R-:W-:Y:S01]  /*430a0*/  IADD3 R0, R252, 0x60, RZ ;  /* 0x00000060fc007810 */ /* 0x000fe20007ffe0ff */
[----:B------:R-:W-:Y:S01]  /*430b0*/  IMAD.WIDE R164, R3, 0x4, R162 ;  /* 0x0000000403a47825 */ /* 0x000fe200078e02a2 */
[----:B------:R-:W-:-:S03]  /*430c0*/  ISETP.LT.AND P2, PT, R99, c[0x0][0x178], !P2 ;  /* 0x00005e0063007a0c */ /* 0x000fc60005741270 */
[----:B------:R-:W-:Y:S01]  /*430d0*/  IMAD.WIDE R166, R3, 0x4, R160 ;  /* 0x0000000403a67825 */ /* 0x000fe200078e02a0 */
[----:B------:R-:W-:-:S03]  /*430e0*/  ISETP.LT.AND P1, PT, R207, c[0x0][0x178], !P5 ;  /* 0x00005e00cf007a0c */ /* 0x000fc60006f21270 */
[C---:B------:R-:W-:Y:S01]  /*430f0*/  IMAD.WIDE R168, R3.reuse, 0x4, R6 ;  /* 0x0000000403a87825 */ /* 0x040fe200078e0206 */
[----:B------:R-:W-:Y:S01]  /*43100*/  ISETP.GE.AND P0, PT, R0, c[0x0][0x17c], PT ;  /* 0x00005f0000007a0c */ /* 0x000fe20003f06270 */
[----:B------:R1:W-:Y:S01]  /*43110*/  @P4 STG.E [R164.64], R172 ;  /* 0x000000aca4004986 */ /* 0x0003e2000c101904 */
[----:B------:R-:W-:-:S03]  /*43120*/  IADD3 R0, R3, c[0x0][0x198], RZ ;  /* 0x0000660003007a10 */ /* 0x000fc60007ffe0ff */
[----:B------:R1:W-:Y:S01]  /*43130*/  @P6 STG.E [R166.64], R174 ;  /* 0x000000aea6006986 */ /* 0x0003e2000c101904 */
[----:B------:R-:W-:-:S03]  /*43140*/  ISETP.LT.AND P6, PT, R139, c[0x0][0x178], !P5 ;  /* 0x00005e008b007a0c */ /* 0x000fc60006fc1270 */
[----:B------:R1:W-:Y:S01]  /*43150*/  @P3 STG.E [R168.64], R175 ;  /* 0x000000afa8003986 */ /* 0x0003e2000c101904 */
[----:B------:R-:W-:Y:S02]  /*43160*/  ISETP.LT.AND P3, PT, R138, c[0x0][0x178], !P5 ;  /* 0x00005e008a007a0c */ /* 0x000fe40006f61270 */
[----:B------:R-:W-:Y:S01]  /*43170*/  ISETP.LT.AND P5, PT, R99, c[0x0][0x178], !P5 ;  /* 0x00005e0063007a0c */ /* 0x000fe20006fa1270 */
[----:B-1----:R-:W-:Y:S01]  /*43180*/  IMAD.WIDE R164, R3, 0x4, R4 ;  /* 0x0000000403a47825 */ /* 0x002fe200078e0204 */
[----:B------:R-:W4:Y:S03]  /*43190*/  LDL.LU R174, [R1+0xba8] ;  /* 0x000ba80001ae7983 */ /* 0x000f260000300800 */
[----:B------:R-:W-:Y:S01]  /*431a0*/  IMAD.WIDE R166, R0, 0x4, R162 ;  /* 0x0000000400a67825 */ /* 0x000fe200078e02a2 */
[----:B------:R-:W-:Y:S01]  /*431b0*/  IADD3 R168, R252, 0x5a, RZ ;  /* 0x0000005afca87810 */ /* 0x000fe20007ffe0ff */
[----:B------:R-:W4:Y:S03]  /*431c0*/  LDL.LU R175, [R1+0xa28] ;  /* 0x000a280001af7983 */ /* 0x000f260000300800 */
[----:B------:R-:W-:Y:S01]  /*431d0*/  ISETP.GE.AND P4, PT, R168, c[0x0][0x17c], PT ;  /* 0x00005f00a8007a0c */ /* 0x000fe20003f86270 */
[C---:B------:R-:W-:Y:S01]  /*431e0*/  IMAD.WIDE R168, R0.reuse, 0x4, R4 ;  /* 0x0000000400a87825 */ /* 0x040fe200078e0204 */
[----:B--2---:R1:W-:Y:S04]  /*431f0*/  @P2 STG.E [R164.64], R245 ;  /* 0x000000f5a4002986 */ /* 0x0043e8000c101904 */
[----:B---3--:R2:W-:Y:S04]  /*43200*/  @P1 STG.E [R166.64], R244 ;  /* 0x000000f4a6001986 */ /* 0x0085e8000c101904 */
[----:B-1----:R-:W3:Y:S01]  /*43210*/  LDL.LU R245, [R1+0x458] ;  /* 0x0004580001f57983 */ /* 0x002ee20000300800 */
[----:B------:R-:W-:-:S04]  /*43220*/  IMAD.WIDE R164, R0, 0x4, R160 ;  /* 0x0000000400a47825 */ /* 0x000fc800078e02a0 */
[----:B--2---:R-:W-:Y:S01]  /*43230*/  IMAD.WIDE R166, R0, 0x4, R6 ;  /* 0x0000000400a67825 */ /* 0x004fe200078e0206 */
[----:B------:R-:W2:Y:S04]  /*43240*/  LDL.LU R244, [R1+0xc4c] ;  /* 0x000c4c0001f47983 */ /* 0x000ea80000300800 */
[----:B------:R-:W-:Y:S04]  /*43250*/  @P3 STG.E [R164.64], R173 ;  /* 0x000000ada4003986 */ /* 0x000fe8000c101904 */
[----:B------:R-:W-:Y:S04]  /*43260*/  @P6 STG.E [R166.64], R250 ;  /* 0x000000faa6006986 */ /* 0x000fe8000c101904 */
[----:B----4-:R1:W-:Y:S04]  /*43270*/  @P5 STG.E [R168.64], R249 ;  /* 0x000000f9a8005986 */ /* 0x0103e8000c101904 */
[----:B-1----:R-:W4:Y:S04]  /*43280*/  LDL.LU R249, [R1+0xbac] ;  /* 0x000bac0001f97983 */ /* 0x002f280000300800 */
[----:B------:R-:W4:Y:S04]  /*43290*/  LDL.LU R171, [R1+0xa2c] ;  /* 0x000a2c0001ab7983 */ /* 0x000f280000300800 */
[----:B------:R-:W4:Y:S01]  /*432a0*/  LDL.LU R250, [R1+0x45c] ;  /* 0x00045c0001fa7983 */ /* 0x000f220000300800 */
        /* <DEDUP_REMOVED lines=11> */
[----:B------:R-:W-:Y:S01]  /*43360*/  IMAD.WIDE R166, R3, 0x4, R160 ;  /* 0x0000000403a67825 */ /* 0x000fe200078e02a0 */
[----:B------:R-:W-:Y:S01]  /*43370*/  ISETP.LT.AND P5, PT, R207, c[0x0][0x178], !P2 ;  /* 0x00005e00cf007a0c */ /* 0x000fe200057a1270 */
[----:B------:R1:W-:Y:S01]  /*43380*/  @P1 STG.E [R164.64], R170 ;  /* 0x000000aaa4001986 */ /* 0x0003e2000c101904 */
[----:B------:R-:W-:Y:S02]  /*43390*/  ISETP.GE.AND P1, PT, R0, c[0x0][0x17c], PT ;  /* 0x00005f0000007a0c */ /* 0x000fe40003f26270 */
[C---:B------:R-:W-:Y:S01]  /*433a0*/  IADD3 R0, R3.reuse, c[0x0][0x198], RZ ;  /* 0x0000660003007a10 */ /* 0x040fe20007ffe0ff */
[C---:B------:R-:W-:Y:S01]  /*433b0*/  IMAD.WIDE R168, R3.reuse, 0x4, R4 ;  /* 0x0000000403a87825 */ /* 0x040fe200078e0204 */
        /* <DEDUP_REMOVED lines=16> */
[----:B----4-:R1:W-:Y:S04]  /*434c0*/  @P3 STG.E [R166.64], R249 ;  /* 0x000000f9a6003986 */ /* 0x0103e8000c101904 */
[----:B------:R-:W-:Y:S04]  /*434d0*/  @P4 STG.E [R164.64], R171 ;  /* 0x000000aba4004986 */ /* 0x000fe8000c101904 */
[----:B-1----:R-:W4:Y:S04]  /*434e0*/  LDL.LU R249, [R1+0xb8c] ;  /* 0x000b8c0001f97983 */ /* 0x002f280000300800 */
[----:B------:R1:W-:Y:S04]  /*434f0*/  @P2 STG.E [R168.64], R250 ;  /* 0x000000faa8002986 */ /* 0x0003e8000c101904 */
        /* <DEDUP_REMOVED lines=15> */
[----:B------:R-:W-:Y:S02]  /*435f0*/  IADD3 R0, R3, c[0x0][0x198], RZ ;  /* 0x0000660003007a10 */ /* 0x000fe40007ffe0ff */
[----:B------:R-:W-:Y:S01]  /*43600*/  ISETP.LT.AND P3, PT, R99, c[0x0][0x178], !P3 ;  /* 0x00005e0063007a0c */ /* 0x000fe20005f61270 */
[----:B-1----:R-:W-:-:S04]  /*43610*/  IMAD.WIDE R166, R3, 0x4, R4 ;  /* 0x0000000403a67825 */ /* 0x002fc800078e0204 */
[----:B------:R-:W-:Y:S01]  /*43620*/  IMAD.WIDE R164, R3, 0x4, R6 ;  /* 0x0000000403a47825 */ /* 0x000fe200078e0206 */
[----:B------:R-:W-:-:S03]  /*43630*/  IADD3 R172, R252, 0x5e, RZ ;  /* 0x0000005efcac7810 */ /* 0x000fc60007ffe0ff */
[C---:B------:R-:W-:Y:S01]  /*43640*/  IMAD.WIDE R168, R0.reuse, 0x4, R162 ;  /* 0x0000000400a87825 */ /* 0x040fe200078e02a2 */
[----:B------:R1:W-:Y:S03]  /*43650*/  @P2 STG.E [R164.64], R174 ;  /* 0x000000aea4002986 */ /* 0x0003e6000c101904 */
[----:B------:R-:W-:Y:S01]  /*43660*/  IMAD.WIDE R170, R0, 0x4, R160 ;  /* 0x0000000400aa7825 */ /* 0x000fe200078e02a0 */
[----:B------:R-:W-:Y:S01]  /*43670*/  @P1 STG.E [R166.64], R175 ;  /* 0x000000afa6001986 */ /* 0x000fe2000c101904 */
[----:B------:R-:W-:Y:S02]  /*43680*/  ISETP.GE.AND P2, PT, R172, c[0x0][0x17c], PT ;  /* 0x00005f00ac007a0c */ /* 0x000fe40003f46270 */
[----:B------:R-:W-:Y:S01]  /*43690*/  IADD3 R172, R252, 0x5f, RZ ;  /* 0x0000005ffcac7810 */ /* 0x000fe20007ffe0ff */
[C---:B-1----:R-:W-:Y:S01]  /*436a0*/  IMAD.WIDE R164, R0.reuse, 0x4, R6 ;  /* 0x0000000400a47825 */ /* 0x042fe200078e0206 */
[----:B------:R-:W-:Y:S01]  /*436b0*/  IADD3 R3, R0, c[0x0][0x198], RZ ;  /* 0x0000660000037a10 */ /* 0x000fe20007ffe0ff */
[----:B---3--:R-:W-:Y:S04]  /*436c0*/  @P5 STG.E [R168.64], R245 ;  /* 0x000000f5a8005986 */ /* 0x008fe8000c101904 */
[----:B--2---:R-:W-:Y:S04]  /*436d0*/  @P4 STG.E [R170.64], R244 ;  /* 0x000000f4aa004986 */ /* 0x004fe8000c101904 */
[----:B----4-:R1:W-:Y:S01]  /*436e0*/  @P6 STG.E [R164.64], R249 ;  /* 0x000000f9a4006986 */ /* 0x0103e2000c101904 */
[----:B------:R-:W-:Y:S01]  /*436f0*/  ISETP.GE.AND P6, PT, R172, c[0x0][0x17c], PT ;  /* 0x00005f00ac007a0c */ /* 0x000fe20003fc6270 */
[----:B-1----:R-:W-:-:S02]  /*43700*/  IMAD.WIDE R164, R0, 0x4, R4 ;  /* 0x0000000400a47825 */ /* 0x002fc400078e0204 */
[----:B------:R-:W2:Y:S04]  /*43710*/  LDL.LU R249, [R1+0xcac] ;  /* 0x000cac0001f97983 */ /* 0x000ea80000300800 */
[----:B------:R-:W3:Y:S04]  /*43720*/  LDL.LU R245, [R1+0xaec] ;  /* 0x000aec0001f57983 */ /* 0x000ee80000300800 */
[----:B------:R-:W4:Y:S04]  /*43730*/  LDL.LU R0, [R1+0xbb8] ;  /* 0x000bb80001007983 */ /* 0x000f280000300800 */
[----:B------:R-:W2:Y:S04]  /*43740*/  LDL.LU R172, [R1+0xbbc] ;  /* 0x000bbc0001ac7983 */ /* 0x000ea80000300800 */
[----:B------:R1:W-:Y:S04]  /*43750*/  @P3 STG.E [R164.64], R250 ;  /* 0x000000faa4003986 */ /* 0x0003e8000c101904 */
[----:B-1----:R-:W2:Y:S01]  /*43760*/  LDL.LU R164, [R1+0xca8] ;  /* 0x000ca80001a47983 */ /* 0x002ea20000300800 */
[----:B------:R-:W-:Y:S01]  /*43770*/  ISETP.LT.AND P5, PT, R207, c[0x0][0x178], !P2 ;  /* 0x00005e00cf007a0c */ /* 0x000fe200057a1270 */
[----:B------:R-:W-:-:S02]  /*43780*/  IMAD.WIDE R166, R3, 0x4, R162 ;  /* 0x0000000403a67825 */ /* 0x000fc400078e02a2 */
[----:B------:R-:W3:Y:S04]  /*43790*/  LDL.LU R165, [R1+0xc68] ;  /* 0x000c680001a57983 */ /* 0x000ee80000300800 */
[----:B------:R-:W3:Y:S04]  /*437a0*/  LDL.LU R173, [R1+0x630] ;  /* 0x0006300001ad7983 */ /* 0x000ee80000300800 */
[----:B------:R-:W3:Y:S04]  /*437b0*/  LDL.LU R174, [R1+0x130] ;  /* 0x0001300001ae7983 */ /* 0x000ee80000300800 */
[----:B------:R-:W3:Y:S04]  /*437c0*/  LDL.LU R175, [R1+0x30] ;  /* 0x0000300001af7983 */ /* 0x000ee80000300800 */
[----:B------:R-:W3:Y:S04]  /*437d0*/  LDL.LU R244, [R1+0x634] ;  /* 0x0006340001f47983 */ /* 0x000ee80000300800 */
[----:B------:R-:W3:Y:S04]  /*437e0*/  LDL.LU R250, [R1+0x134] ;  /* 0x0001340001fa7983 */ /* 0x000ee80000300800 */
[----:B--2---:R1:W-:Y:S04]  /*437f0*/  @P5 STG.E [R166.64], R164 ;  /* 0x000000a4a6005986 */ /* 0x0043e8000c101904 */
[----:B-1----:R-:W2:Y:S01]  /*43800*/  LDL.LU R167, [R1+0xae8] ;  /* 0x000ae80001a77983 */ /* 0x002ea20000300800 */
[----:B------:R-:W-:-:S02]  /*43810*/  ISETP.LT.AND P4, PT, R138, c[0x0][0x178], !P2 ;  /* 0x00005e008a007a0c */ /* 0x000fc40005781270 */
[----:B------:R-:W-:Y:S02]  /*43820*/  ISETP.LT.AND P1, PT, R139, c[0x0][0x178], !P2 ;  /* 0x00005e008b007a0c */ /* 0x000fe40005721270 */
[----:B------:R-:W-:Y:S01]  /*43830*/  ISETP.LT.AND P2, PT, R99, c[0x0][0x178], !P2 ;  /* 0x00005e0063007a0c */ /* 0x000fe20005741270 */
[----:B------:R-:W-:-:S04]  /*43840*/  IMAD.WIDE R168, R3, 0x4, R160 ;  /* 0x0000000403a87825 */ /* 0x000fc800078e02a0 */
[----:B------:R-:W-:-:S04]  /*43850*/  IMAD.WIDE R170, R3, 0x4, R6 ;  /* 0x0000000403aa7825 */ /* 0x000fc800078e0206 */
[----:B---3--:R1:W-:Y:S04]  /*43860*/  @P4 STG.E [R168.64], R165 ;  /* 0x000000a5a8004986 */ /* 0x0083e8000c101904 */
[----:B----4-:R3:W-:Y:S01]  /*43870*/  @P1 STG.E [R170.64], R0 ;  /* 0x00000000aa001986 */ /* 0x0107e2000c101904 */
[C---:B-1----:R-:W-:Y:S01]  /*43880*/  IMAD.WIDE R164, R3.reuse, 0x4, R4 ;  /* 0x0000000403a47825 */ /* 0x042fe200078e0204 */
[----:B------:R-:W-:Y:S02]  /*43890*/  IADD3 R3, R3, c[0x0][0x198], RZ ;  /* 0x0000660003037a10 */ /* 0x000fe40007ffe0ff */
[----:B---3--:R-:W-:-:S03]  /*438a0*/  IADD3 R0, R252, 0x61, RZ ;  /* 0x00000061fc007810 */ /* 0x008fc60007ffe0ff */
[C---:B------:R-:W-:Y:S01]  /*438b0*/  IMAD.WIDE R170, R3.reuse, 0x4, R162 ;  /* 0x0000000403aa7825 */ /* 0x040fe200078e02a2 */
[----:B------:R-:W-:Y:S02]  /*438c0*/  ISETP.GE.AND P4, PT, R0, c[0x0][0x17c], PT ;  /* 0x00005f0000007a0c */ /* 0x000fe40003f86270 */
[C---:B------:R-:W-:Y:S01]  /*438d0*/  IADD3 R0, R3.reuse, c[0x0][0x198], RZ ;  /* 0x0000660003007a10 */ /* 0x040fe20007ffe0ff */
[C---:B------:R-:W-:Y:S01]  /*438e0*/  IMAD.WIDE R168, R3.reuse, 0x4, R160 ;  /* 0x0000000403a87825 */ /* 0x040fe200078e02a0 */
[----:B--2---:R1:W-:Y:S03]  /*438f0*/  @P2 STG.E [R164.64], R167 ;  /* 0x000000a7a4002986 */ /* 0x0043e6000c101904 */
[----:B-1----:R-:W-:-:S04]  /*43900*/  IMAD.WIDE R166, R3, 0x4, R6 ;  /* 0x0000000403a67825 */ /* 0x002fc800078e0206 */
[----:B------:R-:W-:Y:S02]  /*43910*/  IMAD.WIDE R164, R3, 0x4, R4 ;  /* 0x0000000403a47825 */ /* 0x000fe400078e0204 */
[----:B------:R-:W2:Y:S01]  /*43920*/  LDL.LU R3, [R1+0xc6c] ;  /* 0x000c6c0001037983 */ /* 0x000ea20000300800 */
[----:B------:R-:W-:Y:S02]  /*43930*/  ISETP.LT.AND P3, PT, R207, c[0x0][0x178], !P6 ;  /* 0x00005e00cf007a0c */ /* 0x000fe40007761270 */
[----:B------:R-:W-:Y:S02]  /*43940*/  ISETP.LT.AND P1, PT, R138, c[0x0][0x178], !P6 ;  /* 0x00005e008a007a0c */ /* 0x000fe40007721270 */
[----:B------:R-:W-:Y:S02]  /*43950*/  ISETP.LT.AND P5, PT, R139, c[0x0][0x178], !P6 ;  /* 0x00005e008b007a0c */ /* 0x000fe400077a1270 */
[----:B------:R-:W-:-:S07]  /*43960*/  ISETP.LT.AND P6, PT, R99, c[0x0][0x178], !P6 ;  /* 0x00005e0063007a0c */ /* 0x000fce00077c1270 */
[----:B------:R1:W-:Y:S04]  /*43970*/  @P3 STG.E [R170.64], R249 ;  /* 0x000000f9aa003986 */ /* 0x0003e8000c101904 */
[----:B-1----:R-:W3:Y:S01]  /*43980*/  LDL.LU R249, [R1+0x1b44] ;  /* 0x001b440001f97983 */ /* 0x002ee20000300800 */
[----:B------:R-:W-:Y:S01]  /*43990*/  ISETP.LT.AND P2, PT, R207, c[0x0][0x178], !P0 ;  /* 0x00005e00cf007a0c */ /* 0x000fe20004741270 */
[----:B------:R-:W-:Y:S01]  /*439a0*/  IMAD.WIDE R170, R0, 0x4, R162 ;  /* 0x0000000400aa7825 */ /* 0x000fe200078e02a2 */
[----:B------:R-:W-:Y:S01]  /*439b0*/  ISETP.LT.AND P3, PT, R138, c[0x0][0x178], !P0 ;  /* 0x00005e008a007a0c */ /* 0x000fe20004761270 */
[----:B--2---:R-:W-:Y:S04]  /*439c0*/  @P1 STG.E [R168.64], R3 ;  /* 0x00000003a8001986 */ /* 0x004fe8000c101904 */
[----:B------:R-:W-:Y:S04]  /*439d0*/  @P5 STG.E [R166.64], R172 ;  /* 0x000000aca6005986 */ /* 0x000fe8000c101904 */
[----:B------:R1:W-:Y:S04]  /*439e0*/  @P6 STG.E [R164.64], R245 ;  /* 0x000000f5a4006986 */ /* 0x0003e8000c101904 */
[----:B-1----:R-:W2:Y:S04]  /*439f0*/  LDL.LU R245, [R1+0x34] ;  /* 0x0000340001f57983 */ /* 0x002ea80000300800 */
[----:B------:R-:W-:Y:S01]  /*43a00*/  @P2 STG.E [R170.64], R173 ;  /* 0x000000adaa002986 */ /* 0x000fe2000c101904 */
[----:B------:R-:W-:-:S02]  /*43a10*/  ISETP.LT.AND P2, PT, R139, c[0x0][0x178], !P0 ;  /* 0x00005e008b007a0c */ /* 0x000fc40004741270 */
[----:B------:R-:W-:Y:S01]  /*43a20*/  ISETP.LT.AND P0, PT, R99, c[0x0][0x178], !P0 ;  /* 0x00005e0063007a0c */ /* 0x000fe20004701270 */
[----:B------:R-:W-:Y:S01]  /*43a30*/  IMAD.WIDE R166, R0, 0x4, R160 ;  /* 0x0000000400a67825 */ /* 0x000fe200078e02a0 */
[----:B------:R-:W-:Y:S01]  /*43a40*/  IADD3 R164, R252, 0x62, RZ ;  /* 0x00000062fca47810 */ /* 0x000fe20007ffe0ff */
[----:B------:R-:W4:Y:S03]  /*43a50*/  LDL.LU R172, [R1+0x180] ;  /* 0x0001800001ac7983 */ /* 0x000f260000300800 */
[----:B------:R-:W-:Y:S01]  /*43a60*/  ISETP.GE.AND P1, PT, R164, c[0x0][0x17c], PT ;  /* 0x00005f00a4007a0c */ /* 0x000fe20003f26270 */
[C---:B------:R-:W-:Y:S01]  /*43a70*/  IMAD.WIDE R164, R0.reuse, 0x4, R6 ;  /* 0x0000000400a47825 */ /* 0x040fe200078e0206 */
[----:B------:R-:W-:Y:S03]  /*43a80*/  @P3 STG.E [R166.64], R174 ;  /* 0x000000aea6003986 */ /* 0x000fe6000c101904 */
[----:B------:R-:W-:Y:S01]  /*43a90*/  IMAD.WIDE R168, R0, 0x4, R4 ;  /* 0x0000000400a87825 */ /* 0x000fe200078e0204 */
[----:B------:R-:W-:Y:S01]  /*43aa0*/  @P2 STG.E [R164.64], R175 ;  /* 0x000000afa4002986 */ /* 0x000fe2000c101904 */
[----:B------:R-:W-:-:S02]  /*43ab0*/  ISETP.LT.AND P6, PT, R207, c[0x0][0x178], !P4 ;  /* 0x00005e00cf007a0c */ /* 0x000fc400067c1270 */
[----:B------:R-:W-:Y:S01]  /*43ac0*/  ISETP.LT.AND P5, PT, R138, c[0x0][0x178], !P4 ;  /* 0x00005e008a007a0c */ /* 0x000fe200067a1270 */
[----:B------:R1:W-:Y:S01]  /*43ad0*/  @P0 STG.E [R168.64], R248 ;  /* 0x000000f8a8000986 */ /* 0x0003e2000c101904 */
[----:B------:R-:W-:-:S03]  /*43ae0*/  IADD3 R3, R0, c[0x0][0x198], RZ ;  /* 0x0000660000037a10 */ /* 0x000fc60007ffe0ff */
[----:B-1----:R-:W4:Y:S02]  /*43af0*/  LDL.LU R248, [R1+0x760] ;  /* 0x0007600001f87983 */ /* 0x002f240000300800 */
[C---:B------:R-:W-:Y:S02]  /*43b00*/  IMAD.WIDE R170, R3.reuse, 0x4, R162 ;  /* 0x0000000403aa7825 */ /* 0x040fe400078e02a2 */
[----:B------:R-:W4:Y:S02]  /*43b10*/  LDL.LU R173, [R1+0xd0] ;  /* 0x0000d00001ad7983 */ /* 0x000f240000300800 */
[----:B------:R-:W-:Y:S02]  /*43b20*/  IMAD.WIDE R166, R3, 0x4, R160 ;  /* 0x0000000403a67825 */ /* 0x000fe400078e02a0 */
[----:B------:R1:W-:Y:S04]  /*43b30*/  @P6 STG.E [R170.64], R244 ;  /* 0x000000f4aa006986 */ /* 0x0003e8000c101904 */
[----:B------:R-:W4:Y:S04]  /*43b40*/  LDL.LU R174, [R1+0x10] ;  /* 0x0000100001ae7983 */ /* 0x000f280000300800 */
[----:B------:R3:W-:Y:S04]  /*43b50*/  @P5 STG.E [R166.64], R250 ;  /* 0x000000faa6005986 */ /* 0x0007e8000c101904 */
[----:B-1----:R-:W4:Y:S04]  /*43b60*/  LDL.LU R244, [R1+0x764] ;  /* 0x0007640001f47983 */ /* 0x002f280000300800 */
[----:B---3--:R-:W3:Y:S01]  /*43b70*/  LDL.LU R250, [R1+0x184] ;  /* 0x0001840001fa7983 */ /* 0x008ee20000300800 */
[----:B------:R-:W-:Y:S01]  /*43b80*/  ISETP.LT.AND P6, PT, R139, c[0x0][0x178], !P4 ;  /* 0x00005e008b007a0c */ /* 0x000fe200067c1270 */
[----:B------:R-:W-:-:S02]  /*43b90*/  IMAD.WIDE R164, R3, 0x4, R6 ;  /* 0x0000000403a47825 */ /* 0x000fc400078e0206 */
[----:B------:R-:W3:Y:S10]  /*43ba0*/  LDL.LU R175, [R1+0xd4] ;  /* 0x0000d40001af7983 */ /* 0x000ef40000300800 */
[----:B--2---:R1:W-:Y:S04]  /*43bb0*/  @P6 STG.E [R164.64], R245 ;  /* 0x000000f5a4006986 */ /* 0x0043e8000c101904 */
[----:B-1----:R-:W2:Y:S01]  /*43bc0*/  LDL.LU R245, [R1+0x14] ;  /* 0x0000140001f57983 */ /* 0x002ea20000300800 */
[----:B------:R-:W-:-:S02]  /*43bd0*/  ISETP.LT.AND P4, PT, R99, c[0x0][0x178], !P4 ;  /* 0x00005e0063007a0c */ /* 0x000fc40006781270 */
[----:B------:R-:W-:Y:S02]  /*43be0*/  ISETP.LT.AND P5, PT, R207, c[0x0][0x178], !P1 ;  /* 0x00005e00cf007a0c */ /* 0x000fe40004fa1270 */
[C---:B------:R-:W-:Y:S02]  /*43bf0*/  IADD3 R0, R3.reuse, c[0x0][0x198], RZ ;  /* 0x0000660003007a10 */ /* 0x040fe40007ffe0ff */
[----:B------:R-:W-:Y:S02]  /*43c00*/  IADD3 R171, R252, 0x63, RZ ;  /* 0x00000063fcab7810 */ /* 0x000fe40007ffe0ff */
[----:B------:R-:W-:Y:S01]  /*43c10*/  ISETP.LT.AND P3, PT, R138, c[0x0][0x178], !P1 ;  /* 0x00005e008a007a0c */ /* 0x000fe20004f61270 */
[----:B------:R-:W-:Y:S01]  /*43c20*/  IMAD.WIDE R166, R3, 0x4, R4 ;  /* 0x0000000403a67825 */ /* 0x000fe200078e0204 */
[----:B------:R-:W-:Y:S02]  /*43c30*/  ISETP.LT.AND P0, PT, R139, c[0x0][0x178], !P1 ;  /* 0x00005e008b007a0c */ /* 0x000fe40004f01270 */
[----:B------:R-:W-:Y:S01]  /*43c40*/  ISETP.GE.AND P6, PT, R171, c[0x0][0x17c], PT ;  /* 0x00005f00ab007a0c */ /* 0x000fe20003fc6270 */
[----:B------:R-:W-:Y:S01]  /*43c50*/  IMAD.WIDE R168, R0, 0x4, R162 ;  /* 0x0000000400a87825 */ /* 0x000fe200078e02a2 */
[----:B------:R1:W-:Y:S01]  /*43c60*/  @P4 STG.E [R166.64], R249 ;  /* 0x000000f9a6004986 */ /* 0x0003e2000c101904 */
[----:B------:R-:W-:-:S02]  /*43c70*/  ISETP.LT.AND P1, PT, R99, c[0x0][0x178], !P1 ;  /* 0x00005e0063007a0c */ /* 0x000fc40004f21270 */
[----:B------:R-:W-:Y:S01]  /*43c80*/  ISETP.LT.AND P4, PT, R207, c[0x0][0x178], !P6 ;  /* 0x00005e00cf007a0c */ /* 0x000fe20007781270 */
[----:B------:R-:W-:Y:S01]  /*43c90*/  IMAD.WIDE R164, R0, 0x4, R6 ;  /* 0x0000000400a47825 */ /* 0x000fe200078e0206 */
[----:B------:R-:W-:Y:S01]  /*43ca0*/  IADD3 R170, R252, 0x65, RZ ;  /* 0x00000065fcaa7810 */ /* 0x000fe20007ffe0ff */
[----:B----4-:R4:W-:Y:S01]  /*43cb0*/  @P5 STG.E [R168.64], R248 ;  /* 0x000000f8a8005986 */ /* 0x0109e2000c101904 */
[----:B------:R-:W-:Y:S01]  /*43cc0*/  ISETP.LT.AND P5, PT, R138, c[0x0][0x178], !P6 ;  /* 0x00005e008a007a0c */ /* 0x000fe200077a1270 */
[C-C-:B-1----:R-:W-:Y:S01]  /*43cd0*/  IMAD.WIDE R166, R0.reuse, 0x4, R160.reuse ;  /* 0x0000000400a67825 */ /* 0x142fe200078e02a0 */
[----:B------:R-:W-:Y:S01]  /*43ce0*/  IADD3 R3, R0, c[0x0][0x198], RZ ;  /* 0x0000660000037a10 */ /* 0x000fe20007ffe0ff */
[----:B------:R-:W2:Y:S01]  /*43cf0*/  LDL.LU R249, [R1+0xe0] ;  /* 0x0000e00001f97983 */ /* 0x000ea20000300800 */
[----:B------:R-:W-:Y:S02]  /*43d00*/  ISETP.GE.AND P2, PT, R170, c[0x0][0x17c], PT ;  /* 0x00005f00aa007a0c */ /* 0x000fe40003f46270 */
[----:B------:R-:W-:Y:S01]  /*43d10*/  IADD3 R170, R252, 0x64, RZ ;  /* 0x00000064fcaa7810 */ /* 0x000fe20007ffe0ff */
[----:B------:R1:W-:Y:S04]  /*43d20*/  @P3 STG.E [R166.64], R172 ;  /* 0x000000aca6003986 */ /* 0x0003e8000c101904 */
[----:B------:R1:W-:Y:S01]  /*43d30*/  @P0 STG.E [R164.64], R173 ;  /* 0x000000ada4000986 */ /* 0x0003e2000c101904 */
[----:B----4-:R-:W-:Y:S01]  /*43d40*/  IMAD.WIDE R168, R3, 0x4, R160 ;  /* 0x0000000403a87825 */ /* 0x010fe200078e02a0 */
[----:B------:R-:W-:-:S02]  /*43d50*/  ISETP.GE.AND P3, PT, R170, c[0x0][0x17c], PT ;  /* 0x00005f00aa007a0c */ /* 0x000fc40003f66270 */
[----:B------:R-:W4:Y:S01]  /*43d60*/  LDL.LU R170, [R1+0x1d0] ;  /* 0x0001d00001aa7983 */ /* 0x000f220000300800 */
[----:B-1----:R-:W-:-:S03]  /*43d70*/  IMAD.WIDE R166, R3, 0x4, R162 ;  /* 0x0000000403a67825 */ /* 0x002fc600078e02a2 */
[----:B------:R-:W4:Y:S01]  /*43d80*/  LDL.LU R171, [R1+0x50] ;  /* 0x0000500001ab7983 */ /* 0x000f220000300800 */
[----:B------:R-:W-:Y:S01]  /*43d90*/  IMAD.WIDE R164, R0, 0x4, R4 ;  /* 0x0000000400a47825 */ /* 0x000fe200078e0204 */
[----:B------:R-:W-:-:S04]  /*43da0*/  IADD3 R0, R3, c[0x0][0x198], RZ ;  /* 0x0000660003007a10 */ /* 0x000fc80007ffe0ff */
[----:B------:R1:W-:Y:S04]  /*43db0*/  @P1 STG.E [R164.64], R174 ;  /* 0x000000aea4001986 */ /* 0x0003e8000c101904 */
[----:B------:R1:W-:Y:S04]  /*43dc0*/  @P4 STG.E [R166.64], R244 ;  /* 0x000000f4a6004986 */ /* 0x0003e8000c101904 */
[----:B---3--:R3:W-:Y:S01]  /*43dd0*/  @P5 STG.E [R168.64], R250 ;  /* 0x000000faa8005986 */ /* 0x0087e2000c101904 */
[----:B-1----:R-:W-:-:S03]  /*43de0*/  IMAD.WIDE R164, R3, 0x4, R6 ;  /* 0x0000000403a47825 */ /* 0x002fc600078e0206 */
[----:B------:R-:W4:Y:S01]  /*43df0*/  LDL.LU R244, [R1+0x7d4] ;  /* 0x0007d40001f47983 */ /* 0x000f220000300800 */
[----:B------:R-:W-:-:S03]  /*43e00*/  IMAD.WIDE R166, R3, 0x4, R4 ;  /* 0x0000000403a67825 */ /* 0x000fc600078e0204 */
[----:B---3--:R-:W3:Y:S04]  /*43e10*/  LDL.LU R250, [R1+0x1d4] ;  /* 0x0001d40001fa7983 */ /* 0x008ee80000300800 */
[----:B------:R-:W3:Y:S01]  /*43e20*/  LDL.LU R3, [R1+0x7d0] ;  /* 0x0007d00001037983 */ /* 0x000ee20000300800 */
[----:B------:R-:W-:Y:S02]  /*43e30*/  ISETP.LT.AND P0, PT, R139, c[0x0][0x178], !P6 ;  /* 0x00005e008b007a0c */ /* 0x000fe40007701270 */
[----:B------:R-:W-:Y:S01]  /*43e40*/  ISETP.LT.AND P6, PT, R99, c[0x0][0x178], !P6 ;  /* 0x00005e0063007a0c */ /* 0x000fe200077c1270 */
[----:B------:R-:W4:Y:S10]  /*43e50*/  LDL.LU R174, [R1+0xe4] ;  /* 0x0000e40001ae7983 */ /* 0x000f340000300800 */
[----:B------:R-:W-:Y:S04]  /*43e60*/  @P0 STG.E [R164.64], R175 ;  /* 0x000000afa4000986 */ /* 0x000fe8000c101904 */
[----:B--2---:R1:W-:Y:S04]  /*43e70*/  @P6 STG.E [R166.64], R245 ;  /* 0x000000f5a6006986 */ /* 0x0043e8000c101904 */
[----:B-1----:R-:W2:Y:S01]  /*43e80*/  LDL.LU R245, [R1+0x54] ;  /* 0x0000540001f57983 */ /* 0x002ea20000300800 */
[----:B------:R-:W-:-:S02]  /*43e90*/  ISETP.LT.AND P5, PT, R207, c[0x0][0x178], !P3 ;  /* 0x00005e00cf007a0c */ /* 0x000fc40005fa1270 */
[----:B------:R-:W-:Y:S01]  /*43ea0*/  IADD3 R168, R252, 0x68, RZ ;  /* 0x00000068fca87810 */ /* 0x000fe20007ffe0ff */
[----:B------:R-:W2:Y:S01]  /*43eb0*/  LDL.LU R248, [R1+0x8d0] ;  /* 0x0008d00001f87983 */ /* 0x000ea20000300800 */
[----:B------:R-:W-:Y:S02]  /*43ec0*/  ISETP.LT.AND P1, PT, R138, c[0x0][0x178], !P3 ;  /* 0x00005e008a007a0c */ /* 0x000fe40005f21270 */
[----:B------:R-:W-:Y:S01]  /*43ed0*/  ISETP.LT.AND P4, PT, R139, c[0x0][0x178], !P3 ;  /* 0x00005e008b007a0c */ /* 0x000fe20005f81270 */
[----:B------:R-:W-:Y:S01]  /*43ee0*/  IMAD.WIDE R164, R0, 0x4, R160 ;  /* 0x0000000400a47825 */ /* 0x000fe200078e02a0 */
[----:B------:R-:W-:Y:S01]  /*43ef0*/  ISETP.GE.AND P0, PT, R168, c[0x0][0x17c], PT ;  /* 0x00005f00a8007a0c */ /* 0x000fe20003f06270 */
[----:B------:R-:W2:Y:S02]  /*43f00*/  LDL.LU R172, [R1+0x3e0] ;  /* 0x0003e00001ac7983 */ /* 0x000ea40000300800 */
[C---:B------:R-:W-:Y:S01]  /*43f10*/  IMAD.WIDE R168, R0.reuse, 0x4, R162 ;  /* 0x0000000400a87825 */ /* 0x040fe200078e02a2 */
[----:B------:R-:W-:Y:S01]  /*43f20*/  ISETP.LT.AND P3, PT, R99, c[0x0][0x178], !P3 ;  /* 0x00005e0063007a0c */ /* 0x000fe20005f61270 */
[----:B------:R-:W2:Y:S01]  /*43f30*/  LDL.LU R173, [R1+0xf0] ;  /* 0x0000f00001ad7983 */ /* 0x000ea20000300800 */
[----:B------:R-:W-:Y:S01]  /*43f40*/  ISETP.LT.AND P6, PT, R207, c[0x0][0x178], !P2 ;  /* 0x00005e00cf007a0c */ /* 0x000fe200057c1270 */
[----:B------:R-:W-:-:S02]  /*43f50*/  IMAD.WIDE R166, R0, 0x4, R6 ;  /* 0x0000000400a67825 */ /* 0x000fc400078e0206 */
[----:B------:R-:W2:Y:S04]  /*43f60*/  LDL.LU R175, [R1+0x70] ;  /* 0x0000700001af7983 */ /* 0x000ea80000300800 */
[----:B---3--:R1:W-:Y:S01]  /*43f70*/  @P5 STG.E [R168.64], R3 ;  /* 0x00000003a8005986 */ /* 0x0083e2000c101904 */
[----:B------:R-:W-:-:S03]  /*43f80*/  ISETP.LT.AND P5, PT, R138, c[0x0][0x178], !P2 ;  /* 0x00005e008a007a0c */ /* 0x000fc600057a1270 */
[----:B----4-:R3:W-:Y:S01]  /*43f90*/  @P1 STG.E [R164.64], R170 ;  /* 0x000000aaa4001986 */ /* 0x0107e2000c101904 */
[----:B------:R-:W-:-:S03]  /*43fa0*/  ISETP.LT.AND P1, PT, R139, c[0x0][0x178], !P2 ;  /* 0x00005e008b007a0c */ /* 0x000fc60005721270 */
[----:B------:R4:W-:Y:S01]  /*43fb0*/  @P4 STG.E [R166.64], R249 ;  /* 0x000000f9a6004986 */ /* 0x0009e2000c101904 */
[C---:B-1----:R-:W-:Y:S01]  /*43fc0*/  IADD3 R3, R0.reuse, c[0x0][0x198], RZ ;  /* 0x0000660000037a10 */ /* 0x042fe20007ffe0ff */
[----:B---3--:R-:W-:-:S04]  /*43fd0*/  IMAD.WIDE R164, R0, 0x4, R4 ;  /* 0x0000000400a47825 */ /* 0x008fc800078e0204 */
[----:B----4-:R-:W-:Y:S01]  /*43fe0*/  IMAD.WIDE R166, R3, 0x4, R162 ;  /* 0x0000000403a67825 */ /* 0x010fe200078e02a2 */
[----:B------:R-:W-:Y:S01]  /*43ff0*/  @P3 STG.E [R164.64], R171 ;  /* 0x000000aba4003986 */ /* 0x000fe2000c101904 */
[----:B------:R-:W-:Y:S02]  /*44000*/  ISETP.LT.AND P2, PT, R99, c[0x0][0x178], !P2 ;  /* 0x00005e0063007a0c */ /* 0x000fe40005741270 */
[C---:B------:R-:W-:Y:S01]  /*44010*/  IMAD.WIDE R168, R3.reuse, 0x4, R160 ;  /* 0x0000000403a87825 */ /* 0x040fe200078e02a0 */
[----:B------:R1:W-:Y:S04]  /*44020*/  @P6 STG.E [R166.64], R244 ;  /* 0x000000f4a6006986 */ /* 0x0003e8000c101904 */
[----:B------:R3:W-:Y:S04]  /*44030*/  @P5 STG.E [R168.64], R250 ;  /* 0x000000faa8005986 */ /* 0x0007e8000c101904 */
[----:B-1----:R-:W4:Y:S01]  /*44040*/  LDL.LU R244, [R1+0x8d4] ;  /* 0x0008d40001f47983 */ /* 0x002f220000300800 */
[----:B------:R-:W-:-:S03]  /*44050*/  IMAD.WIDE R166, R3, 0x4, R6 ;  /* 0x0000000403a67825 */ /* 0x000fc600078e0206 */
[----:B---3--:R-:W3:Y:S01]  /*44060*/  LDL.LU R250, [R1+0x3e4] ;  /* 0x0003e40001fa7983 */ /* 0x008ee20000300800 */
[----:B------:R-:W-:-:S03]  /*44070*/  IMAD.WIDE R164, R3, 0x4, R4 ;  /* 0x0000000403a47825 */ /* 0x000fc600078e0204 */
[----:B------:R1:W-:Y:S04]  /*44080*/  @P1 STG.E [R166.64], R174 ;  /* 0x000000aea6001986 */ /* 0x0003e8000c101904 */
[----:B-1----:R-:W3:Y:S04]  /*44090*/  LDL.LU R174, [R1+0xf4] ;  /* 0x0000f40001ae7983 */ /* 0x002ee80000300800 */
[----:B--2---:R1:W-:Y:S04]  /*440a0*/  @P2 STG.E [R164.64], R245 ;  /* 0x000000f5a4002986 */ /* 0x0043e8000c101904 */
[----:B-1----:R-:W2:Y:S01]  /*440b0*/  LDL.LU R245, [R1+0x74] ;  /* 0x0000740001f57983 */ /* 0x002ea20000300800 */
[----:B------:R-:W-:-:S04]  /*440c0*/  IADD3 R170, R252, 0x66, RZ ;  /* 0x00000066fcaa7810 */ /* 0x000fc80007ffe0ff */
[----:B------:R-:W-:-:S04]  /*440d0*/  ISETP.GE.AND P4, PT, R170, c[0x0][0x17c], PT ;  /* 0x00005f00aa007a0c */ /* 0x000fc80003f86270 */
[----:B------:R-:W-:Y:S02]  /*440e0*/  ISETP.LT.AND P6, PT, R207, c[0x0][0x178], !P4 ;  /* 0x00005e00cf007a0c */ /* 0x000fe400067c1270 */
[----:B------:R-:W-:Y:S02]  /*440f0*/  ISETP.LT.AND P3, PT, R138, c[0x0][0x178], !P4 ;  /* 0x00005e008a007a0c */ /* 0x000fe40006761270 */
[----:B------:R-:W-:Y:S02]  /*44100*/  IADD3 R0, R3, c[0x0][0x198], RZ ;  /* 0x0000660003007a10 */ /* 0x000fe40007ffe0ff */
        /* <DEDUP_REMOVED lines=8> */
[----:B------:R-:W-:Y:S01]  /*44190*/  IMAD.WIDE R164, R0, 0x4, R6 ;  /* 0x0000000400a47825 */ /* 0x000fe200078e0206 */
[----:B------:R-:W-:Y:S01]  /*441a0*/  @P3 STG.E [R166.64], R172 ;  /* 0x000000aca6003986 */ /* 0x000fe2000c101904 */
[----:B------:R-:W-:Y:S02]  /*441b0*/  ISETP.LT.AND P3, PT, R138, c[0x0][0x178], !P1 ;  /* 0x00005e008a007a0c */ /* 0x000fe40004f61270 */
[C---:B------:R-:W-:Y:S01]  /*441c0*/  IADD3 R3, R0.reuse, c[0x0][0x198], RZ ;  /* 0x0000660000037a10 */ /* 0x040fe20007ffe0ff */
        /* <DEDUP_REMOVED lines=8> */
[----:B----4-:R1:W-:Y:S04]  /*44250*/  @P2 STG.E [R164.64], R244 ;  /* 0x000000f4a4002986 */ /* 0x0103e8000c101904 */
[----:B---3--:R3:W-:Y:S01]  /*44260*/  @P3 STG.E [R166.64], R250 ;  /* 0x000000faa6003986 */ /* 0x0087e2000c101904 */
[----:B-1----:R-:W-:-:S03]  /*44270*/  IMAD.WIDE R164, R3, 0x4, R6 ;  /* 0x0000000403a47825 */ /* 0x002fc600078e0206 */
[----:B---3--:R-:W3:Y:S01]  /*44280*/  LDL.LU R250, [R1+0xb0] ;  /* 0x0000b00001fa7983 */ /* 0x008ee20000300800 */
[----:B------:R-:W-:-:S03]  /*44290*/  IMAD.WIDE R166, R3, 0x4, R4 ;  /* 0x0000000403a67825 */ /* 0x000fc600078e0204 */
[----:B------:R-:W4:Y:S04]  /*442a0*/  LDL.LU R175, [R1+0x5d4] ;  /* 0x0005d40001af7983 */ /* 0x000f280000300800 */
[----:B------:R-:W3:Y:S04]  /*442b0*/  LDL.LU R244, [R1+0x104] ;  /* 0x0001040001f47983 */ /* 0x000ee80000300800 */
[----:B------:R-:W3:Y:S04]  /*442c0*/  LDL.LU R3, [R1+0x5d0] ;  /* 0x0005d00001037983 */ /* 0x000ee80000300800 */
[----:B------:R1:W-:Y:S04]  /*442d0*/  @P4 STG.E [R164.64], R174 ;  /* 0x000000aea4004986 */ /* 0x0003e8000c101904 */
[----:B-1----:R-:W3:Y:S04]  /*442e0*/  LDL.LU R165, [R1+0xbd0] ;  /* 0x000bd00001a57983 */ /* 0x002ee80000300800 */
[----:B--2---:R1:W-:Y:S04]  /*442f0*/  @P1 STG.E [R166.64], R245 ;  /* 0x000000f5a6001986 */ /* 0x0043e8000c101904 */
[----:B-1----:R-:W2:Y:S01]  /*44300*/  LDL.LU R167, [R1+0x100] ;  /* 0x0001000001a77983 */ /* 0x002ea20000300800 */
[----:B------:R-:W-:-:S02]  /*44310*/  ISETP.LT.AND P6, PT, R207, c[0x0][0x178], !P0 ;  /* 0x00005e00cf007a0c */ /* 0x000fc400047c1270 */
[----:B------:R-:W-:Y:S02]  /*44320*/  IADD3 R168, R252, 0x69, RZ ;  /* 0x00000069fca87810 */ /* 0x000fe40007ffe0ff */
[----:B------:R-:W-:Y:S01]  /*44330*/  ISETP.LT.AND P5, PT, R138, c[0x0][0x178], !P0 ;  /* 0x00005e008a007a0c */ /* 0x000fe200047a1270 */
[----:B------:R-:W-:Y:S01]  /*44340*/  IMAD.WIDE R170, R0, 0x4, R160 ;  /* 0x0000000400aa7825 */ /* 0x000fe200078e02a0 */
[----:B------:R-:W-:Y:S01]  /*44350*/  ISETP.LT.AND P3, PT, R139, c[0x0][0x178], !P0 ;  /* 0x00005e008b007a0c */ /* 0x000fe20004761270 */
[----:B------:R-:W4:Y:S01]  /*44360*/  LDL.LU R245, [R1+0xb4] ;  /* 0x0000b40001f57983 */ /* 0x000f220000300800 */
[----:B------:R-:W-:Y:S01]  /*44370*/  ISETP.GE.AND P2, PT, R168, c[0x0][0x17c], PT ;  /* 0x00005f00a8007a0c */ /* 0x000fe20003f46270 */
[C---:B------:R-:W-:Y:S02]  /*44380*/  IMAD.WIDE R168, R0.reuse, 0x4, R162 ;  /* 0x0000000400a87825 */ /* 0x040fe400078e02a2 */
[----:B------:R-:W4:Y:S04]  /*44390*/  LDL.LU R249, [R1+0xcf0] ;  /* 0x000cf00001f97983 */ /* 0x000f280000300800 */
[----:B------:R-:W4:Y:S04]  /*443a0*/  LDL.LU R248, [R1+0xb20] ;  /* 0x000b200001f87983 */ /* 0x000f280000300800 */
[----:B------:R-:W4:Y:S04]  /*443b0*/  LDL.LU R172, [R1+0x4a0] ;  /* 0x0004a00001ac7983 */ /* 0x000f280000300800 */
[----:B------:R-:W4:Y:S04]  /*443c0*/  LDL.LU R173, [R1+0xc0] ;  /* 0x0000c00001ad7983 */ /* 0x000f280000300800 */
[----:B------:R-:W4:Y:S04]  /*443d0*/  LDL.LU R174, [R1+0xcf4] ;  /* 0x000cf40001ae7983 */ /* 0x000f280000300800 */
[----:B---3--:R1:W-:Y:S04]  /*443e0*/  @P6 STG.E [R168.64], R165 ;  /* 0x000000a5a8006986 */ /* 0x0083e8000c101904 */
[----:B------:R3:W-:Y:S01]  /*443f0*/  @P5 STG.E [R170.64], R3 ;  /* 0x00000003aa005986 */ /* 0x0007e2000c101904 */
[C---:B-1----:R-:W-:Y:S01]  /*44400*/  IMAD.WIDE R164, R0.reuse, 0x4, R6 ;  /* 0x0000000400a47825 */ /* 0x042fe200078e0206 */
[----:B---3--:R-:W-:-:S04]  /*44410*/  IADD3 R3, R0, c[0x0][0x198], RZ ;  /* 0x0000660000037a10 */ /* 0x008fc80007ffe0ff */
[----:B--2---:R1:W-:Y:S02]  /*44420*/  @P3 STG.E [R164.64], R167 ;  /* 0x000000a7a4003986 */ /* 0x0043e4000c101904 */
        /* <DEDUP_REMOVED lines=11> */
[C---:B------:R-:W-:Y:S01]  /*444e0*/  IMAD.WIDE R168, R3.reuse, 0x4, R160 ;  /* 0x0000000403a87825 */ /* 0x040fe200078e02a0 */
[----:B------:R1:W-:Y:S03]  /*444f0*/  @P1 STG.E [R164.64], R250 ;  /* 0x000000faa4001986 */ /* 0x0003e6000c101904 */
[----:B------:R-:W-:Y:S01]  /*44500*/  IMAD.WIDE R170, R3, 0x4, R6 ;  /* 0x0000000403aa7825 */ /* 0x000fe200078e0206 */
[----:B-1----:R-:W3:Y:S04]  /*44510*/  LDL.LU R250, [R1+0x1b40] ;  /* 0x001b400001fa7983 */ /* 0x002ee80000300800 */
[----:B--2---:R-:W-:Y:S04]  /*44520*/  @P6 STG.E [R166.64], R0 ;  /* 0x00000000a6006986 */ /* 0x004fe8000c101904 */
[----:B----4-:R1:W-:Y:S04]  /*44530*/  @P5 STG.E [R168.64], R175 ;  /* 0x000000afa8005986 */ /* 0x0103e8000c101904 */
[----:B------:R2:W-:Y:S04]  /*44540*/  @P4 STG.E [R170.64], R244 ;  /* 0x000000f4aa004986 */ /* 0x0005e8000c101904 */
[----:B-1----:R-:W4:Y:S04]  /*44550*/  LDL.LU R175, [R1+0xb24] ;  /* 0x000b240001af7983 */ /* 0x002f280000300800 */
        /* <DEDUP_REMOVED lines=18> */
[----:B-1----:R-:W2:Y:S01]  /*44680*/  LDL.LU R245, [R1+0xc4] ;  /* 0x0000c40001f57983 */ /* 0x002ea20000300800 */
[C---:B------:R-:W-:Y:S01]  /*44690*/  IADD3 R0, R170.reuse, c[0x0][0x198], RZ ;  /* 0x00006600aa007a10 */ /* 0x040fe20007ffe0ff */
[----:B---3--:R-:W-:Y:S01]  /*446a0*/  IMAD.WIDE R164, R170, 0x4, R6 ;  /* 0x00000004aaa47825 */ /* 0x008fe200078e0206 */
[----:B------:R-:W-:Y:S01]  /*446b0*/  IADD3 R3, R252, 0x6f, RZ ;  /* 0x0000006ffc037810 */ /* 0x000fe20007ffe0ff */
[----:B------:R-:W3:Y:S02]  /*446c0*/  LDL.LU R171, [R1+0xa30] ;  /* 0x000a300001ab7983 */ /* 0x000ee40000300800 */
[----:B------:R-:W-:-:S02]  /*446d0*/  IMAD.WIDE R166, R170, 0x4, R4 ;  /* 0x00000004aaa67825 */ /* 0x000fc400078e0204 */
[----:B------:R1:W-:Y:S02]  /*446e0*/  @P3 STG.E [R164.64], R172 ;  /* 0x000000aca4003986 */ /* 0x0003e4000c101904 */
[----:B------:R-:W-:Y:S02]  /*446f0*/  IMAD.WIDE R168, R0, 0x4, R162 ;  /* 0x0000000400a87825 */ /* 0x000fe400078e02a2 */
[----:B------:R1:W-:Y:S01]  /*44700*/  @P1 STG.E [R166.64], R173 ;  /* 0x000000ada6001986 */ /* 0x0003e2000c101904 */
[----:B------:R-:W-:Y:S02]  /*44710*/  IADD3 R170, R252, 0x6d, RZ ;  /* 0x0000006dfcaa7810 */ /* 0x000fe40007ffe0ff */
[----:B------:R-:W-:Y:S01]  /*44720*/  ISETP.LT.AND P1, PT, R99, c[0x0][0x178], !P0 ;  /* 0x00005e0063007a0c */ /* 0x000fe20004721270 */
[----:B------:R-:W-:Y:S01]  /*44730*/  @P5 STG.E [R168.64], R174 ;  /* 0x000000aea8005986 */ /* 0x000fe2000c101904 */
[----:B-1----:R-:W-:-:S03]  /*44740*/  IMAD.WIDE R164, R0, 0x4, R6 ;  /* 0x0000000400a47825 */ /* 0x002fc600078e0206 */
[----:B------:R-:W3:Y:S01]  /*44750*/  LDL.LU R248, [R1+0xd24] ;  /* 0x000d240001f87983 */ /* 0x000ee20000300800 */
[----:B------:R-:W-:-:S03]  /*44760*/  IMAD.WIDE R166, R0, 0x4, R160 ;  /* 0x0000000400a67825 */ /* 0x000fc600078e02a0 */
[----:B------:R-:W3:Y:S01]  /*44770*/  LDL.LU R172, [R1+0xcc4] ;  /* 0x000cc40001ac7983 */ /* 0x000ee20000300800 */
[----:B------:R-:W-:Y:S02]  /*44780*/  ISETP.GE.AND P0, PT, R3, c[0x0][0x17c], PT ;  /* 0x00005f0003007a0c */ /* 0x000fe40003f06270 */
[----:B------:R-:W-:Y:S01]  /*44790*/  IADD3 R3, R0, c[0x0][0x198], RZ ;  /* 0x0000660000037a10 */ /* 0x000fe20007ffe0ff */
[----:B------:R-:W3:Y:S04]  /*447a0*/  LDL.LU R173, [R1+0xa34] ;  /* 0x000a340001ad7983 */ /* 0x000ee80000300800 */
[----:B----4-:R-:W-:Y:S04]  /*447b0*/  @P6 STG.E [R166.64], R175 ;  /* 0x000000afa6006986 */ /* 0x010fe8000c101904 */
[----:B--2---:R1:W-:Y:S01]  /*447c0*/  @P4 STG.E [R164.64], R244 ;  /* 0x000000f4a4004986 */ /* 0x0043e2000c101904 */
[----:B------:R-:W-:-:S03]  /*447d0*/  ISETP.GE.AND P4, PT, R170, c[0x0][0x17c], PT ;  /* 0x00005f00aa007a0c */ /* 0x000fc60003f86270 */
[----:B-1----:R-:W2:Y:S01]  /*447e0*/  LDL.LU R244, [R1+0x394] ;  /* 0x0003940001f47983 */ /* 0x002ea20000300800 */
[----:B------:R-:W-:-:S03]  /*447f0*/  IMAD.WIDE R164, R0, 0x4, R4 ;  /* 0x0000000400a47825 */ /* 0x000fc600078e0204 */
[----:B------:R-:W4:Y:S04]  /*44800*/  LDL.LU R0, [R1+0xcc0] ;  /* 0x000cc00001007983 */ /* 0x000f280000300800 */
[----:B------:R-:W2:Y:S01]  /*44810*/  LDL.LU R170, [R1+0xd20] ;  /* 0x000d200001aa7983 */ /* 0x000ea20000300800 */
[----:B------:R-:W-:Y:S02]  /*44820*/  ISETP.LT.AND P3, PT, R207, c[0x0][0x178], !P2 ;  /* 0x00005e00cf007a0c */ /* 0x000fe40005761270 */
[----:B------:R-:W-:Y:S01]  /*44830*/  ISETP.LT.AND P5, PT, R138, c[0x0][0x178], !P2 ;  /* 0x00005e008a007a0c */ /* 0x000fe200057a1270 */
[----:B------:R-:W-:Y:S01]  /*44840*/  IMAD.WIDE R166, R3, 0x4, R162 ;  /* 0x0000000403a67825 */ /* 0x000fe200078e02a2 */
[----:B------:R-:W-:Y:S01]  /*44850*/  ISETP.LT.AND P6, PT, R139, c[0x0][0x178], !P2 ;  /* 0x00005e008b007a0c */ /* 0x000fe200057c1270 */
[----:B------:R-:W3:Y:S02]  /*44860*/  LDL.LU R249, [R1+0xd40] ;  /* 0x000d400001f97983 */ /* 0x000ee40000300800 */
[----:B------:R-:W-:-:S02]  /*44870*/  IMAD.WIDE R168, R3, 0x4, R160 ;  /* 0x0000000403a87825 */ /* 0x000fc400078e02a0 */
[----:B------:R1:W-:Y:S04]  /*44880*/  @P1 STG.E [R164.64], R245 ;  /* 0x000000f5a4001986 */ /* 0x0003e8000c101904 */
[----:B------:R-:W3:Y:S04]  /*44890*/  LDL.LU R174, [R1+0xd10] ;  /* 0x000d100001ae7983 */ /* 0x000ee80000300800 */
[----:B------:R-:W3:Y:S01]  /*448a0*/  LDL.LU R175, [R1+0xc90] ;  /* 0x000c900001af7983 */ /* 0x000ee20000300800 */
[----:B-1----:R-:W-:-:S03]  /*448b0*/  IMAD.WIDE R164, R3, 0x4, R6 ;  /* 0x0000000403a47825 */ /* 0x002fc600078e0206 */
[----:B------:R-:W3:Y:S04]  /*448c0*/  LDL.LU R245, [R1+0xd44] ;  /* 0x000d440001f57983 */ /* 0x000ee80000300800 */
[----:B--2---:R-:W-:Y:S04]  /*448d0*/  @P3 STG.E [R166.64], R170 ;  /* 0x000000aaa6003986 */ /* 0x004fe8000c101904 */
[----:B----4-:R1:W-:Y:S04]  /*448e0*/  @P5 STG.E [R168.64], R0 ;  /* 0x00000000a8005986 */ /* 0x0103e8000c101904 */
[----:B---3--:R2:W-:Y:S01]  /*448f0*/  @P6 STG.E [R164.64], R171 ;  /* 0x000000aba4006986 */ /* 0x0085e2000c101904 */
[C---:B-1----:R-:W-:Y:S01]  /*44900*/  IADD3 R0, R3.reuse, c[0x0][0x198], RZ ;  /* 0x0000660003007a10 */ /* 0x042fe20007ffe0ff */
[----:B--2---:R-:W-:-:S02]  /*44910*/  IMAD.WIDE R170, R3, 0x4, R4 ;  /* 0x0000000403aa7825 */ /* 0x004fc400078e0204 */
[----:B------:R-:W2:Y:S01]  /*44920*/  LDL.LU R3, [R1+0x390] ;  /* 0x0003900001037983 */ /* 0x000ea20000300800 */
[----:B------:R-:W-:Y:S02]  /*44930*/  ISETP.LT.AND P2, PT, R99, c[0x0][0x178], !P2 ;  /* 0x00005e0063007a0c */ /* 0x000fe40005741270 */
[----:B------:R-:W-:Y:S02]  /*44940*/  ISETP.LT.AND P5, PT, R207, c[0x0][0x178], !P4 ;  /* 0x00005e00cf007a0c */ /* 0x000fe400067a1270 */
[----:B------:R-:W-:Y:S02]  /*44950*/  ISETP.LT.AND P3, PT, R138, c[0x0][0x178], !P4 ;  /* 0x00005e008a007a0c */ /* 0x000fe40006761270 */
[----:B------:R-:W-:Y:S02]  /*44960*/  ISETP.LT.AND P1, PT, R139, c[0x0][0x178], !P4 ;  /* 0x00005e008b007a0c */ /* 0x000fe40006721270 */
[----:B------:R-:W-:Y:S02]  /*44970*/  ISETP.LT.AND P4, PT, R99, c[0x0][0x178], !P4 ;  /* 0x00005e0063007a0c */ /* 0x000fe40006781270 */
[----:B------:R-:W-:Y:S01]  /*44980*/  IADD3 R166, R252, 0x6e, RZ ;  /* 0x0000006efca67810 */ /* 0x000fe20007ffe0ff */
[----:B------:R-:W-:-:S03]  /*44990*/  IMAD.WIDE R164, R0, 0x4, R162 ;  /* 0x0000000400a47825 */ /* 0x000fc600078e02a2 */
[----:B------:R-:W-:Y:S01]  /*449a0*/  ISETP.GE.AND P6, PT, R166, c[0x0][0x17c], PT ;  /* 0x00005f00a6007a0c */ /* 0x000fe20003fc6270 */
[----:B------:R-:W-:-:S04]  /*449b0*/  IMAD.WIDE R166, R0, 0x4, R160 ;  /* 0x0000000400a67825 */ /* 0x000fc800078e02a0 */
[C---:B------:R-:W-:Y:S01]  /*449c0*/  IMAD.WIDE R168, R0.reuse, 0x4, R6 ;  /* 0x0000000400a87825 */ /* 0x040fe200078e0206 */
[----:B--2---:R1:W-:Y:S04]  /*449d0*/  @P2 STG.E [R170.64], R3 ;  /* 0x00000003aa002986 */ /* 0x0043e8000c101904 */
[----:B------:R-:W-:Y:S04]  /*449e0*/  @P5 STG.E [R164.64], R248 ;  /* 0x000000f8a4005986 */ /* 0x000fe8000c101904 */
[----:B------:R-:W-:Y:S01]  /*449f0*/  @P3 STG.E [R166.64], R172 ;  /* 0x000000aca6003986 */ /* 0x000fe2000c101904 */
[----:B-1----:R-:W-:-:S03]  /*44a00*/  IMAD.WIDE R170, R0, 0x4, R4 ;  /* 0x0000000400aa7825 */ /* 0x002fc600078e0204 */
[----:B------:R-:W-:Y:S04]  /*44a10*/  @P1 STG.E [R168.64], R173 ;  /* 0x000000ada8001986 */ /* 0x000fe8000c101904 */
[----:B------:R1:W-:Y:S04]  /*44a20*/  @P4 STG.E [R170.64], R244 ;  /* 0x000000f4aa004986 */ /* 0x0003e8000c101904 */
[----:B-1----:R-:W2:Y:S01]  /*44a30*/  LDL.LU R244, [R1+0xd14] ;  /* 0x000d140001f47983 */ /* 0x002ea20000300800 */
[----:B------:R-:W-:Y:S02]  /*44a40*/  ISETP.LT.AND P2, PT, R207, c[0x0][0x178], !P6 ;  /* 0x00005e00cf007a0c */ /* 0x000fe40007741270 */
[----:B------:R-:W-:Y:S01]  /*44a50*/  ISETP.LT.AND P4, PT, R138, c[0x0][0x178], !P6 ;  /* 0x00005e008a007a0c */ /* 0x000fe20007781270 */
[----:B------:R-:W3:Y:S01]  /*44a60*/  LDL.LU R248, [R1+0xc94] ;  /* 0x000c940001f87983 */ /* 0x000ee20000300800 */
[----:B------:R-:W-:-:S02]  /*44a70*/  ISETP.LT.AND P3, PT, R139, c[0x0][0x178], !P6 ;  /* 0x00005e008b007a0c */ /* 0x000fc40007761270 */
[----:B------:R-:W-:Y:S01]  /*44a80*/  IADD3 R3, R0, c[0x0][0x198], RZ ;  /* 0x0000660000037a10 */ /* 0x000fe20007ffe0ff */
[----:B------:R-:W4:Y:S01]  /*44a90*/  LDL.LU R172, [R1+0x638] ;  /* 0x0006380001ac7983 */ /* 0x000f220000300800 */
[----:B------:R-:W-:-:S03]  /*44aa0*/  ISETP.LT.AND P6, PT, R99, c[0x0][0x178], !P6 ;  /* 0x00005e0063007a0c */ /* 0x000fc600077c1270 */
[C---:B------:R-:W-:Y:S01]  /*44ab0*/  IMAD.WIDE R168, R3.reuse, 0x4, R162 ;  /* 0x0000000403a87825 */ /* 0x040fe200078e02a2 */
[----:B------:R-:W-:Y:S01]  /*44ac0*/  IADD3 R0, R252, 0x70, RZ ;  /* 0x00000070fc007810 */ /* 0x000fe20007ffe0ff */
[----:B------:R-:W3:Y:S02]  /*44ad0*/  LDL.LU R173, [R1+0x138] ;  /* 0x0001380001ad7983 */ /* 0x000ee40000300800 */
[----:B------:R-:W-:-:S04]  /*44ae0*/  IMAD.WIDE R164, R3, 0x4, R160 ;  /* 0x0000000403a47825 */ /* 0x000fc800078e02a0 */
[----:B------:R-:W-:Y:S01]  /*44af0*/  IMAD.WIDE R166, R3, 0x4, R6 ;  /* 0x0000000403a67825 */ /* 0x000fe200078e0206 */
[----:B------:R1:W-:Y:S01]  /*44b00*/  @P2 STG.E [R168.64], R249 ;  /* 0x000000f9a8002986 */ /* 0x0003e2000c101904 */
[----:B------:R-:W-:-:S03]  /*44b10*/  ISETP.LT.AND P5, PT, R207, c[0x0][0x178], !P0 ;  /* 0x00005e00cf007a0c */ /* 0x000fc600047a1270 */
[----:B------:R1:W-:Y:S01]  /*44b20*/  @P4 STG.E [R164.64], R174 ;  /* 0x000000aea4004986 */ /* 0x0003e2000c101904 */
[----:B------:R-:W-:-:S03]  /*44b30*/  ISETP.GE.AND P1, PT, R0, c[0x0][0x17c], PT ;  /* 0x00005f0000007a0c */ /* 0x000fc60003f26270 */
[----:B------:R1:W-:Y:S01]  /*44b40*/  @P3 STG.E [R166.64], R175 ;  /* 0x000000afa6003986 */ /* 0x0003e2000c101904 */
[----:B------:R-:W-:Y:S01]  /*44b50*/  ISETP.LT.AND P3, PT, R138, c[0x0][0x178], !P0 ;  /* 0x00005e008a007a0c */ /* 0x000fe20004761270 */
[C---:B-1----:R-:W-:Y:S01]  /*44b60*/  IMAD.WIDE R168, R3.reuse, 0x4, R4 ;  /* 0x0000000403a87825 */ /* 0x042fe200078e0204 */
[----:B------:R-:W-:-:S04]  /*44b70*/  IADD3 R0, R3, c[0x0][0x198], RZ ;  /* 0x0000660003007a10 */ /* 0x000fc80007ffe0ff */
[----:B------:R1:W-:Y:S01]  /*44b80*/  @P6 STG.E [R168.64], R250 ;  /* 0x000000faa8006986 */ /* 0x0003e2000c101904 */
[----:B------:R-:W-:-:S04]  /*44b90*/  IMAD.WIDE R164, R0, 0x4, R162 ;  /* 0x0000000400a47825 */ /* 0x000fc800078e02a2 */
[----:B------:R-:W-:Y:S01]  /*44ba0*/  IMAD.WIDE R166, R0, 0x4, R160 ;  /* 0x0000000400a67825 */ /* 0x000fe200078e02a0 */
[----:B-1----:R-:W4:Y:S04]  /*44bb0*/  LDL.LU R250, [R1+0x1b3c] ;  /* 0x001b3c0001fa7983 */ /* 0x002f280000300800 */
[----:B------:R-:W4:Y:S04]  /*44bc0*/  LDL.LU R174, [R1+0x38] ;  /* 0x0000380001ae7983 */ /* 0x000f280000300800 */
[----:B------:R1:W-:Y:S04]  /*44bd0*/  @P5 STG.E [R164.64], R245 ;  /* 0x000000f5a4005986 */ /* 0x0003e8000c101904 */
[----:B------:R-:W4:Y:S04]  /*44be0*/  LDL.LU R175, [R1+0x63c] ;  /* 0x00063c0001af7983 */ /* 0x000f280000300800 */
[----:B-1----:R-:W4:Y:S04]  /*44bf0*/  LDL.LU R245, [R1+0x13c] ;  /* 0x00013c0001f57983 */ /* 0x002f280000300800 */
[----:B--2---:R1:W-:Y:S04]  /*44c00*/  @P3 STG.E [R166.64], R244 ;  /* 0x000000f4a6003986 */ /* 0x0043e8000c101904 */
[----:B-1----:R-:W2:Y:S01]  /*44c10*/  LDL.LU R244, [R1+0x3c] ;  /* 0x00003c0001f47983 */ /* 0x002ea20000300800 */
[----:B------:R-:W-:-:S02]  /*44c20*/  ISETP.LT.AND P4, PT, R139, c[0x0][0x178], !P0 ;  /* 0x00005e008b007a0c */ /* 0x000fc40004781270 */
[----:B------:R-:W-:Y:S02]  /*44c30*/  ISETP.LT.AND P5, PT, R99, c[0x0][0x178], !P0 ;  /* 0x00005e0063007a0c */ /* 0x000fe400047a1270 */
[----:B------:R-:W-:Y:S01]  /*44c40*/  IADD3 R168, R252, 0x71, RZ ;  /* 0x00000071fca87810 */ /* 0x000fe20007ffe0ff */
[----:B------:R-:W-:Y:S01]  /*44c50*/  IMAD.WIDE R164, R0, 0x4, R6 ;  /* 0x0000000400a47825 */ /* 0x000fe200078e0206 */
[----:B------:R-:W-:Y:S02]  /*44c60*/  ISETP.LT.AND P6, PT, R207, c[0x0][0x178], !P1 ;  /* 0x00005e00cf007a0c */ /* 0x000fe40004fc1270 */
[----:B------:R-:W-:Y:S01]  /*44c70*/  ISETP.GE.AND P2, PT, R168, c[0x0][0x17c], PT ;  /* 0x00005f00a8007a0c */ /* 0x000fe20003f46270 */
[----:B------:R-:W-:Y:S01]  /*44c80*/  IMAD.WIDE R168, R0, 0x4, R4 ;  /* 0x0000000400a87825 */ /* 0x000fe200078e0204 */
[----:B------:R-:W-:Y:S02]  /*44c90*/  ISETP.LT.AND P0, PT, R138, c[0x0][0x178], !P1 ;  /* 0x00005e008a007a0c */ /* 0x000fe40004f01270 */
[----:B------:R-:W-:Y:S01]  /*44ca0*/  IADD3 R3, R0, c[0x0][0x198], RZ ;  /* 0x0000660000037a10 */ /* 0x000fe20007ffe0ff */
[----:B---3--:R1:W-:Y:S04]  /*44cb0*/  @P4 STG.E [R164.64], R248 ;  /* 0x000000f8a4004986 */ /* 0x0083e8000c101904 */
[----:B------:R3:W-:Y:S01]  /*44cc0*/  @P5 STG.E [R168.64], R251 ;  /* 0x000000fba8005986 */ /* 0x0007e2000c101904 */
[----:B------:R-:W-:Y:S01]  /*44cd0*/  ISETP.LT.AND P5, PT, R139, c[0x0][0x178], !P1 ;  /* 0x00005e008b007a0c */ /* 0x000fe20004fa1270 */
[----:B------:R-:W-:Y:S01]  /*44ce0*/  IMAD.WIDE R166, R3, 0x4, R162 ;  /* 0x0000000403a67825 */ /* 0x000fe200078e02a2 */
[----:B------:R-:W-:-:S03]  /*44cf0*/  ISETP.LT.AND P1, PT, R99, c[0x0][0x178], !P1 ;  /* 0x00005e0063007a0c */ /* 0x000fc60004f21270 */
[----:B-1----:R-:W-:Y:S01]  /*44d00*/  IMAD.WIDE R164, R3, 0x4, R160 ;  /* 0x0000000403a47825 */ /* 0x002fe200078e02a0 */
[----:B----4-:R1:W-:Y:S01]  /*44d10*/  @P6 STG.E [R166.64], R172 ;  /* 0x000000aca6006986 */ /* 0x0103e2000c101904 */
[----:B------:R-:W-:Y:S02]  /*44d20*/  ISETP.LT.AND P4, PT, R207, c[0x0][0x178], !P2 ;  /* 0x00005e00cf007a0c */ /* 0x000fe40005781270 */
[----:B------:R-:W-:Y:S01]  /*44d30*/  ISETP.LT.AND P6, PT, R138, c[0x0][0x178], !P2 ;  /* 0x00005e008a007a0c */ /* 0x000fe200057c1270 */
[----:B------:R4:W-:Y:S01]  /*44d40*/  @P0 STG.E [R164.64], R173 ;  /* 0x000000ada4000986 */ /* 0x0009e2000c101904 */
[----:B------:R-:W-:Y:S02]  /*44d50*/  ISETP.LT.AND P3, PT, R139, c[0x0][0x178], !P2 ;  /* 0x00005e008b007a0c */ /* 0x000fe40005761270 */
[----:B---3--:R-:W-:Y:S01]  /*44d60*/  IADD3 R168, R252, 0x72, RZ ;  /* 0x00000072fca87810 */ /* 0x008fe20007ffe0ff */
[----:B------:R-:W3:Y:S01]  /*44d70*/  LDL.LU R251, [R1+0x1b38] ;  /* 0x001b380001fb7983 */ /* 0x000ee20000300800 */
[----:B-1----:R-:W-:-:S03]  /*44d80*/  IMAD.WIDE R166, R3, 0x4, R4 ;  /* 0x0000000403a67825 */ /* 0x002fc600078e0204 */
[----:B------:R-:W3:Y:S01]  /*44d90*/  LDL.LU R170, [R1+0xd8] ;  /* 0x0000d80001aa7983 */ /* 0x000ee20000300800 */
[C---:B----4-:R-:W-:Y:S01]  /*44da0*/  IMAD.WIDE R164, R3.reuse, 0x4, R6 ;  /* 0x0000000403a47825 */ /* 0x050fe200078e0206 */
[----:B------:R-:W-:-:S04]  /*44db0*/  IADD3 R3, R3, c[0x0][0x198], RZ ;  /* 0x0000660003037a10 */ /* 0x000fc80007ffe0ff */
[----:B------:R1:W-:Y:S01]  /*44dc0*/  @P5 STG.E [R164.64], R174 ;  /* 0x000000aea4005986 */ /* 0x0003e2000c101904 */
[----:B------:R-:W-:Y:S01]  /*44dd0*/  ISETP.GE.AND P5, PT, R168, c[0x0][0x17c], PT ;  /* 0x00005f00a8007a0c */ /* 0x000fe20003fa6270 */
[C---:B------:R-:W-:Y:S02]  /*44de0*/  IMAD.WIDE R168, R3.reuse, 0x4, R6 ;  /* 0x0000000403a87825 */ /* 0x040fe400078e0206 */
[----:B------:R4:W-:Y:S02]  /*44df0*/  @P1 STG.E [R166.64], R250 ;  /* 0x000000faa6001986 */ /* 0x0009e4000c101904 */
[----:B-1----:R-:W-:-:S04]  /*44e00*/  IMAD.WIDE R164, R3, 0x4, R162 ;  /* 0x0000000403a47825 */ /* 0x002fc800078e02a2 */
[----:B----4-:R-:W-:Y:S01]  /*44e10*/  IMAD.WIDE R166, R3, 0x4, R160 ;  /* 0x0000000403a67825 */ /* 0x010fe200078e02a0 */
[----:B------:R1:W-:Y:S04]  /*44e20*/  @P4 STG.E [R164.64], R175 ;  /* 0x000000afa4004986 */ /* 0x0003e8000c101904 */
[----:B------:R-:W4:Y:S04]  /*44e30*/  LDL.LU R250, [R1+0x188] ;  /* 0x0001880001fa7983 */ /* 0x000f280000300800 */
[----:B------:R-:W-:Y:S04]  /*44e40*/  @P6 STG.E [R166.64], R245 ;  /* 0x000000f5a6006986 */ /* 0x000fe8000c101904 */
[----:B-1----:R-:W4:Y:S04]  /*44e50*/  LDL.LU R175, [R1+0x18] ;  /* 0x0000180001af7983 */ /* 0x002f280000300800 */
[----:B--2---:R1:W-:Y:S04]  /*44e60*/  @P3 STG.E [R168.64], R244 ;  /* 0x000000f4a8003986 */ /* 0x0043e8000c101904 */
[----:B-1----:R-:W2:Y:S04]  /*44e70*/  LDL.LU R169, [R1+0x768] ;  /* 0x0007680001a97983 */ /* 0x002ea80000300800 */
[----:B------:R-:W4:Y:S04]  /*44e80*/  LDL.LU R245, [R1+0x76c] ;  /* 0x00076c0001f57983 */ /* 0x000f280000300800 */
[----:B------:R-:W4:Y:S04]  /*44e90*/  LDL.LU R171, [R1+0x18c] ;  /* 0x00018c0001ab7983 */ /* 0x000f280000300800 */
[----:B------:R-:W4:Y:S01]  /*44ea0*/  LDL.LU R174, [R1+0xdc] ;  /* 0x0000dc0001ae7983 */ /* 0x000f220000300800 */
[----:B------:R-:W-:-:S02]  /*44eb0*/  IADD3 R0, R252, 0x79, RZ ;  /* 0x00000079fc007810 */ /* 0x000fc40007ffe0ff */
[----:B------:R-:W-:Y:S01]  /*44ec0*/  ISETP.LT.AND P2, PT, R99, c[0x0][0x178], !P2 ;  /* 0x00005e0063007a0c */ /* 0x000fe20005741270 */
[----:B------:R-:W4:Y:S01]  /*44ed0*/  LDL.LU R244, [R1+0x1c] ;  /* 0x00001c0001f47983 */ /* 0x000f220000300800 */
[----:B------:R-:W-:Y:S02]  /*44ee0*/  ISETP.LT.AND P1, PT, R207, c[0x0][0x178], !P5 ;  /* 0x00005e00cf007a0c */ /* 0x000fe40006f21270 */
[----:B------:R-:W-:Y:S01]  /*44ef0*/  ISETP.GE.AND P0, PT, R0, c[0x0][0x17c], PT ;  /* 0x00005f0000007a0c */ /* 0x000fe20003f06270 */
[C---:B------:R-:W-:Y:S01]  /*44f00*/  IMAD.WIDE R164, R3.reuse, 0x4, R4 ;  /* 0x0000000403a47825 */ /* 0x040fe200078e0204 */
[----:B------:R-:W-:Y:S01]  /*44f10*/  IADD3 R0, R3, c[0x0][0x198], RZ ;  /* 0x0000660003007a10 */ /* 0x000fe20007ffe0ff */
[----:B------:R-:W4:Y:S01]  /*44f20*/  LDL.LU R249, [R1+0x7d8] ;  /* 0x0007d80001f97983 */ /* 0x000f220000300800 */
[----:B------:R-:W-:Y:S02]  /*44f30*/  ISETP.LT.AND P3, PT, R138, c[0x0][0x178], !P5 ;  /* 0x00005e008a007a0c */ /* 0x000fe40006f61270 */
[----:B------:R-:W-:Y:S01]  /*44f40*/  IADD3 R168, R252, 0x73, RZ ;  /* 0x00000073fca87810 */ /* 0x000fe20007ffe0ff */
[----:B------:R-:W-:Y:S01]  /*44f50*/  IMAD.WIDE R166, R0, 0x4, R162 ;  /* 0x0000000400a67825 */ /* 0x000fe200078e02a2 */
[----:B------:R-:W-:Y:S01]  /*44f60*/  ISETP.LT.AND P6, PT, R139, c[0x0][0x178], !P5 ;  /* 0x00005e008b007a0c */ /* 0x000fe20006fc1270 */
[----:B---3--:R1:W-:Y:S01]  /*44f70*/  @P2 STG.E [R164.64], R251 ;  /* 0x000000fba4002986 */ /* 0x0083e2000c101904 */
[----:B------:R-:W-:-:S02]  /*44f80*/  ISETP.GE.AND P4, PT, R168, c[0x0][0x17c], PT ;  /* 0x00005f00a8007a0c */ /* 0x000fc40003f86270 */
[----:B------:R-:W-:Y:S01]  /*44f90*/  IADD3 R3, R252, 0x74, RZ ;  /* 0x00000074fc037810 */ /* 0x000fe20007ffe0ff */
[----:B------:R-:W3:Y:S01]  /*44fa0*/  LDL.LU R248, [R1+0x1d8] ;  /* 0x0001d80001f87983 */ /* 0x000ee20000300800 */
[----:B------:R-:W-:Y:S02]  /*44fb0*/  ISETP.LT.AND P5, PT, R99, c[0x0][0x178], !P5 ;  /* 0x00005e0063007a0c */ /* 0x000fe40006fa1270 */
[----:B------:R-:W-:Y:S01]  /*44fc0*/  ISETP.GE.AND P2, PT, R3, c[0x0][0x17c], PT ;  /* 0x00005f0003007a0c */ /* 0x000fe20003f46270 */
[----:B------:R-:W3:Y:S01]  /*44fd0*/  LDL.LU R172, [R1+0xe8] ;  /* 0x0000e80001ac7983 */ /* 0x000ee20000300800 */
[C---:B------:R-:W-:Y:S01]  /*44fe0*/  IADD3 R3, R0.reuse, c[0x0][0x198], RZ ;  /* 0x0000660000037a10 */ /* 0x040fe20007ffe0ff */
[C---:B-1----:R-:W-:Y:S02]  /*44ff0*/  IMAD.WIDE R164, R0.reuse, 0x4, R6 ;  /* 0x0000000400a47825 */ /* 0x042fe400078e0206 */
[----:B------:R-:W3:Y:S04]  /*45000*/  LDL.LU R173, [R1+0x58] ;  /* 0x0000580001ad7983 */ /* 0x000ee80000300800 */
[----:B--2---:R1:W-:Y:S01]  /*45010*/  @P1 STG.E [R166.64], R169 ;  /* 0x000000a9a6001986 */ /* 0x0043e2000c101904 */
[----:B------:R-:W-:Y:S01]  /*45020*/  ISETP.LT.AND P1, PT, R207, c[0x0][0x178], !P4 ;  /* 0x00005e00cf007a0c */ /* 0x000fe20006721270 */
[----:B-1----:R-:W-:-:S05]  /*45030*/  IMAD.WIDE R166, R0, 0x4, R160 ;  /* 0x0000000400a67825 */ /* 0x002fca00078e02a0 */
[----:B----4-:R-:W-:Y:S01]  /*45040*/  @P3 STG.E [R166.64], R250 ;  /* 0x000000faa6003986 */ /* 0x010fe2000c101904 */
[----:B------:R-:W-:Y:S01]  /*45050*/  ISETP.LT.AND P3, PT, R138, c[0x0][0x178], !P4 ;  /* 0x00005e008a007a0c */ /* 0x000fe20006761270 */
[----:B------:R-:W-:Y:S02]  /*45060*/  IMAD.WIDE R168, R0, 0x4, R4 ;  /* 0x0000000400a87825 */ /* 0x000fe400078e0204 */
[----:B------:R1:W-:Y:S01]  /*45070*/  @P6 STG.E [R164.64], R170 ;  /* 0x000000aaa4006986 */ /* 0x0003e2000c101904 */
[----:B------:R-:W-:-:S03]  /*45080*/  ISETP.LT.AND P6, PT, R139, c[0x0][0x178], !P4 ;  /* 0x00005e008b007a0c */ /* 0x000fc600067c1270 */
[----:B------:R2:W-:Y:S01]  /*45090*/  @P5 STG.E [R168.64], R175 ;  /* 0x000000afa8005986 */ /* 0x0005e2000c101904 */
[----:B-1----:R-:W-:-:S03]  /*450a0*/  IMAD.WIDE R164, R3, 0x4, R162 ;  /* 0x0000000403a47825 */ /* 0x002fc600078e02a2 */
[----:B--2---:R-:W2:Y:S01]  /*450b0*/  LDL.LU R175, [R1+0x7dc] ;  /* 0x0007dc0001af7983 */ /* 0x004ea20000300800 */
[----:B------:R-:W-:-:S03]  /*450c0*/  IMAD.WIDE R166, R3, 0x4, R160 ;  /* 0x0000000403a67825 */ /* 0x000fc600078e02a0 */
[----:B------:R1:W-:Y:S04]  /*450d0*/  @P1 STG.E [R164.64], R245 ;  /* 0x000000f5a4001986 */ /* 0x0003e8000c101904 */
[----:B------:R-:W-:Y:S04]  /*450e0*/  @P3 STG.E [R166.64], R171 ;  /* 0x000000aba6003986 */ /* 0x000fe8000c101904 */
[----:B-1----:R-:W4:Y:S01]  /*450f0*/  LDL.LU R245, [R1+0x1dc] ;  /* 0x0001dc0001f57983 */ /* 0x002f220000300800 */
[----:B------:R-:W-:-:S05]  /*45100*/  IMAD.WIDE R164, R3, 0x4, R6 ;  /* 0x0000000403a47825 */ /* 0x000fca00078e0206 */
[----:B------:R1:W-:Y:S04]  /*45110*/  @P6 STG.E [R164.64], R174 ;  /* 0x000000aea4006986 */ /* 0x0003e8000c101904 */
[----:B-1----:R-:W4:Y:S01]  /*45120*/  LDL.LU R174, [R1+0xec] ;  /* 0x0000ec0001ae7983 */ /* 0x002f220000300800 */
[----:B------:R-:W-:Y:S02]  /*45130*/  ISETP.LT.AND P4, PT, R99, c[0x0][0x178], !P4 ;  /* 0x00005e0063007a0c */ /* 0x000fe40006781270 */
[----:B------:R-:W-:Y:S01]  /*45140*/  IADD3 R0, R252, 0x75, RZ ;  /* 0x00000075fc007810 */ /* 0x000fe20007ffe0ff */
[----:B------:R-:W-:Y:S01]  /*45150*/  IMAD.WIDE R168, R3, 0x4, R4 ;  /* 0x0000000403a87825 */ /* 0x000fe200078e0204 */
[----:B------:R-:W-:Y:S02]  /*45160*/  ISETP.LT.AND P5, PT, R207, c[0x0][0x178], !P2 ;  /* 0x00005e00cf007a0c */ /* 0x000fe400057a1270 */
[----:B------:R-:W-:-:S02]  /*45170*/  ISETP.GE.AND P1, PT, R0, c[0x0][0x17c], PT ;  /* 0x00005f0000007a0c */ /* 0x000fc40003f26270 */
[----:B------:R-:W-:Y:S02]  /*45180*/  IADD3 R0, R3, c[0x0][0x198], RZ ;  /* 0x0000660003007a10 */ /* 0x000fe40007ffe0ff */
[----:B------:R-:W-:-:S03]  /*45190*/  ISETP.LT.AND P3, PT, R138, c[0x0][0x178], !P2 ;  /* 0x00005e008a007a0c */ /* 0x000fc60005761270 */
[----:B------:R1:W-:Y:S01]  /*451a0*/  @P4 STG.E [R168.64], R244 ;  /* 0x000000f4a8004986 */ /* 0x0003e2000c101904 */
[----:B------:R-:W-:Y:S01]  /*451b0*/  ISETP.LT.AND P4, PT, R139, c[0x0][0x178], !P2 ;  /* 0x00005e008b007a0c */ /* 0x000fe20005781270 */
[----:B------:R-:W-:Y:S01]  /*451c0*/  IMAD.WIDE R166, R0, 0x4, R162 ;  /* 0x0000000400a67825 */ /* 0x000fe200078e02a2 */
[----:B------:R-:W-:-:S04]  /*451d0*/  ISETP.LT.AND P2, PT, R99, c[0x0][0x178], !P2 ;  /* 0x00005e0063007a0c */ /* 0x000fc80005741270 */
[----:B------:R3:W-:Y:S01]  /*451e0*/  @P5 STG.E [R166.64], R249 ;  /* 0x000000f9a6005986 */ /* 0x0007e2000c101904 */
[----:B------:R-:W-:Y:S01]  /*451f0*/  ISETP.LT.AND P5, PT, R207, c[0x0][0x178], !P1 ;  /* 0x00005e00cf007a0c */ /* 0x000fe20004fa1270 */
[----:B------:R-:W-:Y:S01]  /*45200*/  IMAD.WIDE R164, R0, 0x4, R6 ;  /* 0x0000000400a47825 */ /* 0x000fe200078e0206 */
[----:B------:R-:W-:Y:S02]  /*45210*/  ISETP.LT.AND P6, PT, R138, c[0x0][0x178], !P1 ;  /* 0x00005e008a007a0c */ /* 0x000fe40004fc1270 */
[C---:B------:R-:W-:Y:S01]  /*45220*/  IADD3 R3, R0.reuse, c[0x0][0x198], RZ ;  /* 0x0000660000037a10 */ /* 0x040fe20007ffe0ff */
[C---:B-1----:R-:W-:Y:S01]  /*45230*/  IMAD.WIDE R168, R0.reuse, 0x4, R4 ;  /* 0x0000000400a87825 */ /* 0x042fe200078e0204 */
[----:B------:R-:W4:Y:S04]  /*45240*/  LDL.LU R244, [R1+0x5c] ;  /* 0x00005c0001f47983 */ /* 0x000f280000300800 */
[----:B------:R-:W4:Y:S01]  /*45250*/  LDL.LU R250, [R1+0x78] ;  /* 0x0000780001fa7983 */ /* 0x000f220000300800 */
[----:B---3--:R-:W-:-:S03]  /*45260*/  IMAD.WIDE R166, R0, 0x4, R160 ;  /* 0x0000000400a67825 */ /* 0x008fc600078e02a0 */
[----:B------:R-:W3:Y:S04]  /*45270*/  LDL.LU R249, [R1+0x8dc] ;  /* 0x0008dc0001f97983 */ /* 0x000ee80000300800 */
[----:B------:R1:W-:Y:S04]  /*45280*/  @P3 STG.E [R166.64], R248 ;  /* 0x000000f8a6003986 */ /* 0x0003e8000c101904 */
[----:B------:R1:W-:Y:S04]  /*45290*/  @P4 STG.E [R164.64], R172 ;  /* 0x000000aca4004986 */ /* 0x0003e8000c101904 */
[----:B------:R-:W-:Y:S01]  /*452a0*/  @P2 STG.E [R168.64], R173 ;  /* 0x000000ada8002986 */ /* 0x000fe2000c101904 */
[----:B------:R-:W-:Y:S01]  /*452b0*/  ISETP.LT.AND P2, PT, R139, c[0x0][0x178], !P1 ;  /* 0x00005e008b007a0c */ /* 0x000fe20004f41270 */
[----:B-1----:R-:W-:-:S04]  /*452c0*/  IMAD.WIDE R166, R3, 0x4, R162 ;  /* 0x0000000403a67825 */ /* 0x002fc800078e02a2 */
[C---:B------:R-:W-:Y:S01]  /*452d0*/  IMAD.WIDE R164, R3.reuse, 0x4, R160 ;  /* 0x0000000403a47825 */ /* 0x040fe200078e02a0 */
[C---:B------:R-:W-:Y:S02]  /*452e0*/  IADD3 R0, R3.reuse, c[0x0][0x198], RZ ;  /* 0x0000660003007a10 */ /* 0x040fe40007ffe0ff */
[----:B------:R-:W-:Y:S01]  /*452f0*/  IADD3 R172, R252, 0x77, RZ ;  /* 0x00000077fcac7810 */ /* 0x000fe20007ffe0ff */
[----:B--2---:R1:W-:Y:S04]  /*45300*/  @P5 STG.E [R166.64], R175 ;  /* 0x000000afa6005986 */ /* 0x0043e8000c101904 */
[----:B-1----:R-:W2:Y:S04]  /*45310*/  LDL.LU R175, [R1+0x3ec] ;  /* 0x0003ec0001af7983 */ /* 0x002ea80000300800 */
[----:B----4-:R1:W-:Y:S01]  /*45320*/  @P6 STG.E [R164.64], R245 ;  /* 0x000000f5a4006986 */ /* 0x0103e2000c101904 */
[----:B------:R-:W-:-:S04]  /*45330*/  IMAD.WIDE R166, R3, 0x4, R4 ;  /* 0x0000000403a67825 */ /* 0x000fc800078e0204 */
[----:B-1----:R-:W-:Y:S01]  /*45340*/  IMAD.WIDE R164, R3, 0x4, R6 ;  /* 0x0000000403a47825 */ /* 0x002fe200078e0206 */
[----:B------:R-:W4:Y:S04]  /*45350*/  LDL.LU R245, [R1+0xfc] ;  /* 0x0000fc0001f57983 */ /* 0x000f280000300800 */
[----:B------:R-:W2:Y:S04]  /*45360*/  LDL.LU R3, [R1+0x3e8] ;  /* 0x0003e80001037983 */ /* 0x000ea80000300800 */
[----:B------:R1:W-:Y:S01]  /*45370*/  @P2 STG.E [R164.64], R174 ;  /* 0x000000aea4002986 */ /* 0x0003e2000c101904 */
[----:B------:R-:W-:-:S03]  /*45380*/  ISETP.GE.AND P2, PT, R172, c[0x0][0x17c], PT ;  /* 0x00005f00ac007a0c */ /* 0x000fc60003f46270 */
[----:B-1----:R-:W2:Y:S04]  /*45390*/  LDL.LU R165, [R1+0x8d8] ;  /* 0x0008d80001a57983 */ /* 0x002ea80000300800 */
[----:B------:R-:W3:Y:S01]  /*453a0*/  LDL.LU R172, [R1+0xf8] ;  /* 0x0000f80001ac7983 */ /* 0x000ee20000300800 */
[----:B------:R-:W-:-:S04]  /*453b0*/  IADD3 R170, R252, 0x76, RZ ;  /* 0x00000076fcaa7810 */ /* 0x000fc80007ffe0ff */
[----:B------:R-:W-:Y:S02]  /*453c0*/  ISETP.GE.AND P3, PT, R170, c[0x0][0x17c], PT ;  /* 0x00005f00aa007a0c */ /* 0x000fe40003f66270 */
[----:B------:R-:W-:Y:S02]  /*453d0*/  ISETP.LT.AND P1, PT, R99, c[0x0][0x178], !P1 ;  /* 0x00005e0063007a0c */ /* 0x000fe40004f21270 */
[----:B------:R-:W-:Y:S02]  /*453e0*/  ISETP.LT.AND P5, PT, R207, c[0x0][0x178], !P3 ;  /* 0x00005e00cf007a0c */ /* 0x000fe40005fa1270 */
[----:B------:R-:W-:Y:S02]  /*453f0*/  ISETP.LT.AND P4, PT, R138, c[0x0][0x178], !P3 ;  /* 0x00005e008a007a0c */ /* 0x000fe40005f81270 */
[----:B------:R-:W-:Y:S01]  /*45400*/  ISETP.LT.AND P6, PT, R139, c[0x0][0x178], !P3 ;  /* 0x00005e008b007a0c */ /* 0x000fe20005fc1270 */
[----:B------:R-:W-:-:S04]  /*45410*/  IMAD.WIDE R168, R0, 0x4, R162 ;  /* 0x0000000400a87825 */ /* 0x000fc800078e02a2 */
[----:B------:R-:W-:Y:S02]  /*45420*/  IMAD.WIDE R170, R0, 0x4, R160 ;  /* 0x0000000400aa7825 */ /* 0x000fe400078e02a0 */
[----:B------:R1:W-:Y:S04]  /*45430*/  @P1 STG.E [R166.64], R244 ;  /* 0x000000f4a6001986 */ /* 0x0003e8000c101904 */
[----:B-1----:R-:W4:Y:S04]  /*45440*/  LDL.LU R244, [R1+0x7c] ;  /* 0x00007c0001f47983 */ /* 0x002f280000300800 */
[----:B------:R-:W4:Y:S04]  /*45450*/  LDL.LU R251, [R1+0x5d8] ;  /* 0x0005d80001fb7983 */ /* 0x000f280000300800 */
[----:B------:R-:W4:Y:S04]  /*45460*/  LDL.LU R248, [R1+0x108] ;  /* 0x0001080001f87983 */ /* 0x000f280000300800 */
[----:B------:R-:W4:Y:S04]  /*45470*/  LDL.LU R173, [R1+0xb8] ;  /* 0x0000b80001ad7983 */ /* 0x000f280000300800 */
[----:B------:R-:W4:Y:S01]  /*45480*/  LDL.LU R174, [R1+0xbdc] ;  /* 0x000bdc0001ae7983 */ /* 0x000f220000300800 */
[----:B------:R-:W-:-:S02]  /*45490*/  ISETP.LT.AND P3, PT, R99, c[0x0][0x178], !P3 ;  /* 0x00005e0063007a0c */ /* 0x000fc40005f61270 */
[----:B------:R-:W-:Y:S01]  /*454a0*/  ISETP.LT.AND P1, PT, R139, c[0x0][0x178], !P2 ;  /* 0x00005e008b007a0c */ /* 0x000fe20005721270 */
[----:B--2---:R1:W-:Y:S04]  /*454b0*/  @P5 STG.E [R168.64], R165 ;  /* 0x000000a5a8005986 */ /* 0x0043e8000c101904 */
[----:B------:R-:W-:Y:S01]  /*454c0*/  @P4 STG.E [R170.64], R3 ;  /* 0x00000003aa004986 */ /* 0x000fe2000c101904 */
[----:B-1----:R-:W-:-:S05]  /*454d0*/  IMAD.WIDE R164, R0, 0x4, R6 ;  /* 0x0000000400a47825 */ /* 0x002fca00078e0206 */
[----:B---3--:R1:W-:Y:S02]  /*454e0*/  @P6 STG.E [R164.64], R172 ;  /* 0x000000aca4006986 */ /* 0x0083e4000c101904 */
[----:B-1----:R-:W-:-:S04]  /*454f0*/  IADD3 R172, R252, 0x78, RZ ;  /* 0x00000078fcac7810 */ /* 0x002fc80007ffe0ff */
[----:B------:R-:W-:Y:S02]  /*45500*/  ISETP.GE.AND P6, PT, R172, c[0x0][0x17c], PT ;  /* 0x00005f00ac007a0c */ /* 0x000fe40003fc6270 */
[----:B------:R-:W2:Y:S01]  /*45510*/  LDL.LU R172, [R1+0xbd8] ;  /* 0x000bd80001ac7983 */ /* 0x000ea20000300800 */
[----:B------:R-:W-:Y:S02]  /*45520*/  ISETP.LT.AND P5, PT, R207, c[0x0][0x178], !P2 ;  /* 0x00005e00cf007a0c */ /* 0x000fe400057a1270 */
[----:B------:R-:W-:Y:S02]  /*45530*/  ISETP.LT.AND P4, PT, R138, c[0x0][0x178], !P2 ;  /* 0x00005e008a007a0c */ /* 0x000fe40005781270 */
[C---:B------:R-:W-:Y:S01]  /*45540*/  IADD3 R3, R0.reuse, c[0x0][0x198], RZ ;  /* 0x0000660000037a10 */ /* 0x040fe20007ffe0ff */
[----:B------:R-:W-:-:S04]  /*45550*/  IMAD.WIDE R164, R0, 0x4, R4 ;  /* 0x0000000400a47825 */ /* 0x000fc800078e0204 */
[C---:B------:R-:W-:Y:S01]  /*45560*/  IMAD.WIDE R166, R3.reuse, 0x4, R162 ;  /* 0x0000000403a67825 */ /* 0x040fe200078e02a2 */
[----:B------:R-:W-:Y:S03]  /*45570*/  @P3 STG.E [R164.64], R250 ;  /* 0x000000faa4003986 */ /* 0x000fe6000c101904 */
[C---:B------:R-:W-:Y:S01]  /*45580*/  IMAD.WIDE R168, R3.reuse, 0x4, R160 ;  /* 0x0000000403a87825 */ /* 0x040fe200078e02a0 */
[----:B------:R-:W-:Y:S03]  /*45590*/  @P5 STG.E [R166.64], R249 ;  /* 0x000000f9a6005986 */ /* 0x000fe6000c101904 */
[----:B------:R-:W-:Y:S01]  /*455a0*/  IMAD.WIDE R170, R3, 0x4, R6 ;  /* 0x0000000403aa7825 */ /* 0x000fe200078e0206 */
[----:B------:R1:W-:Y:S04]  /*455b0*/  @P4 STG.E [R168.64], R175 ;  /* 0x000000afa8004986 */ /* 0x0003e8000c101904 */
[----:B----4-:R3:W-:Y:S04]  /*455c0*/  @P1 STG.E [R170.64], R245 ;  /* 0x000000f5aa001986 */ /* 0x0107e8000c101904 */
[----:B-1----:R-:W4:Y:S04]  /*455d0*/  LDL.LU R175, [R1+0x5dc] ;  /* 0x0005dc0001af7983 */ /* 0x002f280000300800 */
[----:B---3--:R-:W3:Y:S01]  /*455e0*/  LDL.LU R245, [R1+0x10c] ;  /* 0x00010c0001f57983 */ /* 0x008ee20000300800 */
[----:B------:R-:W-:Y:S01]  /*455f0*/  ISETP.LT.AND P2, PT, R99, c[0x0][0x178], !P2 ;  /* 0x00005e0063007a0c */ /* 0x000fe20005741270 */
[----:B------:R-:W-:Y:S01]  /*45600*/  IMAD.WIDE R164, R3, 0x4, R4 ;  /* 0x0000000403a47825 */ /* 0x000fe200078e0204 */
[----:B------:R-:W-:-:S02]  /*45610*/  ISETP.LT.AND P3, PT, R207, c[0x0][0x178], !P6 ;  /* 0x00005e00cf007a0c */ /* 0x000fc40007761270 */
[----:B------:R-:W-:Y:S02]  /*45620*/  ISETP.LT.AND P1, PT, R138, c[0x0][0x178], !P6 ;  /* 0x00005e008a007a0c */ /* 0x000fe40007721270 */
[----:B------:R-:W-:Y:S02]  /*45630*/  ISETP.LT.AND P5, PT, R139, c[0x0][0x178], !P6 ;  /* 0x00005e008b007a0c */ /* 0x000fe400077a1270 */
[----:B------:R-:W-:-:S05]  /*45640*/  IADD3 R3, R3, c[0x0][0x198], RZ ;  /* 0x0000660003037a10 */ /* 0x000fca0007ffe0ff */
[----:B------:R1:W-:Y:S01]  /*45650*/  @P2 STG.E [R164.64], R244 ;  /* 0x000000f4a4002986 */ /* 0x0003e2000c101904 */
[----:B------:R-:W-:Y:S01]  /*45660*/  IADD3 R0, R252, 0x7a, RZ ;  /* 0x0000007afc007810 */ /* 0x000fe20007ffe0ff */
[----:B------:R-:W-:Y:S01]  /*45670*/  IMAD.WIDE R170, R3, 0x4, R162 ;  /* 0x0000000403aa7825 */ /* 0x000fe200078e02a2 */
[----:B------:R-:W-:Y:S01]  /*45680*/  ISETP.LT.AND P6, PT, R99, c[0x0][0x178], !P6 ;  /* 0x00005e0063007a0c */ /* 0x000fe200077c1270 */
[----:B-1----:R-:W3:Y:S04]  /*45690*/  LDL.LU R244, [R1+0xbc] ;  /* 0x0000bc0001f47983 */ /* 0x002ee80000300800 */
[----:B------:R-:W3:Y:S01]  /*456a0*/  LDL.LU R250, [R1+0xcf8] ;  /* 0x000cf80001fa7983 */ /* 0x000ee20000300800 */
[----:B------:R-:W-:Y:S01]  /*456b0*/  IMAD.WIDE R168, R3, 0x4, R160 ;  /* 0x0000000403a87825 */ /* 0x000fe200078e02a0 */
[----:B------:R-:W-:-:S03]  /*456c0*/  ISETP.LT.AND P2, PT, R207, c[0x0][0x178], !P0 ;  /* 0x00005e00cf007a0c */ /* 0x000fc60004741270 */
[C---:B------:R-:W-:Y:S01]  /*456d0*/  IMAD.WIDE R166, R3.reuse, 0x4, R6 ;  /* 0x0000000403a67825 */ /* 0x040fe200078e0206 */
[----:B------:R-:W-:Y:S01]  /*456e0*/  ISETP.GE.AND P4, PT, R0, c[0x0][0x17c], PT ;  /* 0x00005f0000007a0c */ /* 0x000fe20003f86270 */
[----:B------:R-:W3:Y:S01]  /*456f0*/  LDL.LU R249, [R1+0xb28] ;  /* 0x000b280001f97983 */ /* 0x000ee20000300800 */
[C---:B------:R-:W-:Y:S01]  /*45700*/  IADD3 R0, R3.reuse, c[0x0][0x198], RZ ;  /* 0x0000660003007a10 */ /* 0x040fe20007ffe0ff */
[----:B------:R-:W-:Y:S02]  /*45710*/  IMAD.WIDE R164, R3, 0x4, R4 ;  /* 0x0000000403a47825 */ /* 0x000fe400078e0204 */
[----:B--2---:R1:W-:Y:S04]  /*45720*/  @P3 STG.E [R170.64], R172 ;  /* 0x000000acaa003986 */ /* 0x0043e8000c101904 */
[----:B------:R-:W-:Y:S04]  /*45730*/  @P1 STG.E [R168.64], R251 ;  /* 0x000000fba8001986 */ /* 0x000fe8000c101904 */
[----:B------:R2:W-:Y:S01]  /*45740*/  @P5 STG.E [R166.64], R248 ;  /* 0x000000f8a6005986 */ /* 0x0005e2000c101904 */
[----:B-1----:R-:W-:-:S03]  /*45750*/  IMAD.WIDE R170, R0, 0x4, R162 ;  /* 0x0000000400aa7825 */ /* 0x002fc600078e02a2 */
[----:B------:R1:W-:Y:S01]  /*45760*/  @P6 STG.E [R164.64], R173 ;  /* 0x000000ada4006986 */ /* 0x0003e2000c101904 */
[----:B------:R-:W-:-:S03]  /*45770*/  ISETP.LT.AND P3, PT, R138, c[0x0][0x178], !P0 ;  /* 0x00005e008a007a0c */ /* 0x000fc60004761270 */
[----:B--2---:R-:W2:Y:S04]  /*45780*/  LDL.LU R248, [R1+0x4a8] ;  /* 0x0004a80001f87983 */ /* 0x004ea80000300800 */
[----:B------:R4:W-:Y:S01]  /*45790*/  @P2 STG.E [R170.64], R174 ;  /* 0x000000aeaa002986 */ /* 0x0009e2000c101904 */
[----:B------:R-:W-:Y:S02]  /*457a0*/  ISETP.LT.AND P2, PT, R139, c[0x0][0x178], !P0 ;  /* 0x00005e008b007a0c */ /* 0x000fe40004741270 */
[----:B-1----:R-:W-:Y:S01]  /*457b0*/  IADD3 R164, R252, 0x7b, RZ ;  /* 0x0000007bfca47810 */ /* 0x002fe20007ffe0ff */
[----:B------:R-:W-:Y:S01]  /*457c0*/  IMAD.WIDE R166, R0, 0x4, R160 ;  /* 0x0000000400a67825 */ /* 0x000fe200078e02a0 */
[----:B------:R-:W2:Y:S02]  /*457d0*/  LDL.LU R173, [R1+0xc8] ;  /* 0x0000c80001ad7983 */ /* 0x000ea40000300800 */
[----:B------:R-:W-:Y:S01]  /*457e0*/  ISETP.GE.AND P1, PT, R164, c[0x0][0x17c], PT ;  /* 0x00005f00a4007a0c */ /* 0x000fe20003f26270 */
[----:B------:R-:W-:Y:S01]  /*457f0*/  IMAD.WIDE R164, R0, 0x4, R6 ;  /* 0x0000000400a47825 */ /* 0x000fe200078e0206 */
[----:B----4-:R1:W-:Y:S04]  /*45800*/  @P3 STG.E [R166.64], R175 ;  /* 0x000000afa6003986 */ /* 0x0103e8000c101904 */
[----:B------:R-:W4:Y:S04]  /*45810*/  LDL.LU R174, [R1+0xcfc] ;  /* 0x000cfc0001ae7983 */ /* 0x000f280000300800 */
[----:B---3--:R3:W-:Y:S04]  /*45820*/  @P2 STG.E [R164.64], R245 ;  /* 0x000000f5a4002986 */ /* 0x0087e8000c101904 */
[----:B-1----:R-:W4:Y:S04]  /*45830*/  LDL.LU R175, [R1+0xb2c] ;  /* 0x000b2c0001af7983 */ /* 0x002f280000300800 */
[----:B---3--:R-:W3:Y:S01]  /*45840*/  LDL.LU R245, [R1+0x4ac] ;  /* 0x0004ac0001f57983 */ /* 0x008ee20000300800 */
[----:B------:R-:W-:-:S02]  /*45850*/  ISETP.LT.AND P0, PT, R99, c[0x0][0x178], !P0 ;  /* 0x00005e0063007a0c */ /* 0x000fc40004701270 */
[----:B------:R-:W-:Y:S02]  /*45860*/  ISETP.LT.AND P6, PT, R207, c[0x0][0x178], !P4 ;  /* 0x00005e00cf007a0c */ /* 0x000fe400067c1270 */
[C---:B------:R-:W-:Y:S01]  /*45870*/  IADD3 R3, R0.reuse, c[0x0][0x198], RZ ;  /* 0x0000660000037a10 */ /* 0x040fe20007ffe0ff */
[----:B------:R-:W-:-:S04]  /*45880*/  IMAD.WIDE R168, R0, 0x4, R4 ;  /* 0x0000000400a87825 */ /* 0x000fc800078e0204 */
[----:B------:R-:W-:Y:S01]  /*45890*/  IMAD.WIDE R170, R3, 0x4, R162 ;  /* 0x0000000403aa7825 */ /* 0x000fe200078e02a2 */
[----:B------:R-:W-:-:S03]  /*458a0*/  ISETP.LT.AND P5, PT, R138, c[0x0][0x178], !P4 ;  /* 0x00005e008a007a0c */ /* 0x000fc600067a1270 */
[----:B------:R1:W-:Y:S04]  /*458b0*/  @P0 STG.E [R168.64], R244 ;  /* 0x000000f4a8000986 */ /* 0x0003e8000c101904 */
[----:B------:R1:W-:Y:S01]  /*458c0*/  @P6 STG.E [R170.64], R250 ;  /* 0x000000faaa006986 */ /* 0x0003e2000c101904 */
[----:B------:R-:W-:Y:S01]  /*458d0*/  ISETP.LT.AND P6, PT, R139, c[0x0][0x178], !P4 ;  /* 0x00005e008b007a0c */ /* 0x000fe200067c1270 */
[----:B------:R-:W-:-:S04]  /*458e0*/  IMAD.WIDE R166, R3, 0x4, R160 ;  /* 0x0000000403a67825 */ /* 0x000fc800078e02a0 */
[----:B------:R-:W-:Y:S01]  /*458f0*/  IMAD.WIDE R164, R3, 0x4, R6 ;  /* 0x0000000403a47825 */ /* 0x000fe200078e0206 */
[----:B------:R1:W-:Y:S04]  /*45900*/  @P5 STG.E [R166.64], R249 ;  /* 0x000000f9a6005986 */ /* 0x0003e8000c101904 */
[----:B-1----:R-:W3:Y:S01]  /*45910*/  LDL.LU R244, [R1+0xcc] ;  /* 0x0000cc0001f47983 */ /* 0x002ee20000300800 */
[----:B------:R-:W-:Y:S02]  /*45920*/  IADD3 R171, R252, 0x7c, RZ ;  /* 0x0000007cfcab7810 */ /* 0x000fe40007ffe0ff */
[----:B------:R-:W-:Y:S01]  /*45930*/  ISETP.LT.AND P4, PT, R99, c[0x0][0x178], !P4 ;  /* 0x00005e0063007a0c */ /* 0x000fe20006781270 */
[----:B------:R-:W3:Y:S01]  /*45940*/  LDL.LU R172, [R1+0xcc8] ;  /* 0x000cc80001ac7983 */ /* 0x000ee20000300800 */
[----:B------:R-:W-:-:S02]  /*45950*/  ISETP.LT.AND P5, PT, R207, c[0x0][0x178], !P1 ;  /* 0x00005e00cf007a0c */ /* 0x000fc40004fa1270 */
[C---:B------:R-:W-:Y:S02]  /*45960*/  IADD3 R0, R3.reuse, c[0x0][0x198], RZ ;  /* 0x0000660003007a10 */ /* 0x040fe40007ffe0ff */
[----:B------:R-:W-:Y:S01]  /*45970*/  ISETP.LT.AND P3, PT, R138, c[0x0][0x178], !P1 ;  /* 0x00005e008a007a0c */ /* 0x000fe20004f61270 */
[----:B------:R-:W-:Y:S01]  /*45980*/  IMAD.WIDE R166, R3, 0x4, R4 ;  /* 0x0000000403a67825 */ /* 0x000fe200078e0204 */
[----:B------:R-:W-:-:S03]  /*45990*/  ISETP.LT.AND P0, PT, R139, c[0x0][0x178], !P1 ;  /* 0x00005e008b007a0c */ /* 0x000fc60004f01270 */
[----:B------:R-:W-:Y:S01]  /*459a0*/  IMAD.WIDE R168, R0, 0x4, R162 ;  /* 0x0000000400a87825 */ /* 0x000fe200078e02a2 */
[----:B--2---:R1:W-:Y:S01]  /*459b0*/  @P6 STG.E [R164.64], R248 ;  /* 0x000000f8a4006986 */ /* 0x0043e2000c101904 */
[----:B------:R-:W-:-:S03]  /*459c0*/  ISETP.GE.AND P6, PT, R171, c[0x0][0x17c], PT ;  /* 0x00005f00ab007a0c */ /* 0x000fc60003fc6270 */
[----:B------:R-:W2:Y:S04]  /*459d0*/  LDL.LU R171, [R1+0xd28] ;  /* 0x000d280001ab7983 */ /* 0x000ea80000300800 */
[----:B------:R-:W2:Y:S04]  /*459e0*/  LDL.LU R251, [R1+0xa38] ;  /* 0x000a380001fb7983 */ /* 0x000ea80000300800 */
[----:B------:R4:W-:Y:S01]  /*459f0*/  @P4 STG.E [R166.64], R173 ;  /* 0x000000ada6004986 */ /* 0x0009e2000c101904 */
[----:B-1----:R-:W-:-:S03]  /*45a00*/  IMAD.WIDE R164, R0, 0x4, R160 ;  /* 0x0000000400a47825 */ /* 0x002fc600078e02a0 */
[----:B------:R-:W2:Y:S04]  /*45a10*/  LDL.LU R248, [R1+0x398] ;  /* 0x0003980001f87983 */ /* 0x000ea80000300800 */
[----:B----4-:R1:W-:Y:S01]  /*45a20*/  @P5 STG.E [R168.64], R174 ;  /* 0x000000aea8005986 */ /* 0x0103e2000c101904 */
[----:B------:R-:W-:-:S03]  /*45a30*/  IMAD.WIDE R166, R0, 0x4, R6 ;  /* 0x0000000400a67825 */ /* 0x000fc600078e0206 */
[----:B------:R4:W-:Y:S04]  /*45a40*/  @P3 STG.E [R164.64], R175 ;  /* 0x000000afa4003986 */ /* 0x0009e8000c101904 */
[----:B-1----:R-:W2:Y:S04]  /*45a50*/  LDL.LU R174, [R1+0xd2c] ;  /* 0x000d2c0001ae7983 */ /* 0x002ea80000300800 */
[----:B---3--:R1:W-:Y:S04]  /*45a60*/  @P0 STG.E [R166.64], R245 ;  /* 0x000000f5a6000986 */ /* 0x0083e8000c101904 */
[----:B----4-:R-:W3:Y:S04]  /*45a70*/  LDL.LU R175, [R1+0xccc] ;  /* 0x000ccc0001af7983 */ /* 0x010ee80000300800 */
[----:B-1----:R-:W4:Y:S01]  /*45a80*/  LDL.LU R245, [R1+0xa3c] ;  /* 0x000a3c0001f57983 */ /* 0x002f220000300800 */
[----:B------:R-:W-:-:S02]  /*45a90*/  ISETP.LT.AND P1, PT, R99, c[0x0][0x178], !P1 ;  /* 0x00005e0063007a0c */ /* 0x000fc40004f21270 */
[----:B------:R-:W-:Y:S02]  /*45aa0*/  ISETP.LT.AND P4, PT, R207, c[0x0][0x178], !P6 ;  /* 0x00005e00cf007a0c */ /* 0x000fe40007781270 */
[----:B------:R-:W-:Y:S02]  /*45ab0*/  ISETP.LT.AND P5, PT, R138, c[0x0][0x178], !P6 ;  /* 0x00005e008a007a0c */ /* 0x000fe400077a1270 */
[----:B------:R-:W-:Y:S02]  /*45ac0*/  IADD3 R170, R252, 0x7e, RZ ;  /* 0x0000007efcaa7810 */ /* 0x000fe40007ffe0ff */
[C---:B------:R-:W-:Y:S01]  /*45ad0*/  IADD3 R3, R0.reuse, c[0x0][0x198], RZ ;  /* 0x0000660000037a10 */ /* 0x040fe20007ffe0ff */
[----:B------:R-:W-:Y:S01]  /*45ae0*/  IMAD.WIDE R164, R0, 0x4, R4 ;  /* 0x0000000400a47825 */ /* 0x000fe200078e0204 */
[----:B------:R-:W-:Y:S02]  /*45af0*/  ISETP.GE.AND P2, PT, R170, c[0x0][0x17c], PT ;  /* 0x00005f00aa007a0c */ /* 0x000fe40003f46270 */
[----:B------:R-:W-:Y:S01]  /*45b00*/  IADD3 R170, R252, 0x7d, RZ ;  /* 0x0000007dfcaa7810 */ /* 0x000fe20007ffe0ff */
[----:B------:R-:W-:Y:S01]  /*45b10*/  IMAD.WIDE R166, R3, 0x4, R162 ;  /* 0x0000000403a67825 */ /* 0x000fe200078e02a2 */
[----:B------:R-:W-:Y:S01]  /*45b20*/  ISETP.LT.AND P0, PT, R139, c[0x0][0x178], !P6 ;  /* 0x00005e008b007a0c */ /* 0x000fe20007701270 */
[----:B------:R1:W-:Y:S02]  /*45b30*/  @P1 STG.E [R164.64], R244 ;  /* 0x000000f4a4001986 */ /* 0x0003e4000c101904 */
[----:B------:R-:W-:Y:S01]  /*45b40*/  IMAD.WIDE R168, R3, 0x4, R160 ;  /* 0x0000000403a87825 */ /* 0x000fe200078e02a0 */
[----:B------:R-:W-:-:S02]  /*45b50*/  ISETP.GE.AND P3, PT, R170, c[0x0][0x17c], PT ;  /* 0x00005f00aa007a0c */ /* 0x000fc40003f66270 */
[----:B------:R-:W-:Y:S01]  /*45b60*/  ISETP.LT.AND P6, PT, R99, c[0x0][0x178], !P6 ;  /* 0x00005e0063007a0c */ /* 0x000fe200077c1270 */
[----:B-1----:R-:W4:Y:S01]  /*45b70*/  LDL.LU R244, [R1+0x39c] ;  /* 0x00039c0001f47983 */ /* 0x002f220000300800 */
[----:B------:R-:W-:Y:S01]  /*45b80*/  IMAD.WIDE R164, R3, 0x4, R6 ;  /* 0x0000000403a47825 */ /* 0x000fe200078e0206 */
[----:B------:R-:W-:Y:S02]  /*45b90*/  ISETP.LT.AND P1, PT, R138, c[0x0][0x178], !P3 ;  /* 0x00005e008a007a0c */ /* 0x000fe40005f21270 */
[----:B------:R-:W4:Y:S04]  /*45ba0*/  LDL.LU R250, [R1+0xd48] ;  /* 0x000d480001fa7983 */ /* 0x000f280000300800 */
[----:B------:R-:W4:Y:S04]  /*45bb0*/  LDL.LU R249, [R1+0xd18] ;  /* 0x000d180001f97983 */ /* 0x000f280000300800 */
[----:B------:R-:W4:Y:S04]  /*45bc0*/  LDL.LU R173, [R1+0xc98] ;  /* 0x000c980001ad7983 */ /* 0x000f280000300800 */
[----:B--2---:R1:W-:Y:S04]  /*45bd0*/  @P4 STG.E [R166.64], R171 ;  /* 0x000000aba6004986 */ /* 0x0043e8000c101904 */
[----:B------:R2:W-:Y:S01]  /*45be0*/  @P5 STG.E [R168.64], R172 ;  /* 0x000000aca8005986 */ /* 0x0005e2000c101904 */
[----:B------:R-:W-:-:S02]  /*45bf0*/  ISETP.LT.AND P5, PT, R207, c[0x0][0x178], !P3 ;  /* 0x00005e00cf007a0c */ /* 0x000fc40005fa1270 */
[----:B------:R-:W-:Y:S01]  /*45c00*/  ISETP.LT.AND P4, PT, R139, c[0x0][0x178], !P3 ;  /* 0x00005e008b007a0c */ /* 0x000fe20005f81270 */
[C---:B-1----:R-:W-:Y:S01]  /*45c10*/  IMAD.WIDE R166, R3.reuse, 0x4, R4 ;  /* 0x0000000403a67825 */ /* 0x042fe200078e0204 */
[----:B------:R-:W-:Y:S01]  /*45c20*/  IADD3 R3, R3, c[0x0][0x198], RZ ;  /* 0x0000660003037a10 */ /* 0x000fe20007ffe0ff */
[----:B------:R1:W-:Y:S04]  /*45c30*/  @P0 STG.E [R164.64], R251 ;  /* 0x000000fba4000986 */ /* 0x0003e8000c101904 */
[----:B------:R2:W-:Y:S02]  /*45c40*/  @P6 STG.E [R166.64], R248 ;  /* 0x000000f8a6006986 */ /* 0x0005e4000c101904 */
[----:B--2---:R-:W-:-:S04]  /*45c50*/  IMAD.WIDE R168, R3, 0x4, R6 ;  /* 0x0000000403a87825 */ /* 0x004fc800078e0206 */
[----:B-1----:R-:W-:-:S04]  /*45c60*/  IMAD.WIDE R164, R3, 0x4, R162 ;  /* 0x0000000403a47825 */ /* 0x002fc800078e02a2 */
[----:B------:R-:W-:Y:S01]  /*45c70*/  IMAD.WIDE R166, R3, 0x4, R160 ;  /* 0x0000000403a67825 */ /* 0x000fe200078e02a0 */
[----:B------:R1:W-:Y:S04]  /*45c80*/  @P5 STG.E [R164.64], R174 ;  /* 0x000000aea4005986 */ /* 0x0003e8000c101904 */
[----:B---3--:R2:W-:Y:S04]  /*45c90*/  @P1 STG.E [R166.64], R175 ;  /* 0x000000afa6001986 */ /* 0x0085e8000c101904 */
[----:B-1----:R-:W3:Y:S04]  /*45ca0*/  LDL.LU R174, [R1+0x548] ;  /* 0x0005480001ae7983 */ /* 0x002ee80000300800 */
[----:B----4-:R1:W-:Y:S04]  /*45cb0*/  @P4 STG.E [R168.64], R245 ;  /* 0x000000f5a8004986 */ /* 0x0103e8000c101904 */
[----:B--2---:R-:W2:Y:S04]  /*45cc0*/  LDL.LU R175, [R1+0xd4c] ;  /* 0x000d4c0001af7983 */ /* 0x004ea80000300800 */
[----:B------:R-:W4:Y:S04]  /*45cd0*/  LDL.LU R248, [R1+0xd1c] ;  /* 0x000d1c0001f87983 */ /* 0x000f280000300800 */
[----:B-1----:R-:W4:Y:S01]  /*45ce0*/  LDL.LU R245, [R1+0xc9c] ;  /* 0x000c9c0001f57983 */ /* 0x002f220000300800 */
[----:B------:R-:W-:-:S02]  /*45cf0*/  ISETP.LT.AND P3, PT, R99, c[0x0][0x178], !P3 ;  /* 0x00005e0063007a0c */ /* 0x000fc40005f61270 */
[----:B------:R-:W-:Y:S01]  /*45d00*/  IADD3 R0, R252, 0x81, RZ ;  /* 0x00000081fc007810 */ /* 0x000fe20007ffe0ff */
[----:B------:R-:W-:Y:S01]  /*45d10*/  IMAD.WIDE R164, R3, 0x4, R4 ;  /* 0x0000000403a47825 */ /* 0x000fe200078e0204 */
[----:B------:R-:W-:Y:S02]  /*45d20*/  ISETP.LT.AND P6, PT, R207, c[0x0][0x178], !P2 ;  /* 0x00005e00cf007a0c */ /* 0x000fe400057c1270 */
[----:B------:R-:W-:Y:S02]  /*45d30*/  ISETP.GE.AND P0, PT, R0, c[0x0][0x17c], PT ;  /* 0x00005f0000007a0c */ /* 0x000fe40003f06270 */
[----:B------:R-:W-:Y:S02]  /*45d40*/  ISETP.LT.AND P5, PT, R138, c[0x0][0x178], !P2 ;  /* 0x00005e008a007a0c */ /* 0x000fe400057a1270 */
[----:B------:R-:W-:Y:S02]  /*45d50*/  IADD3 R0, R3, c[0x0][0x198], RZ ;  /* 0x0000660003007a10 */ /* 0x000fe40007ffe0ff */
[----:B------:R-:W-:Y:S01]  /*45d60*/  IADD3 R170, R252, 0x7f, RZ ;  /* 0x0000007ffcaa7810 */ /* 0x000fe20007ffe0ff */
[----:B------:R1:W-:Y:S01]  /*45d70*/  @P3 STG.E [R164.64], R244 ;  /* 0x000000f4a4003986 */ /* 0x0003e2000c101904 */
[----:B------:R-:W-:Y:S01]  /*45d80*/  ISETP.LT.AND P1, PT, R139, c[0x0][0x178], !P2 ;  /* 0x00005e008b007a0c */ /* 0x000fe20005721270 */
[----:B------:R-:W-:Y:S01]  /*45d90*/  IMAD.WIDE R166, R0, 0x4, R162 ;  /* 0x0000000400a67825 */ /* 0x000fe200078e02a2 */
[----:B------:R-:W-:-:S02]  /*45da0*/  ISETP.GE.AND P4, PT, R170, c[0x0][0x17c], PT ;  /* 0x00005f00aa007a0c */ /* 0x000fc40003f86270 */
[----:B------:R-:W-:Y:S01]  /*45db0*/  ISETP.LT.AND P2, PT, R99, c[0x0][0x178], !P2 ;  /* 0x00005e0063007a0c */ /* 0x000fe20005741270 */
[----:B------:R-:W-:Y:S01]  /*45dc0*/  IMAD.WIDE R168, R0, 0x4, R160 ;  /* 0x0000000400a87825 */ /* 0x000fe200078e02a0 */
[----:B-1----:R-:W4:Y:S01]  /*45dd0*/  LDL.LU R244, [R1+0x54c] ;  /* 0x00054c0001f47983 */ /* 0x002f220000300800 */
[----:B------:R-:W-:-:S03]  /*45de0*/  ISETP.LT.AND P3, PT, R138, c[0x0][0x178], !P4 ;  /* 0x00005e008a007a0c */ /* 0x000fc60006761270 */
[----:B------:R1:W-:Y:S01]  /*45df0*/  @P6 STG.E [R166.64], R250 ;  /* 0x000000faa6006986 */ /* 0x0003e2000c101904 */
[----:B------:R-:W-:Y:S01]  /*45e00*/  ISETP.LT.AND P6, PT, R207, c[0x0][0x178], !P4 ;  /* 0x00005e00cf007a0c */ /* 0x000fe200067c1270 */
[C---:B------:R-:W-:Y:S02]  /*45e10*/  IMAD.WIDE R164, R0.reuse, 0x4, R6 ;  /* 0x0000000400a47825 */ /* 0x040fe400078e0206 */
[----:B------:R-:W4:Y:S01]  /*45e20*/  LDL.LU R171, [R1+0x8c0] ;  /* 0x0008c00001ab7983 */ /* 0x000f220000300800 */
[----:B------:R-:W-:-:S03]  /*45e30*/  IADD3 R3, R0, c[0x0][0x198], RZ ;  /* 0x0000660000037a10 */ /* 0x000fc60007ffe0ff */
[----:B------:R1:W-:Y:S01]  /*45e40*/  @P5 STG.E [R168.64], R249 ;  /* 0x000000f9a8005986 */ /* 0x0003e2000c101904 */
[----:B------:R-:W-:-:S03]  /*45e50*/  ISETP.LT.AND P5, PT, R139, c[0x0][0x178], !P4 ;  /* 0x00005e008b007a0c */ /* 0x000fc600067a1270 */
[----:B------:R-:W4:Y:S01]  /*45e60*/  LDL.LU R172, [R1+0x380] ;  /* 0x0003800001ac7983 */ /* 0x000f220000300800 */
[----:B-1----:R-:W-:-:S03]  /*45e70*/  IMAD.WIDE R166, R0, 0x4, R4 ;  /* 0x0000000400a67825 */ /* 0x002fc600078e0204 */
[----:B------:R1:W-:Y:S01]  /*45e80*/  @P1 STG.E [R164.64], R173 ;  /* 0x000000ada4001986 */ /* 0x0003e2000c101904 */
[----:B------:R-:W-:-:S03]  /*45e90*/  IADD3 R168, R252, 0x80, RZ ;  /* 0x00000080fca87810 */ /* 0x000fc60007ffe0ff */
[----:B------:R-:W4:Y:S01]  /*45ea0*/  LDL.LU R250, [R1+0x1f0] ;  /* 0x0001f00001fa7983 */ /* 0x000f220000300800 */
[----:B------:R-:W-:Y:S01]  /*45eb0*/  ISETP.GE.AND P1, PT, R168, c[0x0][0x17c], PT ;  /* 0x00005f00a8007a0c */ /* 0x000fe20003f26270 */
[C---:B------:R-:W-:Y:S02]  /*45ec0*/  IMAD.WIDE R168, R3.reuse, 0x4, R160 ;  /* 0x0000000403a87825 */ /* 0x040fe400078e02a0 */
[----:B-1----:R-:W4:Y:S02]  /*45ed0*/  LDL.LU R173, [R1+0x150] ;  /* 0x0001500001ad7983 */ /* 0x002f240000300800 */
[C---:B------:R-:W-:Y:S02]  /*45ee0*/  IMAD.WIDE R164, R3.reuse, 0x4, R162 ;  /* 0x0000000403a47825 */ /* 0x040fe400078e02a2 */
[----:B---3--:R1:W-:Y:S04]  /*45ef0*/  @P2 STG.E [R166.64], R174 ;  /* 0x000000aea6002986 */ /* 0x0083e8000c101904 */
[----:B--2---:R2:W-:Y:S01]  /*45f00*/  @P6 STG.E [R164.64], R175 ;  /* 0x000000afa4006986 */ /* 0x0045e2000c101904 */
        /* <DEDUP_REMOVED lines=10> */
[----:B------:R-:W-:Y:S02]  /*45fb0*/  IADD3 R3, R3, c[0x0][0x198], RZ ;  /* 0x0000660003037a10 */ /* 0x000fe40007ffe0ff */
[----:B------:R-:W-:-:S05]  /*45fc0*/  ISETP.LT.AND P6, PT, R207, c[0x0][0x178], !P0 ;  /* 0x00005e00cf007a0c */ /* 0x000fca00047c1270 */
[----:B------:R1:W-:Y:S01]  /*45fd0*/  @P4 STG.E [R164.64], R244 ;  /* 0x000000f4a4004986 */ /* 0x0003e2000c101904 */
[----:B------:R-:W-:Y:S01]  /*45fe0*/  ISETP.LT.AND P4, PT, R139, c[0x0][0x178], !P1 ;  /* 0x00005e008b007a0c */ /* 0x000fe20004f81270 */
[----:B------:R-:W-:Y:S01]  /*45ff0*/  IMAD.WIDE R166, R3, 0x4, R160 ;  /* 0x0000000403a67825 */ /* 0x000fe200078e02a0 */
[----:B------:R-:W-:Y:S02]  /*46000*/  ISETP.LT.AND P1, PT, R99, c[0x0][0x178], !P1 ;  /* 0x00005e0063007a0c */ /* 0x000fe40004f21270 */
[----:B------:R-:W-:Y:S01]  /*46010*/  IADD3 R168, R252, 0x82, RZ ;  /* 0x00000082fca87810 */ /* 0x000fe20007ffe0ff */
[----:B-1----:R-:W4:Y:S01]  /*46020*/  LDL.LU R244, [R1+0x154] ;  /* 0x0001540001f47983 */ /* 0x002f220000300800 */
[----:B------:R-:W-:-:S03]  /*46030*/  IMAD.WIDE R164, R3, 0x4, R162 ;  /* 0x0000000403a47825 */ /* 0x000fc600078e02a2 */
[----:B------:R-:W4:Y:S04]  /*46040*/  LDL.LU R251, [R1+0xa70] ;  /* 0x000a700001fb7983 */ /* 0x000f280000300800 */
[----:B------:R-:W4:Y:S01]  /*46050*/  LDL.LU R249, [R1+0x490] ;  /* 0x0004900001f97983 */ /* 0x000f220000300800 */
[----:B------:R-:W-:-:S03]  /*46060*/  IADD3 R0, R3, c[0x0][0x198], RZ ;  /* 0x0000660003007a10 */ /* 0x000fc60007ffe0ff */
[----:B------:R-:W4:Y:S01]  /*46070*/  LDL.LU R248, [R1+0x200] ;  /* 0x0002000001f87983 */ /* 0x000f220000300800 */
[----:B------:R-:W-:-:S03]  /*46080*/  ISETP.LT.AND P5, PT, R138, c[0x0][0x178], !P0 ;  /* 0x00005e008a007a0c */ /* 0x000fc600047a1270 */
[----:B------:R1:W-:Y:S01]  /*46090*/  @P2 STG.E [R164.64], R171 ;  /* 0x000000aba4002986 */ /* 0x0003e2000c101904 */
[----:B------:R-:W-:-:S03]  /*460a0*/  ISETP.GE.AND P2, PT, R168, c[0x0][0x17c], PT ;  /* 0x00005f00a8007a0c */ /* 0x000fc60003f46270 */
[----:B------:R1:W-:Y:S01]  /*460b0*/  @P3 STG.E [R166.64], R172 ;  /* 0x000000aca6003986 */ /* 0x0003e2000c101904 */
[----:B------:R-:W-:Y:S01]  /*460c0*/  ISETP.LT.AND P3, PT, R139, c[0x0][0x178], !P0 ;  /* 0x00005e008b007a0c */ /* 0x000fe20004761270 */
        /* <DEDUP_REMOVED lines=31> */
[----:B------:R1:W-:Y:S01]  /*462c0*/  @P4 STG.E [R170.64], R248 ;  /* 0x000000f8aa004986 */ /* 0x0003e2000c101904 */
[----:B------:R-:W-:-:S03]  /*462d0*/  ISETP.LT.AND P4, PT, R207, c[0x0][0x178], !P0 ;  /* 0x00005e00cf007a0c */ /* 0x000fc60004781270 */
[----:B-1----:R-:W4:Y:S04]  /*462e0*/  LDL.LU R244, [R1+0x164] ;  /* 0x0001640001f47983 */ /* 0x002f280000300800 */
[----:B------:R-:W4:Y:S01]  /*462f0*/  LDL.LU R172, [R1+0x4b0] ;  /* 0x0004b00001ac7983 */ /* 0x000f220000300800 */
[----:B------:R-:W-:-:S03]  /*46300*/  ISETP.LT.AND P5, PT, R138, c[0x0][0x178], !P0 ;  /* 0x00005e008a007a0c */ /* 0x000fc600047a1270 */
[----:B------:R-:W4:Y:S01]  /*46310*/  LDL.LU R250, [R1+0x2c0] ;  /* 0x0002c00001fa7983 */ /* 0x000f220000300800 */
[----:B------:R-:W-:-:S03]  /*46320*/  IADD3 R170, R3, c[0x0][0x198], RZ ;  /* 0x0000660003aa7a10 */ /* 0x000fc60007ffe0ff */
[----:B------:R-:W4:Y:S01]  /*46330*/  LDL.LU R171, [R1+0xad0] ;  /* 0x000ad00001ab7983 */ /* 0x000f220000300800 */
[----:B------:R-:W-:Y:S01]  /*46340*/  ISETP.LT.AND P1, PT, R139, c[0x0][0x178], !P0 ;  /* 0x00005e008b007a0c */ /* 0x000fe20004721270 */
[----:B------:R-:W-:Y:S02]  /*46350*/  IMAD.WIDE R168, R3, 0x4, R4 ;  /* 0x0000000403a87825 */ /* 0x000fe400078e0204 */
[----:B------:R-:W4:Y:S02]  /*46360*/  LDL.LU R248, [R1+0x1e0] ;  /* 0x0001e00001f87983 */ /* 0x000f240000300800 */
[----:B------:R-:W-:-:S04]  /*46370*/  IMAD.WIDE R164, R170, 0x4, R162 ;  /* 0x00000004aaa47825 */ /* 0x000fc800078e02a2 */
[C---:B------:R-:W-:Y:S01]  /*46380*/  IMAD.WIDE R166, R170.reuse, 0x4, R160 ;  /* 0x00000004aaa67825 */ /* 0x040fe200078e02a0 */
[----:B------:R-:W-:Y:S04]  /*46390*/  @P2 STG.E [R168.64], R173 ;  /* 0x000000ada8002986 */ /* 0x000fe8000c101904 */
[----:B---3--:R1:W-:Y:S04]  /*463a0*/  @P4 STG.E [R164.64], R174 ;  /* 0x000000aea4004986 */ /* 0x0083e8000c101904 */
[----:B--2---:R2:W-:Y:S01]  /*463b0*/  @P5 STG.E [R166.64], R175 ;  /* 0x000000afa6005986 */ /* 0x0045e2000c101904 */
[----:B-1----:R-:W-:-:S03]  /*463c0*/  IMAD.WIDE R164, R170, 0x4, R6 ;  /* 0x00000004aaa47825 */ /* 0x002fc600078e0206 */
[----:B------:R-:W3:Y:S04]  /*463d0*/  LDL.LU R174, [R1+0xad4] ;  /* 0x000ad40001ae7983 */ /* 0x000ee80000300800 */
[----:B--2---:R-:W2:Y:S04]  /*463e0*/  LDL.LU R175, [R1+0x4b4] ;  /* 0x0004b40001af7983 */ /* 0x004ea80000300800 */
[----:B----4-:R1:W-:Y:S04]  /*463f0*/  @P1 STG.E [R164.64], R245 ;  /* 0x000000f5a4001986 */ /* 0x0103e8000c101904 */
[----:B-1----:R-:W4:Y:S01]  /*46400*/  LDL.LU R245, [R1+0x2c4] ;  /* 0x0002c40001f57983 */ /* 0x002f220000300800 */
[----:B------:R-:W-:-:S02]  /*46410*/  ISETP.LT.AND P0, PT, R99, c[0x0][0x178], !P0 ;  /* 0x00005e0063007a0c */ /* 0x000fc40004701270 */
[----:B------:R-:W-:Y:S02]  /*46420*/  IADD3 R0, R252, 0x85, RZ ;  /* 0x00000085fc007810 */ /* 0x000fe40007ffe0ff */
        /* <DEDUP_REMOVED lines=8> */
[----:B------:R-:W-:-:S02]  /*464b0*/  ISETP.LT.AND P3, PT, R99, c[0x0][0x178], !P3 ;  /* 0x00005e0063007a0c */ /* 0x000fc40005f61270 */
[----:B------:R-:W-:Y:S01]  /*464c0*/  IADD3 R3, R252, 0x86, RZ ;  /* 0x00000086fc037810 */ /* 0x000fe20007ffe0ff */
[----:B------:R-:W-:Y:S01]  /*464d0*/  IMAD.WIDE R164, R0, 0x4, R6 ;  /* 0x0000000400a47825 */ /* 0x000fe200078e0206 */
[----:B------:R1:W-:Y:S01]  /*464e0*/  @P0 STG.E [R166.64], R244 ;  /* 0x000000f4a6000986 */ /* 0x0003e2000c101904 */
[----:B------:R-:W-:Y:S02]  /*464f0*/  ISETP.LT.AND P1, PT, R138, c[0x0][0x178], !P2 ;  /* 0x00005e008a007a0c */ /* 0x000fe40005721270 */
[----:B------:R-:W-:Y:S02]  /*46500*/  ISETP.GE.AND P0, PT, R3, c[0x0][0x17c], PT ;  /* 0x00005f0003007a0c */ /* 0x000fe40003f06270 */
[C---:B------:R-:W-:Y:S01]  /*46510*/  IADD3 R3, R0.reuse, c[0x0][0x198], RZ ;  /* 0x0000660000037a10 */ /* 0x040fe20007ffe0ff */
[----:B-1----:R-:W-:Y:S01]  /*46520*/  IMAD.WIDE R166, R0, 0x4, R160 ;  /* 0x0000000400a67825 */ /* 0x002fe200078e02a0 */
[----:B------:R1:W-:Y:S01]  /*46530*/  @P6 STG.E [R168.64], R171 ;  /* 0x000000aba8006986 */ /* 0x0003e2000c101904 */
[----:B------:R-:W-:-:S03]  /*46540*/  ISETP.LT.AND P6, PT, R207, c[0x0][0x178], !P2 ;  /* 0x00005e00cf007a0c */ /* 0x000fc600057c1270 */
[----:B------:R1:W-:Y:S01]  /*46550*/  @P5 STG.E [R166.64], R172 ;  /* 0x000000aca6005986 */ /* 0x0003e2000c101904 */
[----:B------:R-:W-:-:S03]  /*46560*/  ISETP.LT.AND P5, PT, R139, c[0x0][0x178], !P2 ;  /* 0x00005e008b007a0c */ /* 0x000fc600057a1270 */
[----:B------:R1:W-:Y:S01]  /*46570*/  @P4 STG.E [R164.64], R250 ;  /* 0x000000faa4004986 */ /* 0x0003e2000c101904 */
[----:B------:R-:W-:Y:S01]  /*46580*/  IADD3 R170, R252, 0x87, RZ ;  /* 0x00000087fcaa7810 */ /* 0x000fe20007ffe0ff */
[C---:B-1----:R-:W-:Y:S02]  /*46590*/  IMAD.WIDE R168, R3.reuse, 0x4, R160 ;  /* 0x0000000403a87825 */ /* 0x042fe400078e02a0 */
[----:B------:R-:W4:Y:S02]  /*465a0*/  LDL.LU R244, [R1+0xc50] ;  /* 0x000c500001f47983 */ /* 0x000f240000300800 */
[----:B------:R-:W-:Y:S02]  /*465b0*/  IMAD.WIDE R166, R3, 0x4, R162 ;  /* 0x0000000403a67825 */ /* 0x000fe400078e02a2 */
[----:B------:R-:W4:Y:S02]  /*465c0*/  LDL.LU R251, [R1+0x2e0] ;  /* 0x0002e00001fb7983 */ /* 0x000f240000300800 */
[----:B------:R-:W-:-:S02]  /*465d0*/  IMAD.WIDE R164, R0, 0x4, R4 ;  /* 0x0000000400a47825 */ /* 0x000fc400078e0204 */
[----:B------:R-:W4:Y:S04]  /*465e0*/  LDL.LU R249, [R1+0x210] ;  /* 0x0002100001f97983 */ /* 0x000f280000300800 */
        /* <DEDUP_REMOVED lines=25> */
[----:B------:R-:W3:Y:S02]  /*46780*/  LDL.LU R250, [R1+0x220] ;  /* 0x0002200001fa7983 */ /* 0x000ee40000300800 */
[----:B-1----:R-:W-:Y:S02]  /*46790*/  IMAD.WIDE R170, R0, 0x4, R4 ;  /* 0x0000000400aa7825 */ /* 0x002fe400078e0204 */
[----:B------:R-:W3:Y:S04]  /*467a0*/  LDL.LU R173, [R1+0xc74] ;  /* 0x000c740001ad7983 */ /* 0x000ee80000300800 */
[----:B------:R1:W-:Y:S01]  /*467b0*/  @P6 STG.E [R164.64], R244 ;  /* 0x000000f4a4006986 */ /* 0x0003e2000c101904 */
[----:B------:R-:W-:-:S03]  /*467c0*/  ISETP.LT.AND P2, PT, R139, c[0x0][0x178], !P4 ;  /* 0x00005e008b007a0c */ /* 0x000fc60006741270 */
[----:B-1----:R-:W4:Y:S04]  /*467d0*/  LDL.LU R244, [R1+0x1b34] ;  /* 0x001b340001f47983 */ /* 0x002f280000300800 */
[----:B--2---:R1:W-:Y:S04]  /*467e0*/  @P3 STG.E [R166.64], R3 ;  /* 0x00000003a6003986 */ /* 0x0043e8000c101904 */
[----:B------:R-:W-:Y:S04]  /*467f0*/  @P1 STG.E [R168.64], R251 ;  /* 0x000000fba8001986 */ /* 0x000fe8000c101904 */
[----:B------:R2:W-:Y:S01]  /*46800*/  @P0 STG.E [R170.64], R249 ;  /* 0x000000f9aa000986 */ /* 0x0005e2000c101904 */
[----:B------:R-:W-:-:S02]  /*46810*/  ISETP.LT.AND P1, PT, R207, c[0x0][0x178], !P4 ;  /* 0x00005e00cf007a0c */ /* 0x000fc40006721270 */
[----:B-1----:R-:W-:Y:S01]  /*46820*/  IADD3 R3, R0, c[0x0][0x198], RZ ;  /* 0x0000660000037a10 */ /* 0x002fe20007ffe0ff */
[----:B--2---:R-:W2:Y:S01]  /*46830*/  LDL.LU R170, [R1+0xc70] ;  /* 0x000c700001aa7983 */ /* 0x004ea20000300800 */
[----:B------:R-:W-:-:S03]  /*46840*/  ISETP.LT.AND P3, PT, R138, c[0x0][0x178], !P4 ;  /* 0x00005e008a007a0c */ /* 0x000fc60006761270 */
[----:B------:R-:W2:Y:S01]  /*46850*/  LDL.LU R171, [R1+0x6d0] ;  /* 0x0006d00001ab7983 */ /* 0x000ea20000300800 */
[----:B------:R-:W-:Y:S01]  /*46860*/  IMAD.WIDE R168, R3, 0x4, R162 ;  /* 0x0000000403a87825 */ /* 0x000fe200078e02a2 */
[----:B------:R-:W-:-:S03]  /*46870*/  ISETP.LT.AND P4, PT, R99, c[0x0][0x178], !P4 ;  /* 0x00005e0063007a0c */ /* 0x000fc60006781270 */
[C---:B------:R-:W-:Y:S01]  /*46880*/  IMAD.WIDE R164, R3.reuse, 0x4, R160 ;  /* 0x0000000403a47825 */ /* 0x040fe200078e02a0 */
[----:B---3--:R1:W-:Y:S03]  /*46890*/  @P1 STG.E [R168.64], R174 ;  /* 0x000000aea8001986 */ /* 0x0083e6000c101904 */
[C---:B------:R-:W-:Y:S01]  /*468a0*/  IMAD.WIDE R166, R3.reuse, 0x4, R6 ;  /* 0x0000000403a67825 */ /* 0x040fe200078e0206 */
        /* <DEDUP_REMOVED lines=16> */
[----:B------:R-:W-:Y:S01]  /*469b0*/  ISETP.LT.AND P5, PT, R99, c[0x0][0x178], !P5 ;  /* 0x00005e0063007a0c */ /* 0x000fe20006fa1270 */
[----:B------:R-:W4:Y:S01]  /*469c0*/  LDL.LU R248, [R1+0x410] ;  /* 0x0004100001f87983 */ /* 0x000f220000300800 */
[----:B------:R-:W-:Y:S01]  /*469d0*/  IADD3 R168, R252, 0x8a, RZ ;  /* 0x0000008afca87810 */ /* 0x000fe20007ffe0ff */
[----:B------:R-:W-:Y:S01]  /*469e0*/  IMAD.WIDE R166, R0, 0x4, R160 ;  /* 0x0000000400a67825 */ /* 0x000fe200078e02a0 */
[----:B------:R-:W-:-:S02]  /*469f0*/  ISETP.LT.AND P4, PT, R138, c[0x0][0x178], !P0 ;  /* 0x00005e008a007a0c */ /* 0x000fc40004781270 */
[----:B------:R-:W-:Y:S01]  /*46a00*/  ISETP.GE.AND P2, PT, R168, c[0x0][0x17c], PT ;  /* 0x00005f00a8007a0c */ /* 0x000fe20003f46270 */
[C---:B------:R-:W-:Y:S01]  /*46a10*/  IMAD.WIDE R168, R0.reuse, 0x4, R4 ;  /* 0x0000000400a87825 */ /* 0x040fe200078e0204 */
[----:B------:R-:W-:Y:S01]  /*46a20*/  IADD3 R3, R0, c[0x0][0x198], RZ ;  /* 0x0000660000037a10 */ /* 0x000fe20007ffe0ff */
[----:B--2---:R1:W-:Y:S01]  /*46a30*/  @P6 STG.E [R164.64], R170 ;  /* 0x000000aaa4006986 */ /* 0x0043e2000c101904 */
[----:B------:R-:W-:-:S03]  /*46a40*/  ISETP.LT.AND P6, PT, R207, c[0x0][0x178], !P0 ;  /* 0x00005e00cf007a0c */ /* 0x000fc600047c1270 */
        /* <DEDUP_REMOVED lines=22> */
[C---:B------:R-:W-:Y:S02]  /*46bb0*/  IADD3 R168, R252.reuse, 0x8b, RZ ;  /* 0x0000008bfca87810 */ /* 0x040fe40007ffe0ff */
[----:B------:R-:W-:Y:S02]  /*46bc0*/  ISETP.LT.AND P6, PT, R139, c[0x0][0x178], !P2 ;  /* 0x00005e008b007a0c */ /* 0x000fe400057c1270 */
        /* <DEDUP_REMOVED lines=10> */
[----:B------:R-:W-:Y:S02]  /*46c70*/  IADD3 R3, R0, c[0x0][0x198], RZ ;  /* 0x0000660000037a10 */ /* 0x000fe40007ffe0ff */
[----:B------:R-:W-:Y:S01]  /*46c80*/  ISETP.LT.AND P1, PT, R138, c[0x0][0x178], !P4 ;  /* 0x00005e008a007a0c */ /* 0x000fe20006721270 */
[----:B------:R1:W-:Y:S04]  /*46c90*/  @P3 STG.E [R166.64], R249 ;  /* 0x000000f9a6003986 */ /* 0x0003e8000c101904 */
[----:B------:R1:W-:Y:S01]  /*46ca0*/  @P6 STG.E [R168.64], R248 ;  /* 0x000000f8a8006986 */ /* 0x0003e2000c101904 */
[----:B------:R-:W-:Y:S01]  /*46cb0*/  ISETP.LT.AND P6, PT, R139, c[0x0][0x178], !P4 ;  /* 0x00005e008b007a0c */ /* 0x000fe200067c1270 */
[----:B-1----:R-:W-:-:S02]  /*46cc0*/  IMAD.WIDE R164, R0, 0x4, R4 ;  /* 0x0000000400a47825 */ /* 0x002fc400078e0204 */
        /* <DEDUP_REMOVED lines=60> */
[----:B------:R-:W-:-:S03]  /*47090*/  ISETP.LT.AND P3, PT, R139, c[0x0][0x178], !P2 ;  /* 0x00005e008b007a0c */ /* 0x000fc60005761270 */
[----:B------:R-:W-:Y:S01]  /*470a0*/  IMAD.WIDE R166, R0, 0x4, R162 ;  /* 0x0000000400a67825 */ /* 0x000fe200078e02a2 */
[----:B------:R-:W-:-:S03]  /*470b0*/  ISETP.LT.AND P2, PT, R99, c[0x0][0x178], !P2 ;  /* 0x00005e0063007a0c */ /* 0x000fc60005741270 */
[----:B------:R-:W-:Y:S01]  /*470c0*/  IMAD.WIDE R164, R0, 0x4, R160 ;  /* 0x0000000400a47825 */ /* 0x000fe200078e02a0 */
[----:B------:R1:W-:Y:S01]  /*470d0*/  @P6 STG.E [R166.64], R251 ;  /* 0x000000fba6006986 */ /* 0x0003e2000c101904 */
[----:B------:R-:W-:Y:S02]  /*470e0*/  ISETP.LT.AND P6, PT, R207, c[0x0][0x178], !P0 ;  /* 0x00005e00cf007a0c */ /* 0x000fe400047c1270 */
[----:B------:R-:W-:Y:S01]  /*470f0*/  ISETP.LT.AND P5, PT, R138, c[0x0][0x178], !P0 ;  /* 0x00005e008a007a0c */ /* 0x000fe200047a1270 */
[----:B------:R1:W-:Y:S01]  /*47100*/  @P4 STG.E [R164.64], R250 ;  /* 0x000000faa4004986 */ /* 0x0003e2000c101904 */
[----:B------:R-:W-:Y:S02]  /*47110*/  ISETP.LT.AND P4, PT, R139, c[0x0][0x178], !P0 ;  /* 0x00005e008b007a0c */ /* 0x000fe40004781270 */
[----:B------:R-:W-:Y:S02]  /*47120*/  IADD3 R3, R0, c[0x0][0x198], RZ ;  /* 0x0000660000037a10 */ /* 0x000fe40007ffe0ff */
[----:B------:R-:W-:-:S02]  /*47130*/  IADD3 R170, R252, 0x90, RZ ;  /* 0x00000090fcaa7810 */ /* 0x000fc40007ffe0ff */
[----:B------:R-:W-:Y:S01]  /*47140*/  ISETP.LT.AND P0, PT, R99, c[0x0][0x178], !P0 ;  /* 0x00005e0063007a0c */ /* 0x000fe20004701270 */
[C---:B-1----:R-:W-:Y:S01]  /*47150*/  IMAD.WIDE R166, R0.reuse, 0x4, R4 ;  /* 0x0000000400a67825 */ /* 0x042fe200078e0204 */
[----:B------:R-:W4:Y:S03]  /*47160*/  LDL.LU R251, [R1+0x8cc] ;  /* 0x0008cc0001fb7983 */ /* 0x000f260000300800 */
[----:B------:R-:W-:Y:S01]  /*47170*/  IMAD.WIDE R164, R0, 0x4, R6 ;  /* 0x0000000400a47825 */ /* 0x000fe200078e0206 */
[----:B------:R-:W-:Y:S01]  /*47180*/  ISETP.GE.AND P1, PT, R170, c[0x0][0x17c], PT ;  /* 0x00005f00aa007a0c */ /* 0x000fe20003f26270 */
[----:B------:R-:W4:Y:S02]  /*47190*/  LDL.LU R250, [R1+0x38c] ;  /* 0x00038c0001fa7983 */ /* 0x000f240000300800 */
[C---:B------:R-:W-:Y:S02]  /*471a0*/  IMAD.WIDE R168, R3.reuse, 0x4, R162 ;  /* 0x0000000403a87825 */ /* 0x040fe400078e02a2 */
[----:B------:R1:W-:Y:S02]  /*471b0*/  @P3 STG.E [R164.64], R249 ;  /* 0x000000f9a4003986 */ /* 0x0003e4000c101904 */
[----:B------:R-:W-:-:S02]  /*471c0*/  IMAD.WIDE R170, R3, 0x4, R160 ;  /* 0x0000000403aa7825 */ /* 0x000fc400078e02a0 */
[----:B------:R-:W-:Y:S02]  /*471d0*/  @P2 STG.E [R166.64], R248 ;  /* 0x000000f8a6002986 */ /* 0x000fe4000c101904 */
        /* <DEDUP_REMOVED lines=11> */
[----:B------:R-:W-:Y:S02]  /*47290*/  IADD3 R172, R252, 0x91, RZ ;  /* 0x00000091fcac7810 */ /* 0x000fe40007ffe0ff */
[----:B------:R-:W-:Y:S01]  /*472a0*/  ISETP.LT.AND P6, PT, R207, c[0x0][0x178], !P1 ;  /* 0x00005e00cf007a0c */ /* 0x000fe20004fc1270 */
[----:B------:R-:W-:Y:S01]  /*472b0*/  IMAD.WIDE R166, R0, 0x4, R162 ;  /* 0x0000000400a67825 */ /* 0x000fe200078e02a2 */
[----:B------:R-:W-:Y:S01]  /*472c0*/  ISETP.GE.AND P3, PT, R172, c[0x0][0x17c], PT ;  /* 0x00005f00ac007a0c */ /* 0x000fe20003f66270 */
[----:B------:R-:W2:Y:S01]  /*472d0*/  LDL.LU R165, [R1+0x388] ;  /* 0x0003880001a57983 */ /* 0x000ea20000300800 */
[----:B------:R-:W-:-:S02]  /*472e0*/  IADD3 R172, R252, 0x92, RZ ;  /* 0x00000092fcac7810 */ /* 0x000fc40007ffe0ff */
[----:B------:R-:W-:Y:S02]  /*472f0*/  ISETP.LT.AND P5, PT, R138, c[0x0][0x178], !P1 ;  /* 0x00005e008a007a0c */ /* 0x000fe40004fa1270 */
[----:B------:R-:W-:Y:S02]  /*47300*/  ISETP.LT.AND P2, PT, R139, c[0x0][0x178], !P1 ;  /* 0x00005e008b007a0c */ /* 0x000fe40004f41270 */
[----:B------:R-:W-:Y:S02]  /*47310*/  ISETP.LT.AND P4, PT, R99, c[0x0][0x178], !P1 ;  /* 0x00005e0063007a0c */ /* 0x000fe40004f81270 */
[----:B------:R-:W-:Y:S02]  /*47320*/  ISETP.GE.AND P1, PT, R172, c[0x0][0x17c], PT ;  /* 0x00005f00ac007a0c */ /* 0x000fe40003f26270 */
[----:B------:R-:W2:Y:S04]  /*47330*/  LDL.LU R172, [R1+0x498] ;  /* 0x0004980001ac7983 */ /* 0x000ea80000300800 */
[----:B------:R-:W3:Y:S04]  /*47340*/  LDL.LU R249, [R1+0x208] ;  /* 0x0002080001f97983 */ /* 0x000ee80000300800 */
[----:B------:R-:W3:Y:S04]  /*47350*/  LDL.LU R248, [R1+0x168] ;  /* 0x0001680001f87983 */ /* 0x000ee80000300800 */
[----:B------:R-:W3:Y:S04]  /*47360*/  LDL.LU R175, [R1+0xa7c] ;  /* 0x000a7c0001af7983 */ /* 0x000ee80000300800 */
[----:B------:R-:W3:Y:S04]  /*47370*/  LDL.LU R245, [R1+0x49c] ;  /* 0x00049c0001f57983 */ /* 0x000ee80000300800 */
[----:B----4-:R1:W-:Y:S04]  /*47380*/  @P6 STG.E [R166.64], R164 ;  /* 0x000000a4a6006986 */ /* 0x0103e8000c101904 */
[----:B-1----:R-:W4:Y:S01]  /*47390*/  LDL.LU R167, [R1+0x158] ;  /* 0x0001580001a77983 */ /* 0x002f220000300800 */
[----:B------:R-:W-:-:S04]  /*473a0*/  IMAD.WIDE R168, R0, 0x4, R160 ;  /* 0x0000000400a87825 */ /* 0x000fc800078e02a0 */
[----:B------:R-:W-:Y:S01]  /*473b0*/  IMAD.WIDE R170, R0, 0x4, R6 ;  /* 0x0000000400aa7825 */ /* 0x000fe200078e0206 */
[----:B--2---:R1:W-:Y:S01]  /*473c0*/  @P5 STG.E [R168.64], R165 ;  /* 0x000000a5a8005986 */ /* 0x0043e2000c101904 */
[----:B------:R-:W-:-:S03]  /*473d0*/  IADD3 R166, R252, 0x93, RZ ;  /* 0x00000093fca67810 */ /* 0x000fc60007ffe0ff */
        /* <DEDUP_REMOVED lines=17> */
[----:B-1----:R-:W3:Y:S01]  /*474f0*/  LDL.LU R173, [R1+0x20c] ;  /* 0x00020c0001ad7983 */ /* 0x002ee20000300800 */
[----:B------:R-:W-:-:S02]  /*47500*/  ISETP.LT.AND P3, PT, R99, c[0x0][0x178], !P3 ;  /* 0x00005e0063007a0c */ /* 0x000fc40005f61270 */
[----:B------:R-:W-:Y:S01]  /*47510*/  ISETP.LT.AND P4, PT, R207, c[0x0][0x178], !P1 ;  /* 0x00005e00cf007a0c */ /* 0x000fe20004f81270 */
[----:B------:R-:W-:Y:S01]  /*47520*/  IMAD.WIDE R170, R0, 0x4, R162 ;  /* 0x0000000400aa7825 */ /* 0x000fe200078e02a2 */
[----:B------:R-:W-:-:S09]  /*47530*/  ISETP.LT.AND P0, PT, R99, c[0x0][0x178], !P1 ;  /* 0x00005e0063007a0c */ /* 0x000fd20004f01270 */
[----:B------:R1:W-:Y:S01]  /*47540*/  @P3 STG.E [R164.64], R174 ;  /* 0x000000aea4003986 */ /* 0x0003e2000c101904 */
[----:B------:R-:W-:Y:S01]  /*47550*/  ISETP.LT.AND P3, PT, R138, c[0x0][0x178], !P1 ;  /* 0x00005e008a007a0c */ /* 0x000fe20004f61270 */
[----:B------:R-:W-:Y:S01]  /*47560*/  IMAD.WIDE R166, R0, 0x4, R160 ;  /* 0x0000000400a67825 */ /* 0x000fe200078e02a0 */
[----:B------:R-:W-:Y:S02]  /*47570*/  ISETP.LT.AND P6, PT, R207, c[0x0][0x178], !P2 ;  /* 0x00005e00cf007a0c */ /* 0x000fe400057c1270 */
[----:B------:R-:W-:Y:S02]  /*47580*/  ISETP.LT.AND P5, PT, R138, c[0x0][0x178], !P2 ;  /* 0x00005e008a007a0c */ /* 0x000fe400057a1270 */
[----:B-1----:R-:W-:Y:S01]  /*47590*/  IADD3 R164, R252, 0x94, RZ ;  /* 0x00000094fca47810 */ /* 0x002fe20007ffe0ff */
[----:B------:R-:W4:Y:S04]  /*475a0*/  LDL.LU R174, [R1+0x16c] ;  /* 0x00016c0001ae7983 */ /* 0x000f280000300800 */
[----:B------:R-:W3:Y:S01]  /*475b0*/  LDL.LU R251, [R1+0xad8] ;  /* 0x000ad80001fb7983 */ /* 0x000ee20000300800 */
[----:B------:R-:W-:-:S03]  /*475c0*/  IMAD.WIDE R168, R0, 0x4, R4 ;  /* 0x0000000400a87825 */ /* 0x000fc600078e0204 */
[----:B------:R-:W3:Y:S04]  /*475d0*/  LDL.LU R250, [R1+0x4b8] ;  /* 0x0004b80001fa7983 */ /* 0x000ee80000300800 */
[----:B--2---:R1:W-:Y:S01]  /*475e0*/  @P4 STG.E [R170.64], R3 ;  /* 0x00000003aa004986 */ /* 0x0043e2000c101904 */
[----:B------:R-:W-:Y:S02]  /*475f0*/  ISETP.LT.AND P4, PT, R139, c[0x0][0x178], !P1 ;  /* 0x00005e008b007a0c */ /* 0x000fe40004f81270 */
[----:B------:R-:W-:Y:S01]  /*47600*/  ISETP.GE.AND P1, PT, R164, c[0x0][0x17c], PT ;  /* 0x00005f00a4007a0c */ /* 0x000fe20003f26270 */
[C---:B------:R-:W-:Y:S01]  /*47610*/  IMAD.WIDE R164, R0.reuse, 0x4, R6 ;  /* 0x0000000400a47825 */ /* 0x040fe200078e0206 */
[----:B------:R2:W-:Y:S01]  /*47620*/  @P3 STG.E [R166.64], R172 ;  /* 0x000000aca6003986 */ /* 0x0005e2000c101904 */
[----:B-1----:R-:W-:-:S08]  /*47630*/  IADD3 R3, R0, c[0x0][0x198], RZ ;  /* 0x0000660000037a10 */ /* 0x002fd00007ffe0ff */
[----:B------:R1:W-:Y:S01]  /*47640*/  @P4 STG.E [R164.64], R249 ;  /* 0x000000f9a4004986 */ /* 0x0003e2000c101904 */
[----:B------:R-:W-:-:S03]  /*47650*/  IMAD.WIDE R170, R3, 0x4, R162 ;  /* 0x0000000403aa7825 */ /* 0x000fc600078e02a2 */
[----:B------:R1:W-:Y:S01]  /*47660*/  @P0 STG.E [R168.64], R248 ;  /* 0x000000f8a8000986 */ /* 0x0003e2000c101904 */
[----:B--2---:R-:W-:-:S03]  /*47670*/  IMAD.WIDE R166, R3, 0x4, R160 ;  /* 0x0000000403a67825 */ /* 0x004fc600078e02a0 */
[----:B-1----:R-:W2:Y:S04]  /*47680*/  LDL.LU R249, [R1+0x2c8] ;  /* 0x0002c80001f97983 */ /* 0x002ea80000300800 */
[----:B------:R1:W-:Y:S04]  /*47690*/  @P6 STG.E [R170.64], R175 ;  /* 0x000000afaa006986 */ /* 0x0003e8000c101904 */
[----:B------:R-:W2:Y:S04]  /*476a0*/  LDL.LU R248, [R1+0x1e8] ;  /* 0x0001e80001f87983 */ /* 0x000ea80000300800 */
[----:B------:R4:W-:Y:S04]  /*476b0*/  @P5 STG.E [R166.64], R245 ;  /* 0x000000f5a6005986 */ /* 0x0009e8000c101904 */
[----:B-1----:R-:W2:Y:S04]  /*476c0*/  LDL.LU R175, [R1+0xadc] ;  /* 0x000adc0001af7983 */ /* 0x002ea80000300800 */
[----:B----4-:R-:W4:Y:S01]  /*476d0*/  LDL.LU R245, [R1+0x4bc] ;  /* 0x0004bc0001f57983 */ /* 0x010f220000300800 */
[----:B------:R-:W-:Y:S01]  /*476e0*/  ISETP.LT.AND P3, PT, R139, c[0x0][0x178], !P2 ;  /* 0x00005e008b007a0c */ /* 0x000fe20005761270 */
[----:B------:R-:W-:-:S12]  /*476f0*/  IMAD.WIDE R164, R3, 0x4, R6 ;  /* 0x0000000403a47825 */ /* 0x000fd800078e0206 */
[----:B---3--:R1:W-:Y:S04]  /*47700*/  @P3 STG.E [R164.64], R173 ;  /* 0x000000ada4003986 */ /* 0x0083e8000c101904 */
[----:B-1----:R-:W3:Y:S01]  /*47710*/  LDL.LU R173, [R1+0x2cc] ;  /* 0x0002cc0001ad7983 */ /* 0x002ee20000300800 */
[----:B------:R-:W-:Y:S02]  /*47720*/  ISETP.LT.AND P2, PT, R99, c[0x0][0x178], !P2 ;  /* 0x00005e0063007a0c */ /* 0x000fe40005741270 */
[----:B------:R-:W-:Y:S02]  /*47730*/  ISETP.LT.AND P5, PT, R207, c[0x0][0x178], !P1 ;  /* 0x00005e00cf007a0c */ /* 0x000fe40004fa1270 */
[----:B------:R-:W-:Y:S02]  /*47740*/  IADD3 R0, R3, c[0x0][0x198], RZ ;  /* 0x0000660003007a10 */ /* 0x000fe40007ffe0ff */
[----:B------:R-:W-:-:S02]  /*47750*/  IADD3 R170, R252, 0x95, RZ ;  /* 0x00000095fcaa7810 */ /* 0x000fc40007ffe0ff */
[----:B------:R-:W-:Y:S01]  /*47760*/  ISETP.LT.AND P0, PT, R138, c[0x0][0x178], !P1 ;  /* 0x00005e008a007a0c */ /* 0x000fe20004f01270 */
[----:B------:R-:W-:Y:S01]  /*47770*/  IMAD.WIDE R166, R3, 0x4, R4 ;  /* 0x0000000403a67825 */ /* 0x000fe200078e0204 */
[----:B------:R-:W-:Y:S02]  /*47780*/  ISETP.LT.AND P4, PT, R139, c[0x0][0x178], !P1 ;  /* 0x00005e008b007a0c */ /* 0x000fe40004f81270 */
[----:B------:R-:W-:Y:S01]  /*47790*/  ISETP.GE.AND P6, PT, R170, c[0x0][0x17c], PT ;  /* 0x00005f00aa007a0c */ /* 0x000fe20003fc6270 */
[C---:B------:R-:W-:Y:S01]  /*477a0*/  IMAD.WIDE R168, R0.reuse, 0x4, R162 ;  /* 0x0000000400a87825 */ /* 0x040fe200078e02a2 */
[----:B------:R1:W-:Y:S01]  /*477b0*/  @P2 STG.E [R166.64], R174 ;  /* 0x000000aea6002986 */ /* 0x0003e2000c101904 */
[----:B------:R-:W-:Y:S02]  /*477c0*/  ISETP.LT.AND P1, PT, R99, c[0x0][0x178], !P1 ;  /* 0x00005e0063007a0c */ /* 0x000fe40004f21270 */
[----:B------:R-:W-:Y:S01]  /*477d0*/  ISETP.LT.AND P2, PT, R207, c[0x0][0x178], !P6 ;  /* 0x00005e00cf007a0c */ /* 0x000fe20007741270 */
[----:B------:R1:W-:Y:S01]  /*477e0*/  @P5 STG.E [R168.64], R251 ;  /* 0x000000fba8005986 */ /* 0x0003e2000c101904 */
[----:B------:R-:W-:Y:S01]  /*477f0*/  IMAD.WIDE R164, R0, 0x4, R6 ;  /* 0x0000000400a47825 */ /* 0x000fe200078e0206 */
[----:B------:R-:W-:-:S02]  /*47800*/  ISETP.LT.AND P5, PT, R138, c[0x0][0x178], !P6 ;  /* 0x00005e008a007a0c */ /* 0x000fc400077a1270 */
[C---:B------:R-:W-:Y:S01]  /*47810*/  IADD3 R3, R0.reuse, c[0x0][0x198], RZ ;  /* 0x0000660000037a10 */ /* 0x040fe20007ffe0ff */
[----:B-1----:R-:W-:Y:S01]  /*47820*/  IMAD.WIDE R166, R0, 0x4, R160 ;  /* 0x0000000400a67825 */ /* 0x002fe200078e02a0 */
[C---:B------:R-:W-:Y:S01]  /*47830*/  IADD3 R171, R252.reuse, 0x96, RZ ;  /* 0x00000096fcab7810 */ /* 0x040fe20007ffe0ff */
[----:B------:R-:W3:Y:S01]  /*47840*/  LDL.LU R174, [R1+0x1ec] ;  /* 0x0001ec0001ae7983 */ /* 0x000ee20000300800 */
[----:B------:R-:W-:-:S03]  /*47850*/  IADD3 R170, R252, 0x97, RZ ;  /* 0x00000097fcaa7810 */ /* 0x000fc60007ffe0ff */
[----:B------:R1:W-:Y:S01]  /*47860*/  @P0 STG.E [R166.64], R250 ;  /* 0x000000faa6000986 */ /* 0x0003e2000c101904 */
[----:B------:R-:W-:Y:S01]  /*47870*/  IMAD.WIDE R168, R3, 0x4, R160 ;  /* 0x0000000403a87825 */ /* 0x000fe200078e02a0 */
[----:B------:R-:W-:Y:S02]  /*47880*/  ISETP.GE.AND P3, PT, R171, c[0x0][0x17c], PT ;  /* 0x00005f00ab007a0c */ /* 0x000fe40003f66270 */
[----:B------:R-:W3:Y:S01]  /*47890*/  LDL.LU R171, [R1+0x2e8] ;  /* 0x0002e80001ab7983 */ /* 0x000ee20000300800 */
[----:B------:R-:W-:-:S03]  /*478a0*/  ISETP.GE.AND P0, PT, R170, c[0x0][0x17c], PT ;  /* 0x00005f00aa007a0c */ /* 0x000fc60003f06270 */
[----:B------:R-:W3:Y:S01]  /*478b0*/  LDL.LU R170, [R1+0x5b8] ;  /* 0x0005b80001aa7983 */ /* 0x000ee20000300800 */
[----:B-1----:R-:W-:-:S03]  /*478c0*/  IMAD.WIDE R166, R3, 0x4, R162 ;  /* 0x0000000403a67825 */ /* 0x002fc600078e02a2 */
[----:B------:R-:W3:Y:S04]  /*478d0*/  LDL.LU R172, [R1+0x218] ;  /* 0x0002180001ac7983 */ /* 0x000ee80000300800 */
[----:B--2---:R1:W-:Y:S02]  /*478e0*/  @P4 STG.E [R164.64], R249 ;  /* 0x000000f9a4004986 */ /* 0x0043e4000c101904 */
[----:B-1----:R-:W-:Y:S01]  /*478f0*/  IMAD.WIDE R164, R0, 0x4, R4 ;  /* 0x0000000400a47825 */ /* 0x002fe200078e0204 */
[----:B------:R-:W-:-:S04]  /*47900*/  IADD3 R0, R3, c[0x0][0x198], RZ ;  /* 0x0000660003007a10 */ /* 0x000fc80007ffe0ff */
[----:B------:R1:W-:Y:S04]  /*47910*/  @P1 STG.E [R164.64], R248 ;  /* 0x000000f8a4001986 */ /* 0x0003e8000c101904 */
[----:B------:R2:W-:Y:S04]  /*47920*/  @P2 STG.E [R166.64], R175 ;  /* 0x000000afa6002986 */ /* 0x0005e8000c101904 */
[----:B----4-:R4:W-:Y:S01]  /*47930*/  @P5 STG.E [R168.64], R245 ;  /* 0x000000f5a8005986 */ /* 0x0109e2000c101904 */
[----:B-1----:R-:W-:-:S03]  /*47940*/  IMAD.WIDE R164, R3, 0x4, R6 ;  /* 0x0000000403a47825 */ /* 0x002fc600078e0206 */
[----:B--2---:R-:W2:Y:S01]  /*47950*/  LDL.LU R175, [R1+0xc5c] ;  /* 0x000c5c0001af7983 */ /* 0x004ea20000300800 */
[----:B------:R-:W-:-:S03]  /*47960*/  IMAD.WIDE R166, R3, 0x4, R4 ;  /* 0x0000000403a67825 */ /* 0x000fc600078e0204 */
[----:B----4-:R-:W4:Y:S04]  /*47970*/  LDL.LU R245, [R1+0x5bc] ;  /* 0x0005bc0001f57983 */ /* 0x010f280000300800 */
[----:B------:R-:W2:Y:S01]  /*47980*/  LDL.LU R3, [R1+0xc58] ;  /* 0x000c580001037983 */ /* 0x000ea20000300800 */
[----:B------:R-:W-:-:S03]  /*47990*/  ISETP.LT.AND P4, PT, R139, c[0x0][0x178], !P6 ;  /* 0x00005e008b007a0c */ /* 0x000fc60007781270 */
[----:B------:R-:W4:Y:S10]  /*479a0*/  LDL.LU R248, [R1+0x2ec] ;  /* 0x0002ec0001f87983 */ /* 0x000f340000300800 */
[----:B---3--:R1:W-:Y:S04]  /*479b0*/  @P4 STG.E [R164.64], R173 ;  /* 0x000000ada4004986 */ /* 0x0083e8000c101904 */
[----:B-1----:R-:W3:Y:S01]  /*479c0*/  LDL.LU R173, [R1+0x21c] ;  /* 0x00021c0001ad7983 */ /* 0x002ee20000300800 */
[----:B------:R-:W-:-:S02]  /*479d0*/  ISETP.LT.AND P6, PT, R99, c[0x0][0x178], !P6 ;  /* 0x00005e0063007a0c */ /* 0x000fc400077c1270 */
[----:B------:R-:W-:Y:S02]  /*479e0*/  ISETP.LT.AND P5, PT, R207, c[0x0][0x178], !P3 ;  /* 0x00005e00cf007a0c */ /* 0x000fe40005fa1270 */
[----:B------:R-:W-:Y:S02]  /*479f0*/  IADD3 R168, R252, 0x98, RZ ;  /* 0x00000098fca87810 */ /* 0x000fe40007ffe0ff */
[----:B------:R-:W-:Y:S02]  /*47a00*/  ISETP.LT.AND P1, PT, R138, c[0x0][0x178], !P3 ;  /* 0x00005e008a007a0c */ /* 0x000fe40005f21270 */
[----:B------:R-:W-:Y:S01]  /*47a10*/  ISETP.LT.AND P2, PT, R139, c[0x0][0x178], !P3 ;  /* 0x00005e008b007a0c */ /* 0x000fe20005f41270 */
[----:B------:R-:W-:Y:S01]  /*47a20*/  IMAD.WIDE R164, R0, 0x4, R160 ;  /* 0x0000000400a47825 */ /* 0x000fe200078e02a0 */
[----:B------:R-:W-:Y:S01]  /*47a30*/  ISETP.GE.AND P4, PT, R168, c[0x0][0x17c], PT ;  /* 0x00005f00a8007a0c */ /* 0x000fe20003f86270 */
[----:B------:R-:W3:Y:S02]  /*47a40*/  LDL.LU R251, [R1+0xc78] ;  /* 0x000c780001fb7983 */ /* 0x000ee40000300800 */
[----:B------:R-:W-:Y:S01]  /*47a50*/  IMAD.WIDE R168, R0, 0x4, R162 ;  /* 0x0000000400a87825 */ /* 0x000fe200078e02a2 */
[----:B------:R-:W-:Y:S01]  /*47a60*/  ISETP.LT.AND P3, PT, R99, c[0x0][0x178], !P3 ;  /* 0x00005e0063007a0c */ /* 0x000fe20005f61270 */
        /* <DEDUP_REMOVED lines=8> */
[----:B------:R2:W-:Y:S04]  /*47af0*/  @P1 STG.E [R164.64], R170 ;  /* 0x000000aaa4001986 */ /* 0x0005e8000c101904 */
[----:B------:R4:W-:Y:S01]  /*47b00*/  @P2 STG.E [R166.64], R171 ;  /* 0x000000aba6002986 */ /* 0x0009e2000c101904 */
[----:B------:R-:W-:Y:S02]  /*47b10*/  ISETP.LT.AND P2, PT, R139, c[0x0][0x178], !P0 ;  /* 0x00005e008b007a0c */ /* 0x000fe40004741270 */
[C---:B-1----:R-:W-:Y:S01]  /*47b20*/  IADD3 R3, R0.reuse, c[0x0][0x198], RZ ;  /* 0x0000660000037a10 */ /* 0x042fe20007ffe0ff */
[----:B--2---:R-:W-:-:S04]  /*47b30*/  IMAD.WIDE R164, R0, 0x4, R4 ;  /* 0x0000000400a47825 */ /* 0x004fc800078e0204 */
        /* <DEDUP_REMOVED lines=8> */
[----:B--2---:R-:W2:Y:S01]  /*47bc0*/  LDL.LU R245, [R1+0x6dc] ;  /* 0x0006dc0001f57983 */ /* 0x004ea20000300800 */
[----:B------:R-:W-:-:S03]  /*47bd0*/  IMAD.WIDE R164, R3, 0x4, R4 ;  /* 0x0000000403a47825 */ /* 0x000fc600078e0204 */
[----:B------:R1:W-:Y:S04]  /*47be0*/  @P2 STG.E [R166.64], R248 ;  /* 0x000000f8a6002986 */ /* 0x0003e8000c101904 */
[----:B---3--:R3:W-:Y:S04]  /*47bf0*/  @P0 STG.E [R164.64], R173 ;  /* 0x000000ada4000986 */ /* 0x0087e8000c101904 */
[----:B-1----:R-:W2:Y:S04]  /*47c00*/  LDL.LU R248, [R1+0x2fc] ;  /* 0x0002fc0001f87983 */ /* 0x002ea80000300800 */
[----:B---3--:R-:W3:Y:S01]  /*47c10*/  LDL.LU R173, [R1+0x22c] ;  /* 0x00022c0001ad7983 */ /* 0x008ee20000300800 */
[----:B------:R-:W-:-:S02]  /*47c20*/  ISETP.LT.AND P6, PT, R207, c[0x0][0x178], !P4 ;  /* 0x00005e00cf007a0c */ /* 0x000fc400067c1270 */
[----:B------:R-:W-:Y:S02]  /*47c30*/  ISETP.LT.AND P3, PT, R138, c[0x0][0x178], !P4 ;  /* 0x00005e008a007a0c */ /* 0x000fe40006761270 */
[----:B------:R-:W-:Y:S02]  /*47c40*/  IADD3 R0, R3, c[0x0][0x198], RZ ;  /* 0x0000660003007a10 */ /* 0x000fe40007ffe0ff */
[----:B------:R-:W-:Y:S02]  /*47c50*/  IADD3 R170, R252, 0x99, RZ ;  /* 0x00000099fcaa7810 */ /* 0x000fe40007ffe0ff */
[----:B------:R-:W-:Y:S01]  /*47c60*/  ISETP.LT.AND P5, PT, R139, c[0x0][0x178], !P4 ;  /* 0x00005e008b007a0c */ /* 0x000fe200067a1270 */
[----:B------:R-:W-:Y:S01]  /*47c70*/  IMAD.WIDE R168, R0, 0x4, R162 ;  /* 0x0000000400a87825 */ /* 0x000fe200078e02a2 */
[----:B------:R-:W-:-:S03]  /*47c80*/  ISETP.GE.AND P1, PT, R170, c[0x0][0x17c], PT ;  /* 0x00005f00aa007a0c */ /* 0x000fc60003f26270 */
[C---:B------:R-:W-:Y:S01]  /*47c90*/  IMAD.WIDE R166, R0.reuse, 0x4, R160 ;  /* 0x0000000400a67825 */ /* 0x040fe200078e02a0 */
[----:B------:R-:W-:Y:S01]  /*47ca0*/  ISETP.LT.AND P4, PT, R99, c[0x0][0x178], !P4 ;  /* 0x00005e0063007a0c */ /* 0x000fe20006781270 */
[----:B------:R1:W-:Y:S01]  /*47cb0*/  @P6 STG.E [R168.64], R251 ;  /* 0x000000fba8006986 */ /* 0x0003e2000c101904 */
[----:B------:R-:W-:Y:S01]  /*47cc0*/  ISETP.LT.AND P0, PT, R207, c[0x0][0x178], !P1 ;  /* 0x00005e00cf007a0c */ /* 0x000fe20004f01270 */
[----:B------:R-:W-:Y:S02]  /*47cd0*/  IMAD.WIDE R164, R0, 0x4, R6 ;  /* 0x0000000400a47825 */ /* 0x000fe400078e0206 */
[----:B------:R1:W-:Y:S01]  /*47ce0*/  @P3 STG.E [R166.64], R250 ;  /* 0x000000faa6003986 */ /* 0x0003e2000c101904 */
[----:B------:R-:W-:Y:S02]  /*47cf0*/  ISETP.LT.AND P3, PT, R138, c[0x0][0x178], !P1 ;  /* 0x00005e008a007a0c */ /* 0x000fe40004f61270 */
[C---:B------:R-:W-:Y:S01]  /*47d00*/  IADD3 R3, R0.reuse, c[0x0][0x198], RZ ;  /* 0x0000660000037a10 */ /* 0x040fe20007ffe0ff */
[----:B------:R1:W-:Y:S01]  /*47d10*/  @P5 STG.E [R164.64], R249 ;  /* 0x000000f9a4005986 */ /* 0x0003e2000c101904 */
[----:B------:R-:W-:Y:S01]  /*47d20*/  ISETP.LT.AND P6, PT, R139, c[0x0][0x178], !P1 ;  /* 0x00005e008b007a0c */ /* 0x000fe20004fc1270 */
[----:B-1----:R-:W-:Y:S01]  /*47d30*/  IMAD.WIDE R168, R0, 0x4, R4 ;  /* 0x0000000400a87825 */ /* 0x002fe200078e0204 */
[----:B------:R-:W-:-:S03]  /*47d40*/  ISETP.LT.AND P1, PT, R99, c[0x0][0x178], !P1 ;  /* 0x00005e0063007a0c */ /* 0x000fc60004f21270 */
[----:B------:R-:W-:-:S04]  /*47d50*/  IMAD.WIDE R166, R3, 0x4, R160 ;  /* 0x0000000403a67825 */ /* 0x000fc800078e02a0 */
[C---:B------:R-:W-:Y:S01]  /*47d60*/  IMAD.WIDE R164, R3.reuse, 0x4, R162 ;  /* 0x0000000403a47825 */ /* 0x040fe200078e02a2 */
[----:B------:R-:W-:Y:S01]  /*47d70*/  @P4 STG.E [R168.64], R174 ;  /* 0x000000aea8004986 */ /* 0x000fe2000c101904 */
[----:B------:R-:W-:-:S03]  /*47d80*/  IADD3 R0, R3, c[0x0][0x198], RZ ;  /* 0x0000660003007a10 */ /* 0x000fc60007ffe0ff */
[----:B----4-:R1:W-:Y:S04]  /*47d90*/  @P0 STG.E [R164.64], R175 ;  /* 0x000000afa4000986 */ /* 0x0103e8000c101904 */
[----:B--2---:R2:W-:Y:S01]  /*47da0*/  @P3 STG.E [R166.64], R245 ;  /* 0x000000f5a6003986 */ /* 0x0045e2000c101904 */
[----:B-1----:R-:W-:-:S03]  /*47db0*/  IMAD.WIDE R164, R3, 0x4, R6 ;  /* 0x0000000403a47825 */ /* 0x002fc600078e0206 */
[----:B--2---:R-:W2:Y:S01]  /*47dc0*/  LDL.LU R245, [R1+0x2d8] ;  /* 0x0002d80001f57983 */ /* 0x004ea20000300800 */
[----:B------:R-:W-:-:S03]  /*47dd0*/  IMAD.WIDE R166, R3, 0x4, R4 ;  /* 0x0000000403a67825 */ /* 0x000fc600078e0204 */
[----:B------:R-:W4:Y:S04]  /*47de0*/  LDL.LU R174, [R1+0x89c] ;  /* 0x00089c0001ae7983 */ /* 0x000f280000300800 */
[----:B------:R-:W2:Y:S04]  /*47df0*/  LDL.LU R175, [R1+0x41c] ;  /* 0x00041c0001af7983 */ /* 0x000ea80000300800 */
[----:B------:R-:W2:Y:S04]  /*47e00*/  LDL.LU R3, [R1+0x898] ;  /* 0x0008980001037983 */ /* 0x000ea80000300800 */
[----:B------:R1:W-:Y:S04]  /*47e10*/  @P6 STG.E [R164.64], R248 ;  /* 0x000000f8a4006986 */ /* 0x0003e8000c101904 */
[----:B---3--:R3:W-:Y:S04]  /*47e20*/  @P1 STG.E [R166.64], R173 ;  /* 0x000000ada6001986 */ /* 0x0087e8000c101904 */
[----:B-1----:R-:W2:Y:S04]  /*47e30*/  LDL.LU R165, [R1+0xdc8] ;  /* 0x000dc80001a57983 */ /* 0x002ea80000300800 */
[----:B---3--:R-:W3:Y:S01]  /*47e40*/  LDL.LU R167, [R1+0x418] ;  /* 0x0004180001a77983 */ /* 0x008ee20000300800 */
        /* <DEDUP_REMOVED lines=10> */
[----:B------:R-:W4:Y:S03]  /*47ef0*/  LDL.LU R251, [R1+0xd78] ;  /* 0x000d780001fb7983 */ /* 0x000f260000300800 */
[C---:B------:R-:W-:Y:S01]  /*47f00*/  IMAD.WIDE R170, R0.reuse, 0x4, R160 ;  /* 0x0000000400aa7825 */ /* 0x040fe200078e02a0 */
[----:B------:R-:W4:Y:S04]  /*47f10*/  LDL.LU R250, [R1+0x718] ;  /* 0x0007180001fa7983 */ /* 0x000f280000300800 */
[----:B------:R-:W4:Y:S04]  /*47f20*/  LDL.LU R249, [R1+0x338] ;  /* 0x0003380001f97983 */ /* 0x000f280000300800 */
[----:B------:R-:W4:Y:S04]  /*47f30*/  LDL.LU R248, [R1+0xdec] ;  /* 0x000dec0001f87983 */ /* 0x000f280000300800 */
[----:B--2---:R1:W-:Y:S04]  /*47f40*/  @P4 STG.E [R168.64], R165 ;  /* 0x000000a5a8004986 */ /* 0x0043e8000c101904 */
[----:B------:R2:W-:Y:S01]  /*47f50*/  @P5 STG.E [R170.64], R3 ;  /* 0x00000003aa005986 */ /* 0x0005e2000c101904 */
[C---:B-1----:R-:W-:Y:S01]  /*47f60*/  IMAD.WIDE R164, R0.reuse, 0x4, R6 ;  /* 0x0000000400a47825 */ /* 0x042fe200078e0206 */
[----:B--2---:R-:W-:-:S04]  /*47f70*/  IADD3 R3, R0, c[0x0][0x198], RZ ;  /* 0x0000660000037a10 */ /* 0x004fc80007ffe0ff */
[----:B---3--:R1:W-:Y:S02]  /*47f80*/  @P3 STG.E [R164.64], R167 ;  /* 0x000000a7a4003986 */ /* 0x0083e4000c101904 */
        /* <DEDUP_REMOVED lines=25> */
[----:B------:R-:W-:-:S03]  /*48120*/  ISETP.LT.AND P2, PT, R139, c[0x0][0x178], !P1 ;  /* 0x00005e008b007a0c */ /* 0x000fc60004f41270 */
[----:B------:R-:W-:Y:S01]  /*48130*/  IMAD.WIDE R166, R170, 0x4, R162 ;  /* 0x00000004aaa67825 */ /* 0x000fe200078e02a2 */
[----:B------:R-:W-:-:S03]  /*48140*/  ISETP.LT.AND P1, PT, R99, c[0x0][0x178], !P1 ;  /* 0x00005e0063007a0c */ /* 0x000fc60004f21270 */
[----:B------:R-:W-:Y:S01]  /*48150*/  IMAD.WIDE R168, R170, 0x4, R160 ;  /* 0x00000004aaa87825 */ /* 0x000fe200078e02a0 */
[----:B------:R-:W-:Y:S01]  /*48160*/  IADD3 R0, R252, 0x9e, RZ ;  /* 0x0000009efc007810 */ /* 0x000fe20007ffe0ff */
        /* <DEDUP_REMOVED lines=10> */
[----:B---3--:R-:W-:Y:S02]  /*48210*/  IMAD.WIDE R166, R170, 0x4, R4 ;  /* 0x00000004aaa67825 */ /* 0x008fe400078e0204 */
[----:B------:R1:W-:Y:S02]  /*48220*/  @P2 STG.E [R164.64], R250 ;  /* 0x000000faa4002986 */ /* 0x0003e4000c101904 */
[----:B------:R-:W-:-:S02]  /*48230*/  IMAD.WIDE R168, R0, 0x4, R162 ;  /* 0x0000000400a87825 */ /* 0x000fc400078e02a2 */
[----:B------:R3:W-:Y:S01]  /*48240*/  @P1 STG.E [R166.64], R249 ;  /* 0x000000f9a6001986 */ /* 0x0007e2000c101904 */
[C---:B------:R-:W-:Y:S02]  /*48250*/  IADD3 R3, R252.reuse, 0x9f, RZ ;  /* 0x0000009ffc037810 */ /* 0x040fe40007ffe0ff */
[----:B------:R-:W-:Y:S01]  /*48260*/  IADD3 R170, R252, 0xa0, RZ ;  /* 0x000000a0fcaa7810 */ /* 0x000fe20007ffe0ff */
[----:B------:R-:W2:Y:S01]  /*48270*/  LDL.LU R171, [R1+0xd68] ;  /* 0x000d680001ab7983 */ /* 0x000ea20000300800 */
[----:B-1----:R-:W-:-:S03]  /*48280*/  IMAD.WIDE R164, R0, 0x4, R160 ;  /* 0x0000000400a47825 */ /* 0x002fc600078e02a0 */
[----:B------:R-:W-:Y:S01]  /*48290*/  @P6 STG.E [R168.64], R248 ;  /* 0x000000f8a8006986 */ /* 0x000fe2000c101904 */
[----:B---3--:R-:W-:-:S03]  /*482a0*/  IMAD.WIDE R166, R0, 0x4, R6 ;  /* 0x0000000400a67825 */ /* 0x008fc600078e0206 */
[----:B------:R-:W3:Y:S01]  /*482b0*/  LDL.LU R172, [R1+0xdfc] ;  /* 0x000dfc0001ac7983 */ /* 0x000ee20000300800 */
[----:B------:R-:W-:-:S03]  /*482c0*/  ISETP.GE.AND P1, PT, R3, c[0x0][0x17c], PT ;  /* 0x00005f0003007a0c */ /* 0x000fc60003f26270 */
[----:B------:R-:W3:Y:S01]  /*482d0*/  LDL.LU R251, [R1+0xddc] ;  /* 0x000ddc0001fb7983 */ /* 0x000ee20000300800 */
[----:B------:R-:W-:-:S03]  /*482e0*/  IADD3 R3, R0, c[0x0][0x198], RZ ;  /* 0x0000660000037a10 */ /* 0x000fc60007ffe0ff */
[----:B----4-:R1:W-:Y:S04]  /*482f0*/  @P5 STG.E [R164.64], R174 ;  /* 0x000000aea4005986 */ /* 0x0103e8000c101904 */
[----:B--2---:R2:W-:Y:S01]  /*48300*/  @P4 STG.E [R166.64], R175 ;  /* 0x000000afa6004986 */ /* 0x0045e2000c101904 */
[----:B------:R-:W-:-:S03]  /*48310*/  ISETP.GE.AND P4, PT, R170, c[0x0][0x17c], PT ;  /* 0x00005f00aa007a0c */ /* 0x000fc60003f86270 */
[----:B-1----:R-:W4:Y:S01]  /*48320*/  LDL.LU R174, [R1+0xd6c] ;  /* 0x000d6c0001ae7983 */ /* 0x002f220000300800 */
[----:B------:R-:W-:-:S03]  /*48330*/  IMAD.WIDE R164, R0, 0x4, R4 ;  /* 0x0000000400a47825 */ /* 0x000fc600078e0204 */
[----:B--2---:R-:W2:Y:S04]  /*48340*/  LDL.LU R175, [R1+0x5cc] ;  /* 0x0005cc0001af7983 */ /* 0x004ea80000300800 */
[----:B------:R-:W2:Y:S04]  /*48350*/  LDL.LU R0, [R1+0xdd8] ;  /* 0x000dd80001007983 */ /* 0x000ea80000300800 */
[----:B------:R-:W2:Y:S01]  /*48360*/  LDL.LU R170, [R1+0xdf8] ;  /* 0x000df80001aa7983 */ /* 0x000ea20000300800 */
[----:B------:R-:W-:Y:S02]  /*48370*/  ISETP.LT.AND P3, PT, R99, c[0x0][0x178], !P3 ;  /* 0x00005e0063007a0c */ /* 0x000fe40005f61270 */
[----:B------:R-:W-:-:S02]  /*48380*/  ISETP.LT.AND P6, PT, R207, c[0x0][0x178], !P0 ;  /* 0x00005e00cf007a0c */ /* 0x000fc400047c1270 */
[----:B------:R-:W-:Y:S02]  /*48390*/  ISETP.LT.AND P2, PT, R138, c[0x0][0x178], !P0 ;  /* 0x00005e008a007a0c */ /* 0x000fe40004741270 */
[----:B------:R-:W-:Y:S01]  /*483a0*/  ISETP.LT.AND P5, PT, R139, c[0x0][0x178], !P0 ;  /* 0x00005e008b007a0c */ /* 0x000fe200047a1270 */
[C---:B------:R-:W-:Y:S01]  /*483b0*/  IMAD.WIDE R166, R3.reuse, 0x4, R162 ;  /* 0x0000000403a67825 */ /* 0x040fe200078e02a2 */
[----:B------:R-:W3:Y:S03]  /*483c0*/  LDL.LU R250, [R1+0xc00] ;  /* 0x000c000001fa7983 */ /* 0x000ee60000300800 */
[C---:B------:R-:W-:Y:S01]  /*483d0*/  IMAD.WIDE R168, R3.reuse, 0x4, R160 ;  /* 0x0000000403a87825 */ /* 0x040fe200078e02a0 */
[----:B------:R-:W3:Y:S04]  /*483e0*/  LDL.LU R249, [R1+0x5e0] ;  /* 0x0005e00001f97983 */ /* 0x000ee80000300800 */
[----:B------:R1:W-:Y:S04]  /*483f0*/  @P3 STG.E [R164.64], R173 ;  /* 0x000000ada4003986 */ /* 0x0003e8000c101904 */
[----:B------:R-:W3:Y:S01]  /*48400*/  LDL.LU R248, [R1+0x3c0] ;  /* 0x0003c00001f87983 */ /* 0x000ee20000300800 */
[----:B-1----:R-:W-:-:S03]  /*48410*/  IMAD.WIDE R164, R3, 0x4, R6 ;  /* 0x0000000403a47825 */ /* 0x002fc600078e0206 */
[----:B------:R-:W3:Y:S04]  /*48420*/  LDL.LU R173, [R1+0xc04] ;  /* 0x000c040001ad7983 */ /* 0x000ee80000300800 */
[----:B--2---:R-:W-:Y:S04]  /*48430*/  @P6 STG.E [R166.64], R170 ;  /* 0x000000aaa6006986 */ /* 0x004fe8000c101904 */
[----:B------:R1:W-:Y:S04]  /*48440*/  @P2 STG.E [R168.64], R0 ;  /* 0x00000000a8002986 */ /* 0x0003e8000c101904 */
[----:B------:R2:W-:Y:S01]  /*48450*/  @P5 STG.E [R164.64], R171 ;  /* 0x000000aba4005986 */ /* 0x0005e2000c101904 */
[C---:B-1----:R-:W-:Y:S01]  /*48460*/  IADD3 R0, R3.reuse, c[0x0][0x198], RZ ;  /* 0x0000660003007a10 */ /* 0x042fe20007ffe0ff */
[----:B--2---:R-:W-:-:S02]  /*48470*/  IMAD.WIDE R170, R3, 0x4, R4 ;  /* 0x0000000403aa7825 */ /* 0x004fc400078e0204 */
[----:B------:R-:W2:Y:S01]  /*48480*/  LDL.LU R3, [R1+0x5c8] ;  /* 0x0005c80001037983 */ /* 0x000ea20000300800 */
        /* <DEDUP_REMOVED lines=9> */
[----:B------:R-:W-:Y:S01]  /*48520*/  ISETP.LT.AND P1, PT, R99, c[0x0][0x178], !P1 ;  /* 0x00005e0063007a0c */ /* 0x000fe20004f21270 */
[----:B--2---:R-:W-:Y:S04]  /*48530*/  @P0 STG.E [R170.64], R3 ;  /* 0x00000003aa000986 */ /* 0x004fe8000c101904 */
[----:B---3--:R-:W-:Y:S04]  /*48540*/  @P6 STG.E [R164.64], R172 ;  /* 0x000000aca4006986 */ /* 0x008fe8000c101904 */
[----:B------:R-:W-:Y:S04]  /*48550*/  @P3 STG.E [R166.64], R251 ;  /* 0x000000fba6003986 */ /* 0x000fe8000c101904 */
[----:B----4-:R1:W-:Y:S04]  /*48560*/  @P2 STG.E [R168.64], R174 ;  /* 0x000000aea8002986 */ /* 0x0103e8000c101904 */
[----:B-1----:R-:W2:Y:S01]  /*48570*/  LDL.LU R174, [R1+0x5e4] ;  /* 0x0005e40001ae7983 */ /* 0x002ea20000300800 */
[----:B------:R-:W-:Y:S01]  /*48580*/  IMAD.WIDE R170, R0, 0x4, R4 ;  /* 0x0000000400aa7825 */ /* 0x000fe200078e0204 */
[----:B------:R-:W-:-:S02]  /*48590*/  ISETP.LT.AND P2, PT, R207, c[0x0][0x178], !P4 ;  /* 0x00005e00cf007a0c */ /* 0x000fc40006741270 */
[----:B------:R-:W-:Y:S02]  /*485a0*/  ISETP.LT.AND P3, PT, R138, c[0x0][0x178], !P4 ;  /* 0x00005e008a007a0c */ /* 0x000fe40006761270 */
[----:B------:R1:W-:Y:S01]  /*485b0*/  @P1 STG.E [R170.64], R175 ;  /* 0x000000afaa001986 */ /* 0x0003e2000c101904 */
[----:B------:R-:W-:Y:S02]  /*485c0*/  ISETP.LT.AND P1, PT, R139, c[0x0][0x178], !P4 ;  /* 0x00005e008b007a0c */ /* 0x000fe40006721270 */
[----:B------:R-:W-:-:S05]  /*485d0*/  IADD3 R3, R0, c[0x0][0x198], RZ ;  /* 0x0000660000037a10 */ /* 0x000fca0007ffe0ff */
[C---:B------:R-:W-:Y:S01]  /*485e0*/  IMAD.WIDE R168, R3.reuse, 0x4, R162 ;  /* 0x0000000403a87825 */ /* 0x040fe200078e02a2 */
[----:B-1----:R-:W3:Y:S03]  /*485f0*/  LDL.LU R175, [R1+0x3c4] ;  /* 0x0003c40001af7983 */ /* 0x002ee60000300800 */
[----:B------:R-:W-:Y:S01]  /*48600*/  IMAD.WIDE R164, R3, 0x4, R160 ;  /* 0x0000000403a47825 */ /* 0x000fe200078e02a0 */
[----:B------:R-:W-:-:S03]  /*48610*/  IADD3 R0, R252, 0xa2, RZ ;  /* 0x000000a2fc007810 */ /* 0x000fc60007ffe0ff */
[----:B------:R-:W-:Y:S01]  /*48620*/  IMAD.WIDE R166, R3, 0x4, R6 ;  /* 0x0000000403a67825 */ /* 0x000fe200078e0206 */
[----:B------:R1:W-:Y:S01]  /*48630*/  @P2 STG.E [R168.64], R250 ;  /* 0x000000faa8002986 */ /* 0x0003e2000c101904 */
[----:B------:R-:W-:Y:S02]  /*48640*/  ISETP.LT.AND P4, PT, R99, c[0x0][0x178], !P4 ;  /* 0x00005e0063007a0c */ /* 0x000fe40006781270 */
[----:B------:R-:W-:Y:S01]  /*48650*/  ISETP.LT.AND P6, PT, R207, c[0x0][0x178], !P5 ;  /* 0x00005e00cf007a0c */ /* 0x000fe20006fc1270 */
[----:B------:R4:W-:Y:S01]  /*48660*/  @P3 STG.E [R164.64], R249 ;  /* 0x000000f9a4003986 */ /* 0x0009e2000c101904 */
[----:B------:R-:W-:-:S03]  /*48670*/  ISETP.GE.AND P0, PT, R0, c[0x0][0x17c], PT ;  /* 0x00005f0000007a0c */ /* 0x000fc60003f06270 */
[----:B------:R-:W3:Y:S01]  /*48680*/  LDL.LU R172, [R1+0xd30] ;  /* 0x000d300001ac7983 */ /* 0x000ee20000300800 */
[----:B------:R-:W-:-:S03]  /*48690*/  IADD3 R0, R3, c[0x0][0x198], RZ ;  /* 0x0000660003007a10 */ /* 0x000fc60007ffe0ff */
[----:B------:R4:W-:Y:S01]  /*486a0*/  @P1 STG.E [R166.64], R248 ;  /* 0x000000f8a6001986 */ /* 0x0009e2000c101904 */
[----:B------:R-:W-:-:S03]  /*486b0*/  ISETP.LT.AND P1, PT, R138, c[0x0][0x178], !P5 ;  /* 0x00005e008a007a0c */ /* 0x000fc60006f21270 */
[----:B------:R-:W3:Y:S01]  /*486c0*/  LDL.LU R251, [R1+0x6c0] ;  /* 0x0006c00001fb7983 */ /* 0x000ee20000300800 */
[----:B-1----:R-:W-:-:S03]  /*486d0*/  IMAD.WIDE R168, R3, 0x4, R4 ;  /* 0x0000000403a87825 */ /* 0x002fc600078e0204 */
[----:B------:R-:W3:Y:S01]  /*486e0*/  LDL.LU R250, [R1+0x3d0] ;  /* 0x0003d00001fa7983 */ /* 0x000ee20000300800 */
[----:B----4-:R-:W-:-:S03]  /*486f0*/  IMAD.WIDE R164, R0, 0x4, R162 ;  /* 0x0000000400a47825 */ /* 0x010fc600078e02a2 */
[----:B------:R-:W4:Y:S01]  /*48700*/  LDL.LU R249, [R1+0x370] ;  /* 0x0003700001f97983 */ /* 0x000f220000300800 */
[----:B------:R-:W-:-:S03]  /*48710*/  IMAD.WIDE R166, R0, 0x4, R160 ;  /* 0x0000000400a67825 */ /* 0x000fc600078e02a0 */
[----:B------:R-:W-:Y:S04]  /*48720*/  @P4 STG.E [R168.64], R244 ;  /* 0x000000f4a8004986 */ /* 0x000fe8000c101904 */
        /* <DEDUP_REMOVED lines=18> */
[----:B------:R-:W-:Y:S01]  /*48850*/  ISETP.LT.AND P0, PT, R99, c[0x0][0x178], !P0 ;  /* 0x00005e0063007a0c */ /* 0x000fe20004701270 */
[----:B-1----:R-:W2:Y:S02]  /*48860*/  LDL.LU R175, [R1+0x374] ;  /* 0x0003740001af7983 */ /* 0x002ea40000300800 */
[----:B------:R-:W-:Y:S01]  /*48870*/  IMAD.WIDE R164, R3, 0x4, R160 ;  /* 0x0000000403a47825 */ /* 0x000fe200078e02a0 */
[----:B------:R-:W-:Y:S01]  /*48880*/  ISETP.LT.AND P1, PT, R207, c[0x0][0x178], !P2 ;  /* 0x00005e00cf007a0c */ /* 0x000fe20005721270 */
[----:B------:R-:W2:Y:S01]  /*48890*/  LDL.LU R244, [R1+0x750] ;  /* 0x0007500001f47983 */ /* 0x000ea20000300800 */
[----:B------:R-:W-:-:S03]  /*488a0*/  ISETP.LT.AND P3, PT, R138, c[0x0][0x178], !P2 ;  /* 0x00005e008a007a0c */ /* 0x000fc60005761270 */
[----:B------:R1:W-:Y:S01]  /*488b0*/  @P6 STG.E [R166.64], R172 ;  /* 0x000000aca6006986 */ /* 0x0003e2000c101904 */
[----:B------:R-:W-:-:S03]  /*488c0*/  ISETP.LT.AND P6, PT, R139, c[0x0][0x178], !P2 ;  /* 0x00005e008b007a0c */ /* 0x000fc600057c1270 */
[----:B------:R-:W2:Y:S04]  /*488d0*/  LDL.LU R170, [R1+0x480] ;  /* 0x0004800001aa7983 */ /* 0x000ea80000300800 */
[----:B------:R4:W-:Y:S01]  /*488e0*/  @P4 STG.E [R164.64], R251 ;  /* 0x000000fba4004986 */ /* 0x0009e2000c101904 */
[----:B---3--:R-:W-:-:S03]  /*488f0*/  IADD3 R168, R252, 0xa5, RZ ;  /* 0x000000a5fca87810 */ /* 0x008fc60007ffe0ff */
[----:B------:R-:W3:Y:S01]  /*48900*/  LDL.LU R245, [R1+0xd50] ;  /* 0x000d500001f57983 */ /* 0x000ee20000300800 */
[----:B-1----:R-:W-:-:S04]  /*48910*/  IMAD.WIDE R166, R3, 0x4, R4 ;  /* 0x0000000403a67825 */ /* 0x002fc800078e0204 */
        /* <DEDUP_REMOVED lines=8> */
[----:B------:R-:W-:Y:S04]  /*489a0*/  @P1 STG.E [R164.64], R248 ;  /* 0x000000f8a4001986 */ /* 0x000fe8000c101904 */
[----:B------:R1:W-:Y:S04]  /*489b0*/  @P3 STG.E [R166.64], R173 ;  /* 0x000000ada6003986 */ /* 0x0003e8000c101904 */
[----:B-1----:R-:W4:Y:S04]  /*489c0*/  LDL.LU R173, [R1+0x3a0] ;  /* 0x0003a00001ad7983 */ /* 0x002f280000300800 */
[----:B--2---:R1:W-:Y:S04]  /*489d0*/  @P6 STG.E [R168.64], R174 ;  /* 0x000000aea8006986 */ /* 0x0043e8000c101904 */
[----:B-1----:R-:W2:Y:S04]  /*489e0*/  LDL.LU R174, [R1+0xd54] ;  /* 0x000d540001ae7983 */ /* 0x002ea80000300800 */
[----:B------:R-:W2:Y:S04]  /*489f0*/  LDL.LU R171, [R1+0x754] ;  /* 0x0007540001ab7983 */ /* 0x000ea80000300800 */
[----:B------:R-:W2:Y:S01]  /*48a00*/  LDL.LU R248, [R1+0x484] ;  /* 0x0004840001f87983 */ /* 0x000ea20000300800 */
[----:B------:R-:W-:-:S02]  /*48a10*/  IADD3 R0, R252, 0xa4, RZ ;  /* 0x000000a4fc007810 */ /* 0x000fc40007ffe0ff */
[----:B------:R-:W-:Y:S02]  /*48a20*/  ISETP.LT.AND P2, PT, R99, c[0x0][0x178], !P2 ;  /* 0x00005e0063007a0c */ /* 0x000fe40005741270 */
[----:B------:R-:W-:Y:S01]  /*48a30*/  ISETP.GE.AND P4, PT, R0, c[0x0][0x17c], PT ;  /* 0x00005f0000007a0c */ /* 0x000fe20003f86270 */
[----:B------:R-:W-:-:S03]  /*48a40*/  IMAD.WIDE R164, R3, 0x4, R4 ;  /* 0x0000000403a47825 */ /* 0x000fc600078e0204 */
[----:B------:R-:W-:Y:S02]  /*48a50*/  ISETP.LT.AND P0, PT, R207, c[0x0][0x178], !P4 ;  /* 0x00005e00cf007a0c */ /* 0x000fe40006701270 */
[----:B------:R-:W-:Y:S02]  /*48a60*/  IADD3 R0, R3, c[0x0][0x198], RZ ;  /* 0x0000660003007a10 */ /* 0x000fe40007ffe0ff */
[----:B------:R-:W-:-:S03]  /*48a70*/  ISETP.LT.AND P1, PT, R138, c[0x0][0x178], !P4 ;  /* 0x00005e008a007a0c */ /* 0x000fc60006721270 */
[----:B------:R1:W-:Y:S01]  /*48a80*/  @P2 STG.E [R164.64], R175 ;  /* 0x000000afa4002986 */ /* 0x0003e2000c101904 */
[----:B------:R-:W-:Y:S01]  /*48a90*/  ISETP.LT.AND P6, PT, R139, c[0x0][0x178], !P4 ;  /* 0x00005e008b007a0c */ /* 0x000fe200067c1270 */
[----:B------:R-:W-:Y:S01]  /*48aa0*/  IMAD.WIDE R166, R0, 0x4, R162 ;  /* 0x0000000400a67825 */ /* 0x000fe200078e02a2 */
[C---:B------:R-:W-:Y:S02]  /*48ab0*/  IADD3 R168, R252.reuse, 0xa6, RZ ;  /* 0x000000a6fca87810 */ /* 0x040fe40007ffe0ff */
[----:B------:R-:W-:Y:S01]  /*48ac0*/  IADD3 R3, R252, 0xa7, RZ ;  /* 0x000000a7fc037810 */ /* 0x000fe20007ffe0ff */
[----:B-1----:R-:W2:Y:S01]  /*48ad0*/  LDL.LU R175, [R1+0x3a4] ;  /* 0x0003a40001af7983 */ /* 0x002ea20000300800 */
[----:B------:R-:W-:Y:S02]  /*48ae0*/  ISETP.LT.AND P4, PT, R99, c[0x0][0x178], !P4 ;  /* 0x00005e0063007a0c */ /* 0x000fe40006781270 */
[----:B------:R-:W-:Y:S01]  /*48af0*/  ISETP.GE.AND P3, PT, R168, c[0x0][0x17c], PT ;  /* 0x00005f00a8007a0c */ /* 0x000fe20003f66270 */
[----:B------:R-:W2:Y:S01]  /*48b00*/  LDL.LU R172, [R1+0xe00] ;  /* 0x000e000001ac7983 */ /* 0x000ea20000300800 */
[----:B------:R-:W-:-:S03]  /*48b10*/  IMAD.WIDE R168, R0, 0x4, R6 ;  /* 0x0000000400a87825 */ /* 0x000fc600078e0206 */
[----:B---3--:R1:W-:Y:S01]  /*48b20*/  @P0 STG.E [R166.64], R245 ;  /* 0x000000f5a6000986 */ /* 0x0083e2000c101904 */
[----:B------:R-:W-:Y:S02]  /*48b30*/  ISETP.LT.AND P0, PT, R207, c[0x0][0x178], !P5 ;  /* 0x00005e00cf007a0c */ /* 0x000fe40006f01270 */
[----:B------:R-:W-:Y:S01]  /*48b40*/  ISETP.GE.AND P2, PT, R3, c[0x0][0x17c], PT ;  /* 0x00005f0003007a0c */ /* 0x000fe20003f46270 */
[----:B------:R-:W3:Y:S01]  /*48b50*/  LDL.LU R251, [R1+0x7e0] ;  /* 0x0007e00001fb7983 */ /* 0x000ee20000300800 */
[C---:B------:R-:W-:Y:S01]  /*48b60*/  IADD3 R3, R0.reuse, c[0x0][0x198], RZ ;  /* 0x0000660000037a10 */ /* 0x040fe20007ffe0ff */
[C---:B------:R-:W-:Y:S02]  /*48b70*/  IMAD.WIDE R164, R0.reuse, 0x4, R4 ;  /* 0x0000000400a47825 */ /* 0x040fe400078e0204 */
[----:B------:R-:W3:Y:S02]  /*48b80*/  LDL.LU R250, [R1+0x4e0] ;  /* 0x0004e00001fa7983 */ /* 0x000ee40000300800 */
[----:B-1----:R-:W-:-:S02]  /*48b90*/  IMAD.WIDE R166, R0, 0x4, R160 ;  /* 0x0000000400a67825 */ /* 0x002fc400078e02a0 */
[----:B------:R-:W3:Y:S04]  /*48ba0*/  LDL.LU R249, [R1+0x3b0] ;  /* 0x0003b00001f97983 */ /* 0x000ee80000300800 */
[----:B------:R1:W-:Y:S01]  /*48bb0*/  @P1 STG.E [R166.64], R244 ;  /* 0x000000f4a6001986 */ /* 0x0003e2000c101904 */
[----:B------:R-:W-:-:S03]  /*48bc0*/  ISETP.LT.AND P1, PT, R138, c[0x0][0x178], !P5 ;  /* 0x00005e008a007a0c */ /* 0x000fc60006f21270 */
[----:B------:R-:W-:Y:S01]  /*48bd0*/  @P6 STG.E [R168.64], R170 ;  /* 0x000000aaa8006986 */ /* 0x000fe2000c101904 */
[----:B------:R-:W-:Y:S01]  /*48be0*/  ISETP.LT.AND P6, PT, R139, c[0x0][0x178], !P5 ;  /* 0x00005e008b007a0c */ /* 0x000fe20006fc1270 */
[C---:B-1----:R-:W-:Y:S02]  /*48bf0*/  IMAD.WIDE R166, R3.reuse, 0x4, R162 ;  /* 0x0000000403a67825 */ /* 0x042fe400078e02a2 */
[----:B----4-:R1:W-:Y:S04]  /*48c00*/  @P4 STG.E [R164.64], R173 ;  /* 0x000000ada4004986 */ /* 0x0103e8000c101904 */
[----:B-1----:R-:W4:Y:S01]  /*48c10*/  LDL.LU R173, [R1+0xe04] ;  /* 0x000e040001ad7983 */ /* 0x002f220000300800 */
[----:B------:R-:W-:-:S03]  /*48c20*/  IMAD.WIDE R164, R3, 0x4, R6 ;  /* 0x0000000403a47825 */ /* 0x000fc600078e0206 */
[----:B--2---:R1:W-:Y:S02]  /*48c30*/  @P0 STG.E [R166.64], R174 ;  /* 0x000000aea6000986 */ /* 0x0043e4000c101904 */
[----:B-1----:R-:W-:Y:S02]  /*48c40*/  IMAD.WIDE R166, R3, 0x4, R160 ;  /* 0x0000000403a67825 */ /* 0x002fe400078e02a0 */
[----:B------:R-:W2:Y:S04]  /*48c50*/  LDL.LU R174, [R1+0x7e4] ;  /* 0x0007e40001ae7983 */ /* 0x000ea80000300800 */
[----:B------:R-:W-:Y:S04]  /*48c60*/  @P1 STG.E [R166.64], R171 ;  /* 0x000000aba6001986 */ /* 0x000fe8000c101904 */
[----:B------:R1:W-:Y:S04]  /*48c70*/  @P6 STG.E [R164.64], R248 ;  /* 0x000000f8a4006986 */ /* 0x0003e8000c101904 */
[----:B-1----:R-:W2:Y:S01]  /*48c80*/  LDL.LU R248, [R1+0x4e4] ;  /* 0x0004e40001f87983 */ /* 0x002ea20000300800 */
[----:B------:R-:W-:-:S02]  /*48c90*/  ISETP.LT.AND P5, PT, R99, c[0x0][0x178], !P5 ;  /* 0x00005e0063007a0c */ /* 0x000fc40006fa1270 */
[----:B------:R-:W-:Y:S01]  /*48ca0*/  IADD3 R0, R252, 0xa8, RZ ;  /* 0x000000a8fc007810 */ /* 0x000fe20007ffe0ff */
[----:B------:R-:W-:Y:S01]  /*48cb0*/  IMAD.WIDE R168, R3, 0x4, R4 ;  /* 0x0000000403a87825 */ /* 0x000fe200078e0204 */
[----:B------:R-:W-:Y:S02]  /*48cc0*/  ISETP.LT.AND P4, PT, R207, c[0x0][0x178], !P3 ;  /* 0x00005e00cf007a0c */ /* 0x000fe40005f81270 */
[----:B------:R-:W-:Y:S02]  /*48cd0*/  ISETP.GE.AND P0, PT, R0, c[0x0][0x17c], PT ;  /* 0x00005f0000007a0c */ /* 0x000fe40003f06270 */
[----:B------:R-:W-:Y:S02]  /*48ce0*/  IADD3 R0, R3, c[0x0][0x198], RZ ;  /* 0x0000660003007a10 */ /* 0x000fe40007ffe0ff */
[----:B------:R-:W-:-:S03]  /*48cf0*/  ISETP.LT.AND P1, PT, R138, c[0x0][0x178], !P3 ;  /* 0x00005e008a007a0c */ /* 0x000fc60005f21270 */
[----:B------:R1:W-:Y:S01]  /*48d00*/  @P5 STG.E [R168.64], R175 ;  /* 0x000000afa8005986 */ /* 0x0003e2000c101904 */
[----:B------:R-:W-:Y:S01]  /*48d10*/  ISETP.LT.AND P5, PT, R139, c[0x0][0x178], !P3 ;  /* 0x00005e008b007a0c */ /* 0x000fe20005fa1270 */
[C---:B------:R-:W-:Y:S01]  /*48d20*/  IMAD.WIDE R166, R0.reuse, 0x4, R162 ;  /* 0x0000000400a67825 */ /* 0x040fe200078e02a2 */
[----:B------:R-:W-:Y:S02]  /*48d30*/  ISETP.LT.AND P3, PT, R99, c[0x0][0x178], !P3 ;  /* 0x00005e0063007a0c */ /* 0x000fe40005f61270 */
[----:B------:R-:W-:Y:S02]  /*48d40*/  ISETP.LT.AND P6, PT, R207, c[0x0][0x178], !P2 ;  /* 0x00005e00cf007a0c */ /* 0x000fe400057c1270 */
[----:B------:R3:W-:Y:S01]  /*48d50*/  @P4 STG.E [R166.64], R172 ;  /* 0x000000aca6004986 */ /* 0x0007e2000c101904 */
[----:B------:R-:W-:Y:S01]  /*48d60*/  IMAD.WIDE R164, R0, 0x4, R6 ;  /* 0x0000000400a47825 */ /* 0x000fe200078e0206 */
[----:B------:R-:W-:-:S03]  /*48d70*/  ISETP.LT.AND P4, PT, R138, c[0x0][0x178], !P2 ;  /* 0x00005e008a007a0c */ /* 0x000fc60005781270 */
[C---:B-1----:R-:W-:Y:S01]  /*48d80*/  IMAD.WIDE R168, R0.reuse, 0x4, R4 ;  /* 0x0000000400a87825 */ /* 0x042fe200078e0204 */
[C---:B------:R-:W-:Y:S01]  /*48d90*/  IADD3 R3, R0.reuse, c[0x0][0x198], RZ ;  /* 0x0000660000037a10 */ /* 0x040fe20007ffe0ff */
[----:B------:R-:W2:Y:S02]  /*48da0*/  LDL.LU R175, [R1+0x3b4] ;  /* 0x0003b40001af7983 */ /* 0x000ea40000300800 */
[----:B---3--:R-:W-:-:S05]  /*48db0*/  IMAD.WIDE R166, R0, 0x4, R160 ;  /* 0x0000000400a67825 */ /* 0x008fca00078e02a0 */
[----:B------:R1:W-:Y:S04]  /*48dc0*/  @P1 STG.E [R166.64], R251 ;  /* 0x000000fba6001986 */ /* 0x0003e8000c101904 */
[----:B------:R3:W-:Y:S04]  /*48dd0*/  @P5 STG.E [R164.64], R250 ;  /* 0x000000faa4005986 */ /* 0x0007e8000c101904 */
[----:B------:R-:W-:Y:S01]  /*48de0*/  @P3 STG.E [R168.64], R249 ;  /* 0x000000f9a8003986 */ /* 0x000fe2000c101904 */
[----:B------:R-:W-:Y:S01]  /*48df0*/  ISETP.LT.AND P3, PT, R139, c[0x0][0x178], !P2 ;  /* 0x00005e008b007a0c */ /* 0x000fe20005761270 */
[----:B-1----:R-:W-:-:S02]  /*48e00*/  IMAD.WIDE R166, R3, 0x4, R162 ;  /* 0x0000000403a67825 */ /* 0x002fc400078e02a2 */
[----:B------:R-:W2:Y:S02]  /*48e10*/  LDL.LU R251, [R1+0xe14] ;  /* 0x000e140001fb7983 */ /* 0x000ea40000300800 */
[C---:B---3--:R-:W-:Y:S02]  /*48e20*/  IMAD.WIDE R164, R3.reuse, 0x4, R160 ;  /* 0x0000000403a47825 */ /* 0x048fe400078e02a0 */
[----:B----4-:R1:W-:Y:S01]  /*48e30*/  @P6 STG.E [R166.64], R173 ;  /* 0x000000ada6006986 */ /* 0x0103e2000c101904 */
[C---:B------:R-:W-:Y:S02]  /*48e40*/  IADD3 R0, R3.reuse, c[0x0][0x198], RZ ;  /* 0x0000660003007a10 */ /* 0x040fe40007ffe0ff */
[----:B------:R-:W-:Y:S01]  /*48e50*/  IADD3 R172, R252, 0xaa, RZ ;  /* 0x000000aafcac7810 */ /* 0x000fe20007ffe0ff */
[----:B-1----:R-:W3:Y:S01]  /*48e60*/  LDL.LU R173, [R1+0x874] ;  /* 0x0008740001ad7983 */ /* 0x002ee20000300800 */
[----:B------:R-:W-:-:S03]  /*48e70*/  IMAD.WIDE R166, R3, 0x4, R4 ;  /* 0x0000000403a67825 */ /* 0x000fc600078e0204 */
[----:B--2---:R1:W-:Y:S02]  /*48e80*/  @P4 STG.E [R164.64], R174 ;  /* 0x000000aea4004986 */ /* 0x0043e4000c101904 */
[----:B-1----:R-:W-:Y:S02]  /*48e90*/  IMAD.WIDE R164, R3, 0x4, R6 ;  /* 0x0000000403a47825 */ /* 0x002fe400078e0206 */
[----:B------:R-:W2:Y:S04]  /*48ea0*/  LDL.LU R174, [R1+0x554] ;  /* 0x0005540001ae7983 */ /* 0x000ea80000300800 */
[----:B------:R-:W4:Y:S04]  /*48eb0*/  LDL.LU R3, [R1+0x870] ;  /* 0x0008700001037983 */ /* 0x000f280000300800 */
[----:B------:R1:W-:Y:S01]  /*48ec0*/  @P3 STG.E [R164.64], R248 ;  /* 0x000000f8a4003986 */ /* 0x0003e2000c101904 */
[----:B------:R-:W-:-:S03]  /*48ed0*/  ISETP.GE.AND P3, PT, R172, c[0x0][0x17c], PT ;  /* 0x00005f00ac007a0c */ /* 0x000fc60003f66270 */
[----:B-1----:R-:W2:Y:S04]  /*48ee0*/  LDL.LU R165, [R1+0xe10] ;  /* 0x000e100001a57983 */ /* 0x002ea80000300800 */
[----:B------:R-:W3:Y:S01]  /*48ef0*/  LDL.LU R172, [R1+0x550] ;  /* 0x0005500001ac7983 */ /* 0x000ee20000300800 */
[----:B------:R-:W-:Y:S02]  /*48f00*/  ISETP.LT.AND P2, PT, R99, c[0x0][0x178], !P2 ;  /* 0x00005e0063007a0c */ /* 0x000fe40005741270 */
[----:B------:R-:W-:Y:S02]  /*48f10*/  ISETP.LT.AND P6, PT, R207, c[0x0][0x178], !P0 ;  /* 0x00005e00cf007a0c */ /* 0x000fe400047c1270 */
[----:B------:R-:W-:Y:S02]  /*48f20*/  ISETP.LT.AND P5, PT, R138, c[0x0][0x178], !P0 ;  /* 0x00005e008a007a0c */ /* 0x000fe400047a1270 */
[----:B------:R-:W-:Y:S01]  /*48f30*/  ISETP.LT.AND P4, PT, R139, c[0x0][0x178], !P0 ;  /* 0x00005e008b007a0c */ /* 0x000fe20004781270 */
[----:B------:R-:W-:Y:S01]  /*48f40*/  IMAD.WIDE R168, R0, 0x4, R162 ;  /* 0x0000000400a87825 */ /* 0x000fe200078e02a2 */
[----:B------:R-:W-:-:S04]  /*48f50*/  IADD3 R170, R252, 0xa9, RZ ;  /* 0x000000a9fcaa7810 */ /* 0x000fc80007ffe0ff */
[----:B------:R-:W-:Y:S01]  /*48f60*/  ISETP.GE.AND P1, PT, R170, c[0x0][0x17c], PT ;  /* 0x00005f00aa007a0c */ /* 0x000fe20003f26270 */
[----:B------:R1:W-:Y:S01]  /*48f70*/  @P2 STG.E [R166.64], R175 ;  /* 0x000000afa6002986 */ /* 0x0003e2000c101904 */
[----:B------:R-:W-:-:S03]  /*48f80*/  IMAD.WIDE R170, R0, 0x4, R160 ;  /* 0x0000000400aa7825 */ /* 0x000fc600078e02a0 */
[----:B-1----:R-:W3:Y:S04]  /*48f90*/  LDL.LU R175, [R1+0x4c4] ;  /* 0x0004c40001af7983 */ /* 0x002ee80000300800 */
[----:B------:R-:W3:Y:S04]  /*48fa0*/  LDL.LU R245, [R1+0xe70] ;  /* 0x000e700001f57983 */ /* 0x000ee80000300800 */
[----:B------:R-:W3:Y:S04]  /*48fb0*/  LDL.LU R244, [R1+0xa60] ;  /* 0x000a600001f47983 */ /* 0x000ee80000300800 */
[----:B------:R-:W3:Y:S04]  /*48fc0*/  LDL.LU R250, [R1+0x590] ;  /* 0x0005900001fa7983 */ /* 0x000ee80000300800 */
[----:B------:R-:W3:Y:S04]  /*48fd0*/  LDL.LU R249, [R1+0x4d0] ;  /* 0x0004d00001f97983 */ /* 0x000ee80000300800 */
[----:B------:R-:W3:Y:S04]  /*48fe0*/  LDL.LU R248, [R1+0xe74] ;  /* 0x000e740001f87983 */ /* 0x000ee80000300800 */
[----:B--2---:R1:W-:Y:S04]  /*48ff0*/  @P6 STG.E [R168.64], R165 ;  /* 0x000000a5a8006986 */ /* 0x0043e8000c101904 */
[----:B----4-:R2:W-:Y:S01]  /*49000*/  @P5 STG.E [R170.64], R3 ;  /* 0x00000003aa005986 */ /* 0x0105e2000c101904 */
        /* <DEDUP_REMOVED lines=8> */
[----:B------:R-:W-:Y:S01]  /*49090*/  ISETP.LT.AND P2, PT, R139, c[0x0][0x178], !P1 ;  /* 0x00005e008b007a0c */ /* 0x000fe20004f41270 */
[----:B------:R-:W-:Y:S01]  /*490a0*/  IMAD.WIDE R166, R3, 0x4, R162 ;  /* 0x0000000403a67825 */ /* 0x000fe200078e02a2 */
[----:B------:R-:W-:-:S03]  /*490b0*/  ISETP.LT.AND P4, PT, R99, c[0x0][0x178], !P1 ;  /* 0x00005e0063007a0c */ /* 0x000fc60004f81270 */
[----:B------:R-:W-:-:S04]  /*490c0*/  IMAD.WIDE R168, R3, 0x4, R160 ;  /* 0x0000000403a87825 */ /* 0x000fc800078e02a0 */
[C---:B------:R-:W-:Y:S01]  /*490d0*/  IMAD.WIDE R170, R3.reuse, 0x4, R6 ;  /* 0x0000000403aa7825 */ /* 0x040fe200078e0206 */
[----:B------:R-:W-:Y:S01]  /*490e0*/  IADD3 R172, R252, 0xab, RZ ;  /* 0x000000abfcac7810 */ /* 0x000fe20007ffe0ff */
[----:B--2---:R1:W-:Y:S04]  /*490f0*/  @P0 STG.E [R164.64], R0 ;  /* 0x00000000a4000986 */ /* 0x0043e8000c101904 */
[----:B------:R-:W-:Y:S04]  /*49100*/  @P6 STG.E [R166.64], R251 ;  /* 0x000000fba6006986 */ /* 0x000fe8000c101904 */
[----:B------:R-:W-:Y:S04]  /*49110*/  @P5 STG.E [R168.64], R173 ;  /* 0x000000ada8005986 */ /* 0x000fe8000c101904 */
[----:B------:R2:W-:Y:S01]  /*49120*/  @P2 STG.E [R170.64], R174 ;  /* 0x000000aeaa002986 */ /* 0x0005e2000c101904 */
[----:B-1----:R-:W-:-:S05]  /*49130*/  IMAD.WIDE R164, R3, 0x4, R4 ;  /* 0x0000000403a47825 */ /* 0x002fca00078e0204 */
[----:B------:R1:W-:Y:S04]  /*49140*/  @P4 STG.E [R164.64], R175 ;  /* 0x000000afa4004986 */ /* 0x0003e8000c101904 */
[----:B--2---:R-:W2:Y:S04]  /*49150*/  LDL.LU R174, [R1+0xa64] ;  /* 0x000a640001ae7983 */ /* 0x004ea80000300800 */
[----:B-1----:R-:W3:Y:S01]  /*49160*/  LDL.LU R175, [R1+0x594] ;  /* 0x0005940001af7983 */ /* 0x002ee20000300800 */
[----:B------:R-:W-:Y:S02]  /*49170*/  ISETP.LT.AND P5, PT, R207, c[0x0][0x178], !P3 ;  /* 0x00005e00cf007a0c */ /* 0x000fe40005fa1270 */
[----:B------:R-:W-:Y:S01]  /*49180*/  ISETP.LT.AND P0, PT, R138, c[0x0][0x178], !P3 ;  /* 0x00005e008a007a0c */ /* 0x000fe20005f01270 */
[----:B------:R-:W4:Y:S01]  /*49190*/  LDL.LU R173, [R1+0x4d4] ;  /* 0x0004d40001ad7983 */ /* 0x000f220000300800 */
[----:B------:R-:W-:-:S02]  /*491a0*/  ISETP.LT.AND P6, PT, R139, c[0x0][0x178], !P3 ;  /* 0x00005e008b007a0c */ /* 0x000fc40005fc1270 */
[----:B------:R-:W-:Y:S02]  /*491b0*/  IADD3 R3, R3, c[0x0][0x198], RZ ;  /* 0x0000660003037a10 */ /* 0x000fe40007ffe0ff */
[----:B------:R-:W-:Y:S02]  /*491c0*/  ISETP.LT.AND P3, PT, R99, c[0x0][0x178], !P3 ;  /* 0x00005e0063007a0c */ /* 0x000fe40005f61270 */
[----:B------:R-:W-:Y:S01]  /*491d0*/  ISETP.GE.AND P1, PT, R172, c[0x0][0x17c], PT ;  /* 0x00005f00ac007a0c */ /* 0x000fe20003f26270 */
[----:B------:R-:W-:Y:S01]  /*491e0*/  IMAD.WIDE R170, R3, 0x4, R162 ;  /* 0x0000000403aa7825 */ /* 0x000fe200078e02a2 */
[----:B------:R-:W-:Y:S01]  /*491f0*/  IADD3 R0, R252, 0xac, RZ ;  /* 0x000000acfc007810 */ /* 0x000fe20007ffe0ff */
[----:B------:R-:W4:Y:S01]  /*49200*/  LDL.LU R172, [R1+0xe90] ;  /* 0x000e900001ac7983 */ /* 0x000f220000300800 */
[----:B------:R-:W-:Y:S01]  /*49210*/  ISETP.LT.AND P4, PT, R207, c[0x0][0x178], !P1 ;  /* 0x00005e00cf007a0c */ /* 0x000fe20004f81270 */
[----:B------:R-:W-:Y:S01]  /*49220*/  IMAD.WIDE R168, R3, 0x4, R160 ;  /* 0x0000000403a87825 */ /* 0x000fe200078e02a0 */
[----:B------:R-:W-:-:S03]  /*49230*/  ISETP.GE.AND P2, PT, R0, c[0x0][0x17c], PT ;  /* 0x00005f0000007a0c */ /* 0x000fc60003f46270 */
[C---:B------:R-:W-:Y:S01]  /*49240*/  IMAD.WIDE R166, R3.reuse, 0x4, R6 ;  /* 0x0000000403a67825 */ /* 0x040fe200078e0206 */
[C---:B------:R-:W-:Y:S01]  /*49250*/  IADD3 R0, R3.reuse, c[0x0][0x198], RZ ;  /* 0x0000660003007a10 */ /* 0x040fe20007ffe0ff */
[----:B------:R1:W-:Y:S02]  /*49260*/  @P5 STG.E [R170.64], R245 ;  /* 0x000000f5aa005986 */ /* 0x0003e4000c101904 */
[----:B------:R-:W-:Y:S02]  /*49270*/  IMAD.WIDE R164, R3, 0x4, R4 ;  /* 0x0000000403a47825 */ /* 0x000fe400078e0204 */
[----:B------:R-:W-:Y:S04]  /*49280*/  @P0 STG.E [R168.64], R244 ;  /* 0x000000f4a8000986 */ /* 0x000fe8000c101904 */
[----:B------:R1:W-:Y:S04]  /*49290*/  @P6 STG.E [R166.64], R250 ;  /* 0x000000faa6006986 */ /* 0x0003e8000c101904 */
[----:B------:R-:W4:Y:S01]  /*492a0*/  LDL.LU R251, [R1+0xe20] ;  /* 0x000e200001fb7983 */ /* 0x000f220000300800 */
[----:B-1----:R-:W-:-:S03]  /*492b0*/  IMAD.WIDE R170, R0, 0x4, R162 ;  /* 0x0000000400aa7825 */ /* 0x002fc600078e02a2 */
[----:B------:R1:W-:Y:S01]  /*492c0*/  @P3 STG.E [R164.64], R249 ;  /* 0x000000f9a4003986 */ /* 0x0003e2000c101904 */
[----:B------:R-:W-:-:S03]  /*492d0*/  ISETP.LT.AND P3, PT, R138, c[0x0][0x178], !P1 ;  /* 0x00005e008a007a0c */ /* 0x000fc60004f61270 */
[----:B------:R1:W-:Y:S01]  /*492e0*/  @P4 STG.E [R170.64], R248 ;  /* 0x000000f8aa004986 */ /* 0x0003e2000c101904 */
[----:B------:R-:W-:Y:S01]  /*492f0*/  ISETP.LT.AND P4, PT, R139, c[0x0][0x178], !P1 ;  /* 0x00005e008b007a0c */ /* 0x000fe20004f81270 */
[----:B------:R-:W-:Y:S02]  /*49300*/  IMAD.WIDE R166, R0, 0x4, R160 ;  /* 0x0000000400a67825 */ /* 0x000fe400078e02a0 */
[----:B------:R-:W4:Y:S04]  /*49310*/  LDL.LU R250, [R1+0xa40] ;  /* 0x000a400001fa7983 */ /* 0x000f280000300800 */
[----:B-1----:R-:W4:Y:S01]  /*49320*/  LDL.LU R249, [R1+0x510] ;  /* 0x0005100001f97983 */ /* 0x002f220000300800 */
[----:B------:R-:W-:Y:S02]  /*49330*/  IADD3 R164, R252, 0xad, RZ ;  /* 0x000000adfca47810 */ /* 0x000fe40007ffe0ff */
[----:B------:R-:W-:Y:S01]  /*49340*/  ISETP.LT.AND P0, PT, R99, c[0x0][0x178], !P1 ;  /* 0x00005e0063007a0c */ /* 0x000fe20004f01270 */
[----:B------:R-:W4:Y:S01]  /*49350*/  LDL.LU R248, [R1+0xe94] ;  /* 0x000e940001f87983 */ /* 0x000f220000300800 */
[----:B------:R-:W-:Y:S01]  /*49360*/  ISETP.GE.AND P1, PT, R164, c[0x0][0x17c], PT ;  /* 0x00005f00a4007a0c */ /* 0x000fe20003f26270 */
[----:B------:R-:W-:-:S02]  /*49370*/  IMAD.WIDE R164, R0, 0x4, R6 ;  /* 0x0000000400a47825 */ /* 0x000fc400078e0206 */
[----:B--2---:R1:W-:Y:S04]  /*49380*/  @P3 STG.E [R166.64], R174 ;  /* 0x000000aea6003986 */ /* 0x0043e8000c101904 */
[----:B---3--:R2:W-:Y:S04]  /*49390*/  @P4 STG.E [R164.64], R175 ;  /* 0x000000afa4004986 */ /* 0x0085e8000c101904 */
[----:B-1----:R-:W3:Y:S04]  /*493a0*/  LDL.LU R174, [R1+0xe24] ;  /* 0x000e240001ae7983 */ /* 0x002ee80000300800 */
[----:B--2---:R-:W2:Y:S01]  /*493b0*/  LDL.LU R175, [R1+0xa44] ;  /* 0x000a440001af7983 */ /* 0x004ea20000300800 */
[----:B------:R-:W-:-:S02]  /*493c0*/  ISETP.LT.AND P6, PT, R207, c[0x0][0x178], !P2 ;  /* 0x00005e00cf007a0c */ /* 0x000fc400057c1270 */
[----:B------:R-:W-:Y:S02]  /*493d0*/  ISETP.LT.AND P5, PT, R138, c[0x0][0x178], !P2 ;  /* 0x00005e008a007a0c */ /* 0x000fe400057a1270 */
[C---:B------:R-:W-:Y:S01]  /*493e0*/  IADD3 R3, R0.reuse, c[0x0][0x198], RZ ;  /* 0x0000660000037a10 */ /* 0x040fe20007ffe0ff */
[----:B------:R-:W-:Y:S01]  /*493f0*/  IMAD.WIDE R170, R0, 0x4, R4 ;  /* 0x0000000400aa7825 */ /* 0x000fe200078e0204 */
[----:B------:R-:W-:-:S03]  /*49400*/  ISETP.LT.AND P3, PT, R139, c[0x0][0x178], !P2 ;  /* 0x00005e008b007a0c */ /* 0x000fc60005761270 */
[----:B------:R-:W-:Y:S01]  /*49410*/  IMAD.WIDE R168, R3, 0x4, R162 ;  /* 0x0000000403a87825 */ /* 0x000fe200078e02a2 */
[----:B------:R-:W-:-:S03]  /*49420*/  ISETP.LT.AND P2, PT, R99, c[0x0][0x178], !P2 ;  /* 0x00005e0063007a0c */ /* 0x000fc60005741270 */
[----:B------:R-:W-:Y:S01]  /*49430*/  IMAD.WIDE R166, R3, 0x4, R160 ;  /* 0x0000000403a67825 */ /* 0x000fe200078e02a0 */
[----:B----4-:R1:W-:Y:S01]  /*49440*/  @P0 STG.E [R170.64], R173 ;  /* 0x000000adaa000986 */ /* 0x0103e2000c101904 */
[----:B------:R-:W-:-:S03]  /*49450*/  ISETP.LT.AND P0, PT, R138, c[0x0][0x178], !P1 ;  /* 0x00005e008a007a0c */ /* 0x000fc60004f01270 */
[----:B------:R-:W-:Y:S01]  /*49460*/  @P6 STG.E [R168.64], R172 ;  /* 0x000000aca8006986 */ /* 0x000fe2000c101904 */
[----:B------:R-:W-:-:S03]  /*49470*/  IMAD.WIDE R164, R3, 0x4, R6 ;  /* 0x0000000403a47825 */ /* 0x000fc600078e0206 */
[----:B------:R4:W-:Y:S01]  /*49480*/  @P5 STG.E [R166.64], R251 ;  /* 0x000000fba6005986 */ /* 0x0009e2000c101904 */
[----:B------:R-:W-:-:S03]  /*49490*/  ISETP.LT.AND P5, PT, R207, c[0x0][0x178], !P1 ;  /* 0x00005e00cf007a0c */ /* 0x000fc60004fa1270 */
[----:B-1----:R-:W2:Y:S01]  /*494a0*/  LDL.LU R173, [R1+0x514] ;  /* 0x0005140001ad7983 */ /* 0x002ea20000300800 */
[----:B------:R-:W-:-:S03]  /*494b0*/  IADD3 R0, R3, c[0x0][0x198], RZ ;  /* 0x0000660003007a10 */ /* 0x000fc60007ffe0ff */
[----:B------:R-:W2:Y:S04]  /*494c0*/  LDL.LU R245, [R1+0xea0] ;  /* 0x000ea00001f57983 */ /* 0x000ea80000300800 */
[----:B------:R-:W2:Y:S01]  /*494d0*/  LDL.LU R244, [R1+0xe80] ;  /* 0x000e800001f47983 */ /* 0x000ea20000300800 */
[----:B----4-:R-:W-:Y:S01]  /*494e0*/  IMAD.WIDE R166, R3, 0x4, R4 ;  /* 0x0000000403a67825 */ /* 0x010fe200078e0204 */
[----:B------:R-:W-:Y:S02]  /*494f0*/  ISETP.LT.AND P4, PT, R139, c[0x0][0x178], !P1 ;  /* 0x00005e008b007a0c */ /* 0x000fe40004f81270 */
[----:B------:R-:W-:Y:S01]  /*49500*/  @P3 STG.E [R164.64], R250 ;  /* 0x000000faa4003986 */ /* 0x000fe2000c101904 */
[----:B------:R-:W-:-:S03]  /*49510*/  IMAD.WIDE R168, R0, 0x4, R162 ;  /* 0x0000000400a87825 */ /* 0x000fc600078e02a2 */
[----:B------:R1:W-:Y:S04]  /*49520*/  @P2 STG.E [R166.64], R249 ;  /* 0x000000f9a6002986 */ /* 0x0003e8000c101904 */
[----:B------:R-:W4:Y:S04]  /*49530*/  LDL.LU R251, [R1+0xbe0] ;  /* 0x000be00001fb7983 */ /* 0x000f280000300800 */
[----:B------:R-:W-:Y:S01]  /*49540*/  @P5 STG.E [R168.64], R248 ;  /* 0x000000f8a8005986 */ /* 0x000fe2000c101904 */
[----:B-1----:R-:W-:-:S04]  /*49550*/  IMAD.WIDE R166, R0, 0x4, R160 ;  /* 0x0000000400a67825 */ /* 0x002fc800078e02a0 */
[----:B------:R-:W-:Y:S01]  /*49560*/  IMAD.WIDE R164, R0, 0x4, R6 ;  /* 0x0000000400a47825 */ /* 0x000fe200078e0206 */
[----:B---3--:R1:W-:Y:S04]  /*49570*/  @P0 STG.E [R166.64], R174 ;  /* 0x000000aea6000986 */ /* 0x0083e8000c101904 */
[----:B--2---:R2:W-:Y:S04]  /*49580*/  @P4 STG.E [R164.64], R175 ;  /* 0x000000afa4004986 */ /* 0x0045e8000c101904 */
[----:B-1----:R-:W3:Y:S04]  /*49590*/  LDL.LU R174, [R1+0xea4] ;  /* 0x000ea40001ae7983 */ /* 0x002ee80000300800 */
[----:B------:R-:W3:Y:S04]  /*495a0*/  LDL.LU R248, [R1+0xe84] ;  /* 0x000e840001f87983 */ /* 0x000ee80000300800 */
[----:B--2---:R-:W2:Y:S01]  /*495b0*/  LDL.LU R175, [R1+0xbe4] ;  /* 0x000be40001af7983 */ /* 0x004ea20000300800 */
[----:B------:R-:W-:-:S02]  /*495c0*/  IADD3 R170, R252, 0xae, RZ ;  /* 0x000000aefcaa7810 */ /* 0x000fc40007ffe0ff */
[----:B------:R-:W-:Y:S02]  /*495d0*/  ISETP.LT.AND P1, PT, R99, c[0x0][0x178], !P1 ;  /* 0x00005e0063007a0c */ /* 0x000fe40004f21270 */
[C---:B------:R-:W-:Y:S01]  /*495e0*/  IADD3 R3, R0.reuse, c[0x0][0x198], RZ ;  /* 0x0000660000037a10 */ /* 0x040fe20007ffe0ff */
[----:B------:R-:W-:Y:S01]  /*495f0*/  IMAD.WIDE R164, R0, 0x4, R4 ;  /* 0x0000000400a47825 */ /* 0x000fe200078e0204 */
[----:B------:R-:W-:Y:S01]  /*49600*/  ISETP.GE.AND P6, PT, R170, c[0x0][0x17c], PT ;  /* 0x00005f00aa007a0c */ /* 0x000fe20003fc6270 */
[----:B------:R-:W2:Y:S03]  /*49610*/  LDL.LU R250, [R1+0xc08] ;  /* 0x000c080001fa7983 */ /* 0x000ea60000300800 */
[----:B------:R-:W-:Y:S01]  /*49620*/  ISETP.LT.AND P2, PT, R207, c[0x0][0x178], !P6 ;  /* 0x00005e00cf007a0c */ /* 0x000fe20007741270 */
[C---:B------:R-:W-:Y:S01]  /*49630*/  IMAD.WIDE R166, R3.reuse, 0x4, R162 ;  /* 0x0000000403a67825 */ /* 0x040fe200078e02a2 */
[----:B------:R-:W-:Y:S01]  /*49640*/  ISETP.LT.AND P5, PT, R138, c[0x0][0x178], !P6 ;  /* 0x00005e008a007a0c */ /* 0x000fe200077a1270 */
[----:B------:R-:W2:Y:S01]  /*49650*/  LDL.LU R249, [R1+0x5e8] ;  /* 0x0005e80001f97983 */ /* 0x000ea20000300800 */
[----:B------:R-:W-:Y:S01]  /*49660*/  IADD3 R171, R252, 0xaf, RZ ;  /* 0x000000affcab7810 */ /* 0x000fe20007ffe0ff */
[----:B------:R-:W-:Y:S01]  /*49670*/  IMAD.WIDE R168, R3, 0x4, R160 ;  /* 0x0000000403a87825 */ /* 0x000fe200078e02a0 */
[----:B------:R-:W-:Y:S01]  /*49680*/  ISETP.LT.AND P4, PT, R139, c[0x0][0x178], !P6 ;  /* 0x00005e008b007a0c */ /* 0x000fe20007781270 */
[----:B------:R1:W-:Y:S01]  /*49690*/  @P1 STG.E [R164.64], R173 ;  /* 0x000000ada4001986 */ /* 0x0003e2000c101904 */
[----:B------:R-:W-:-:S02]  /*496a0*/  ISETP.GE.AND P3, PT, R171, c[0x0][0x17c], PT ;  /* 0x00005f00ab007a0c */ /* 0x000fc40003f66270 */
[----:B------:R-:W-:-:S03]  /*496b0*/  ISETP.LT.AND P6, PT, R99, c[0x0][0x178], !P6 ;  /* 0x00005e0063007a0c */ /* 0x000fc600077c1270 */
[----:B------:R4:W-:Y:S01]  /*496c0*/  @P2 STG.E [R166.64], R245 ;  /* 0x000000f5a6002986 */ /* 0x0009e2000c101904 */
[----:B------:R-:W-:-:S03]  /*496d0*/  ISETP.LT.AND P1, PT, R138, c[0x0][0x178], !P3 ;  /* 0x00005e008a007a0c */ /* 0x000fc60005f21270 */
[----:B------:R4:W-:Y:S01]  /*496e0*/  @P5 STG.E [R168.64], R244 ;  /* 0x000000f4a8005986 */ /* 0x0009e2000c101904 */
[----:B------:R-:W-:Y:S01]  /*496f0*/  ISETP.LT.AND P5, PT, R207, c[0x0][0x178], !P3 ;  /* 0x00005e00cf007a0c */ /* 0x000fe20005fa1270 */
[----:B-1----:R-:W-:Y:S01]  /*49700*/  IMAD.WIDE R164, R3, 0x4, R6 ;  /* 0x0000000403a47825 */ /* 0x002fe200078e0206 */
[----:B------:R-:W-:Y:S01]  /*49710*/  ISETP.LT.AND P2, PT, R139, c[0x0][0x178], !P3 ;  /* 0x00005e008b007a0c */ /* 0x000fe20005f41270 */
[----:B------:R-:W2:Y:S02]  /*49720*/  LDL.LU R173, [R1+0x3c8] ;  /* 0x0003c80001ad7983 */ /* 0x000ea40000300800 */
[C---:B----4-:R-:W-:Y:S01]  /*49730*/  IMAD.WIDE R166, R3.reuse, 0x4, R4 ;  /* 0x0000000403a67825 */ /* 0x050fe200078e0204 */
[----:B------:R-:W-:Y:S01]  /*49740*/  IADD3 R3, R3, c[0x0][0x198], RZ ;  /* 0x0000660003037a10 */ /* 0x000fe20007ffe0ff */
[----:B------:R1:W-:Y:S04]  /*49750*/  @P4 STG.E [R164.64], R251 ;  /* 0x000000fba4004986 */ /* 0x0003e8000c101904 */
[C---:B------:R-:W-:Y:S01]  /*49760*/  IMAD.WIDE R168, R3.reuse, 0x4, R162 ;  /* 0x0000000403a87825 */ /* 0x040fe200078e02a2 */
[----:B------:R4:W-:Y:S03]  /*49770*/  @P6 STG.E [R166.64], R246 ;  /* 0x000000f6a6006986 */ /* 0x0009e6000c101904 */
[C---:B-1----:R-:W-:Y:S01]  /*49780*/  IMAD.WIDE R164, R3.reuse, 0x4, R160 ;  /* 0x0000000403a47825 */ /* 0x042fe200078e02a0 */
[----:B----4-:R-:W2:Y:S03]  /*49790*/  LDL.LU R246, [R1+0x1b2c] ;  /* 0x001b2c0001f67983 */ /* 0x010ea60000300800 */
[----:B------:R-:W-:Y:S01]  /*497a0*/  IMAD.WIDE R166, R3, 0x4, R6 ;  /* 0x0000000403a67825 */ /* 0x000fe200078e0206 */
[----:B---3--:R1:W-:Y:S04]  /*497b0*/  @P5 STG.E [R168.64], R174 ;  /* 0x000000aea8005986 */ /* 0x0083e8000c101904 */
[----:B------:R3:W-:Y:S04]  /*497c0*/  @P1 STG.E [R164.64], R248 ;  /* 0x000000f8a4001986 */ /* 0x0007e8000c101904 */
[----:B-1----:R-:W4:Y:S04]  /*497d0*/  LDL.LU R174, [R1+0xc0c] ;  /* 0x000c0c0001ae7983 */ /* 0x002f280000300800 */
[----:B---3--:R-:W3:Y:S04]  /*497e0*/  LDL.LU R248, [R1+0x5ec] ;  /* 0x0005ec0001f87983 */ /* 0x008ee80000300800 */
[----:B--2---:R1:W-:Y:S04]  /*497f0*/  @P2 STG.E [R166.64], R175 ;  /* 0x000000afa6002986 */ /* 0x0043e8000c101904 */
[----:B-1----:R-:W2:Y:S01]  /*49800*/  LDL.LU R175, [R1+0x3cc] ;  /* 0x0003cc0001af7983 */ /* 0x002ea20000300800 */
[----:B------:R-:W-:-:S02]  /*49810*/  IADD3 R170, R252, 0xb0, RZ ;  /* 0x000000b0fcaa7810 */ /* 0x000fc40007ffe0ff */
[----:B------:R-:W-:Y:S02]  /*49820*/  ISETP.LT.AND P3, PT, R99, c[0x0][0x178], !P3 ;  /* 0x00005e0063007a0c */ /* 0x000fe40005f61270 */
[----:B------:R-:W-:Y:S02]  /*49830*/  ISETP.GE.AND P0, PT, R170, c[0x0][0x17c], PT ;  /* 0x00005f00aa007a0c */ /* 0x000fe40003f06270 */
[----:B------:R-:W-:Y:S02]  /*49840*/  IADD3 R0, R252, 0xb1, RZ ;  /* 0x000000b1fc007810 */ /* 0x000fe40007ffe0ff */
[----:B------:R-:W-:Y:S01]  /*49850*/  ISETP.LT.AND P6, PT, R207, c[0x0][0x178], !P0 ;  /* 0x00005e00cf007a0c */ /* 0x000fe200047c1270 */
[C---:B------:R-:W-:Y:S01]  /*49860*/  IMAD.WIDE R164, R3.reuse, 0x4, R4 ;  /* 0x0000000403a47825 */ /* 0x040fe200078e0204 */
[----:B------:R-:W-:Y:S02]  /*49870*/  ISETP.GE.AND P4, PT, R0, c[0x0][0x17c], PT ;  /* 0x00005f0000007a0c */ /* 0x000fe40003f86270 */
[----:B------:R-:W-:-:S02]  /*49880*/  IADD3 R0, R3, c[0x0][0x198], RZ ;  /* 0x0000660003007a10 */ /* 0x000fc40007ffe0ff */
[----:B------:R-:W-:Y:S01]  /*49890*/  ISETP.LT.AND P5, PT, R138, c[0x0][0x178], !P0 ;  /* 0x00005e008a007a0c */ /* 0x000fe200047a1270 */
[----:B------:R1:W-:Y:S01]  /*498a0*/  @P3 STG.E [R164.64], R247 ;  /* 0x000000f7a4003986 */ /* 0x0003e2000c101904 */
[----:B------:R-:W-:Y:S01]  /*498b0*/  ISETP.LT.AND P2, PT, R139, c[0x0][0x178], !P0 ;  /* 0x00005e008b007a0c */ /* 0x000fe20004741270 */
[----:B------:R-:W-:Y:S01]  /*498c0*/  IMAD.WIDE R166, R0, 0x4, R162 ;  /* 0x0000000400a67825 */ /* 0x000fe200078e02a2 */
[----:B------:R-:W-:-:S03]  /*498d0*/  ISETP.LT.AND P0, PT, R99, c[0x0][0x178], !P0 ;  /* 0x00005e0063007a0c */ /* 0x000fc60004701270 */
[C---:B------:R-:W-:Y:S01]  /*498e0*/  IMAD.WIDE R168, R0.reuse, 0x4, R160 ;  /* 0x0000000400a87825 */ /* 0x040fe200078e02a0 */
[----:B------:R1:W-:Y:S04]  /*498f0*/  @P6 STG.E [R166.64], R250 ;  /* 0x000000faa6006986 */ /* 0x0003e8000c101904 */
[----:B-1----:R-:W2:Y:S01]  /*49900*/  LDL.LU R247, [R1+0x1b28] ;  /* 0x001b280001f77983 */ /* 0x002ea20000300800 */
[----:B------:R-:W-:Y:S01]  /*49910*/  ISETP.LT.AND P6, PT, R207, c[0x0][0x178], !P4 ;  /* 0x00005e00cf007a0c */ /* 0x000fe200067c1270 */
[----:B------:R-:W-:Y:S01]  /*49920*/  IMAD.WIDE R164, R0, 0x4, R6 ;  /* 0x0000000400a47825 */ /* 0x000fe200078e0206 */
[----:B------:R-:W-:Y:S01]  /*49930*/  ISETP.LT.AND P3, PT, R138, c[0x0][0x178], !P4 ;  /* 0x00005e008a007a0c */ /* 0x000fe20006761270 */
[----:B------:R-:W2:Y:S01]  /*49940*/  LDL.LU R244, [R1+0xd38] ;  /* 0x000d380001f47983 */ /* 0x000ea20000300800 */
[----:B------:R-:W-:-:S03]  /*49950*/  IADD3 R3, R0, c[0x0][0x198], RZ ;  /* 0x0000660000037a10 */ /* 0x000fc60007ffe0ff */
[----:B------:R-:W2:Y:S04]  /*49960*/  LDL.LU R251, [R1+0x6c8] ;  /* 0x0006c80001fb7983 */ /* 0x000ea80000300800 */
[----:B------:R1:W-:Y:S01]  /*49970*/  @P5 STG.E [R168.64], R249 ;  /* 0x000000f9a8005986 */ /* 0x0003e2000c101904 */
[----:B------:R-:W-:Y:S01]  /*49980*/  ISETP.LT.AND P5, PT, R139, c[0x0][0x178], !P4 ;  /* 0x00005e008b007a0c */ /* 0x000fe200067a1270 */
[----:B------:R-:W-:Y:S02]  /*49990*/  IMAD.WIDE R166, R0, 0x4, R4 ;  /* 0x0000000400a67825 */ /* 0x000fe400078e0204 */
[----:B------:R1:W-:Y:S04]  /*499a0*/  @P2 STG.E [R164.64], R173 ;  /* 0x000000ada4002986 */ /* 0x0003e8000c101904 */
[----:B------:R-:W2:Y:S01]  /*499b0*/  LDL.LU R250, [R1+0x3d8] ;  /* 0x0003d80001fa7983 */ /* 0x000ea20000300800 */
[----:B-1----:R-:W-:Y:S01]  /*499c0*/  IADD3 R168, R252, 0xb3, RZ ;  /* 0x000000b3fca87810 */ /* 0x002fe20007ffe0ff */
[----:B------:R-:W-:-:S03]  /*499d0*/  IMAD.WIDE R164, R3, 0x4, R162 ;  /* 0x0000000403a47825 */ /* 0x000fc600078e02a2 */
[----:B------:R-:W-:Y:S01]  /*499e0*/  ISETP.GE.AND P2, PT, R168, c[0x0][0x17c], PT ;  /* 0x00005f00a8007a0c */ /* 0x000fe20003f46270 */
[----:B------:R1:W-:Y:S01]  /*499f0*/  @P0 STG.E [R166.64], R246 ;  /* 0x000000f6a6000986 */ /* 0x0003e2000c101904 */
[----:B------:R-:W-:-:S03]  /*49a00*/  IMAD.WIDE R168, R3, 0x4, R160 ;  /* 0x0000000403a87825 */ /* 0x000fc600078e02a0 */
[----:B------:R-:W2:Y:S04]  /*49a10*/  LDL.LU R249, [R1+0x378] ;  /* 0x0003780001f97983 */ /* 0x000ea80000300800 */
[----:B------:R-:W2:Y:S01]  /*49a20*/  LDL.LU R173, [R1+0xd3c] ;  /* 0x000d3c0001ad7983 */ /* 0x000ea20000300800 */
[----:B-1----:R-:W-:-:S03]  /*49a30*/  IMAD.WIDE R166, R3, 0x4, R6 ;  /* 0x0000000403a67825 */ /* 0x002fc600078e0206 */
[----:B----4-:R1:W-:Y:S04]  /*49a40*/  @P6 STG.E [R164.64], R174 ;  /* 0x000000aea4006986 */ /* 0x0103e8000c101904 */
[----:B---3--:R3:W-:Y:S04]  /*49a50*/  @P3 STG.E [R168.64], R248 ;  /* 0x000000f8a8003986 */ /* 0x0087e8000c101904 */
[----:B-1----:R-:W4:Y:S04]  /*49a60*/  LDL.LU R174, [R1+0x6cc] ;  /* 0x0006cc0001ae7983 */ /* 0x002f280000300800 */
[----:B---3--:R-:W3:Y:S04]  /*49a70*/  LDL.LU R248, [R1+0x3dc] ;  /* 0x0003dc0001f87983 */ /* 0x008ee80000300800 */
[----:B--2---:R1:W-:Y:S04]  /*49a80*/  @P5 STG.E [R166.64], R175 ;  /* 0x000000afa6005986 */ /* 0x0043e8000c101904 */
[----:B-1----:R-:W2:Y:S01]  /*49a90*/  LDL.LU R175, [R1+0x37c] ;  /* 0x00037c0001af7983 */ /* 0x002ea20000300800 */
[----:B------:R-:W-:-:S02]  /*49aa0*/  IADD3 R170, R252, 0xb2, RZ ;  /* 0x000000b2fcaa7810 */ /* 0x000fc40007ffe0ff */
[----:B------:R-:W-:Y:S01]  /*49ab0*/  ISETP.LT.AND P4, PT, R99, c[0x0][0x178], !P4 ;  /* 0x00005e0063007a0c */ /* 0x000fe20006781270 */
[----:B------:R-:W-:Y:S01]  /*49ac0*/  IMAD.WIDE R164, R3, 0x4, R4 ;  /* 0x0000000403a47825 */ /* 0x000fe200078e0204 */
[----:B------:R-:W-:Y:S01]  /*49ad0*/  ISETP.GE.AND P1, PT, R170, c[0x0][0x17c], PT ;  /* 0x00005f00aa007a0c */ /* 0x000fe20003f26270 */
[----:B------:R-:W2:Y:S03]  /*49ae0*/  LDL.LU R246, [R1+0xd58] ;  /* 0x000d580001f67983 */ /* 0x000ea60000300800 */
[----:B------:R-:W-:Y:S01]  /*49af0*/  ISETP.LT.AND P0, PT, R207, c[0x0][0x178], !P1 ;  /* 0x00005e00cf007a0c */ /* 0x000fe20004f01270 */
[----:B------:R-:W2:Y:S01]  /*49b00*/  LDL.LU R172, [R1+0x758] ;  /* 0x0007580001ac7983 */ /* 0x000ea20000300800 */
[----:B------:R-:W-:Y:S02]  /*49b10*/  ISETP.LT.AND P3, PT, R138, c[0x0][0x178], !P1 ;  /* 0x00005e008a007a0c */ /* 0x000fe40004f61270 */
[----:B------:R-:W-:Y:S01]  /*49b20*/  IADD3 R3, R3, c[0x0][0x198], RZ ;  /* 0x0000660003037a10 */ /* 0x000fe20007ffe0ff */
[----:B------:R-:W2:Y:S01]  /*49b30*/  LDL.LU R245, [R1+0x488] ;  /* 0x0004880001f57983 */ /* 0x000ea20000300800 */
[----:B------:R-:W-:-:S03]  /*49b40*/  ISETP.LT.AND P6, PT, R139, c[0x0][0x178], !P1 ;  /* 0x00005e008b007a0c */ /* 0x000fc60004fc1270 */
[----:B------:R1:W-:Y:S01]  /*49b50*/  @P4 STG.E [R164.64], R247 ;  /* 0x000000f7a4004986 */ /* 0x0003e2000c101904 */
[----:B------:R-:W-:Y:S01]  /*49b60*/  IMAD.WIDE R166, R3, 0x4, R160 ;  /* 0x0000000403a67825 */ /* 0x000fe200078e02a0 */
[----:B------:R-:W-:Y:S02]  /*49b70*/  ISETP.LT.AND P1, PT, R99, c[0x0][0x178], !P1 ;  /* 0x00005e0063007a0c */ /* 0x000fe40004f21270 */
[----:B------:R-:W-:Y:S02]  /*49b80*/  ISETP.LT.AND P4, PT, R207, c[0x0][0x178], !P2 ;  /* 0x00005e00cf007a0c */ /* 0x000fe40005781270 */
[----:B------:R-:W-:Y:S01]  /*49b90*/  ISETP.LT.AND P5, PT, R138, c[0x0][0x178], !P2 ;  /* 0x00005e008a007a0c */ /* 0x000fe200057a1270 */
[----:B-1----:R-:W-:Y:S01]  /*49ba0*/  IMAD.WIDE R164, R3, 0x4, R162 ;  /* 0x0000000403a47825 */ /* 0x002fe200078e02a2 */
[----:B------:R-:W-:-:S04]  /*49bb0*/  IADD3 R168, R252, 0xb4, RZ ;  /* 0x000000b4fca87810 */ /* 0x000fc80007ffe0ff */
[----:B------:R1:W-:Y:S01]  /*49bc0*/  @P0 STG.E [R164.64], R244 ;  /* 0x000000f4a4000986 */ /* 0x0003e2000c101904 */
[----:B------:R-:W-:-:S03]  /*49bd0*/  IADD3 R0, R3, c[0x0][0x198], RZ ;  /* 0x0000660003007a10 */ /* 0x000fc60007ffe0ff */
[----:B------:R1:W-:Y:S01]  /*49be0*/  @P3 STG.E [R166.64], R251 ;  /* 0x000000fba6003986 */ /* 0x0003e2000c101904 */
[----:B------:R-:W-:Y:S02]  /*49bf0*/  ISETP.LT.AND P3, PT, R139, c[0x0][0x178], !P2 ;  /* 0x00005e008b007a0c */ /* 0x000fe40005761270 */
[----:B------:R-:W-:Y:S01]  /*49c00*/  ISETP.GE.AND P0, PT, R168, c[0x0][0x17c], PT ;  /* 0x00005f00a8007a0c */ /* 0x000fe20003f06270 */
[----:B------:R-:W-:-:S04]  /*49c10*/  IMAD.WIDE R168, R0, 0x4, R162 ;  /* 0x0000000400a87825 */ /* 0x000fc800078e02a2 */
[----:B-1----:R-:W-:Y:S01]  /*49c20*/  IMAD.WIDE R164, R3, 0x4, R6 ;  /* 0x0000000403a47825 */ /* 0x002fe200078e0206 */
[----:B------:R-:W-:-:S03]  /*49c30*/  ISETP.LT.AND P2, PT, R99, c[0x0][0x178], !P2 ;  /* 0x00005e0063007a0c */ /* 0x000fc60005741270 */
[----:B------:R-:W-:Y:S01]  /*49c40*/  IMAD.WIDE R166, R3, 0x4, R4 ;  /* 0x0000000403a67825 */ /* 0x000fe200078e0204 */
[----:B------:R1:W-:Y:S03]  /*49c50*/  @P6 STG.E [R164.64], R250 ;  /* 0x000000faa4006986 */ /* 0x0003e6000c101904 */
[C---:B------:R-:W-:Y:S01]  /*49c60*/  IMAD.WIDE R170, R0.reuse, 0x4, R160 ;  /* 0x0000000400aa7825 */ /* 0x040fe200078e02a0 */
[----:B------:R1:W-:Y:S04]  /*49c70*/  @P1 STG.E [R166.64], R249 ;  /* 0x000000f9a6001986 */ /* 0x0003e8000c101904 */
[----:B------:R1:W-:Y:S02]  /*49c80*/  @P4 STG.E [R168.64], R173 ;  /* 0x000000ada8004986 */ /* 0x0003e4000c101904 */
[----:B-1----:R-:W-:-:S02]  /*49c90*/  IMAD.WIDE R164, R0, 0x4, R6 ;  /* 0x0000000400a47825 */ /* 0x002fc400078e0206 */
[----:B------:R-:W2:Y:S04]  /*49ca0*/  LDL.LU R249, [R1+0x3a8] ;  /* 0x0003a80001f97983 */ /* 0x000ea80000300800 */
[----:B------:R-:W2:Y:S04]  /*49cb0*/  LDL.LU R173, [R1+0xd5c] ;  /* 0x000d5c0001ad7983 */ /* 0x000ea80000300800 */
[----:B----4-:R1:W-:Y:S04]  /*49cc0*/  @P5 STG.E [R170.64], R174 ;  /* 0x000000aeaa005986 */ /* 0x0103e8000c101904 */
[----:B---3--:R3:W-:Y:S04]  /*49cd0*/  @P3 STG.E [R164.64], R248 ;  /* 0x000000f8a4003986 */ /* 0x0087e8000c101904 */
[----:B-1----:R-:W4:Y:S01]  /*49ce0*/  LDL.LU R174, [R1+0x75c] ;  /* 0x00075c0001ae7983 */ /* 0x002f220000300800 */
[----:B---3--:R-:W-:-:S03]  /*49cf0*/  IMAD.WIDE R164, R0, 0x4, R4 ;  /* 0x0000000400a47825 */ /* 0x008fc600078e0204 */
[----:B------:R-:W3:Y:S04]  /*49d00*/  LDL.LU R248, [R1+0x48c] ;  /* 0x00048c0001f87983 */ /* 0x000ee80000300800 */
[----:B--2---:R1:W-:Y:S04]  /*49d10*/  @P2 STG.E [R164.64], R175 ;  /* 0x000000afa4002986 */ /* 0x0043e8000c101904 */
[----:B-1----:R-:W2:Y:S01]  /*49d20*/  LDL.LU R175, [R1+0x3ac] ;  /* 0x0003ac0001af7983 */ /* 0x002ea20000300800 */
[----:B------:R-:W-:Y:S02]  /*49d30*/  ISETP.LT.AND P6, PT, R207, c[0x0][0x178], !P0 ;  /* 0x00005e00cf007a0c */ /* 0x000fe400047c1270 */
[----:B------:R-:W-:Y:S01]  /*49d40*/  ISETP.LT.AND P4, PT, R138, c[0x0][0x178], !P0 ;  /* 0x00005e008a007a0c */ /* 0x000fe20004781270 */
[----:B------:R-:W2:Y:S01]  /*49d50*/  LDL.LU R244, [R1+0xe08] ;  /* 0x000e080001f47983 */ /* 0x000ea20000300800 */
[----:B------:R-:W-:-:S02]  /*49d60*/  IADD3 R166, R252, 0xb5, RZ ;  /* 0x000000b5fca67810 */ /* 0x000fc40007ffe0ff */
[----:B------:R-:W-:Y:S01]  /*49d70*/  IADD3 R3, R0, c[0x0][0x198], RZ ;  /* 0x0000660000037a10 */ /* 0x000fe20007ffe0ff */
[----:B------:R-:W2:Y:S01]  /*49d80*/  LDL.LU R251, [R1+0x7e8] ;  /* 0x0007e80001fb7983 */ /* 0x000ea20000300800 */
[----:B------:R-:W-:Y:S02]  /*49d90*/  ISETP.LT.AND P5, PT, R139, c[0x0][0x178], !P0 ;  /* 0x00005e008b007a0c */ /* 0x000fe400047a1270 */
[----:B------:R-:W-:Y:S02]  /*49da0*/  IADD3 R168, R252, 0xb6, RZ ;  /* 0x000000b6fca87810 */ /* 0x000fe40007ffe0ff */
[----:B------:R-:W-:Y:S01]  /*49db0*/  ISETP.GE.AND P1, PT, R166, c[0x0][0x17c], PT ;  /* 0x00005f00a6007a0c */ /* 0x000fe20003f26270 */
[C---:B------:R-:W-:Y:S01]  /*49dc0*/  IMAD.WIDE R166, R3.reuse, 0x4, R162 ;  /* 0x0000000403a67825 */ /* 0x040fe200078e02a2 */
[----:B------:R-:W-:Y:S01]  /*49dd0*/  ISETP.GE.AND P3, PT, R168, c[0x0][0x17c], PT ;  /* 0x00005f00a8007a0c */ /* 0x000fe20003f66270 */
[----:B------:R-:W2:Y:S02]  /*49de0*/  LDL.LU R250, [R1+0x4e8] ;  /* 0x0004e80001fa7983 */ /* 0x000ea40000300800 */
[----:B------:R-:W-:Y:S01]  /*49df0*/  IMAD.WIDE R168, R3, 0x4, R160 ;  /* 0x0000000403a87825 */ /* 0x000fe200078e02a0 */
[----:B------:R-:W-:Y:S01]  /*49e00*/  ISETP.LT.AND P0, PT, R99, c[0x0][0x178], !P0 ;  /* 0x00005e0063007a0c */ /* 0x000fe20004701270 */
[----:B------:R-:W-:Y:S02]  /*49e10*/  @P6 STG.E [R166.64], R246 ;  /* 0x000000f6a6006986 */ /* 0x000fe4000c101904 */
[----:B------:R-:W-:-:S02]  /*49e20*/  IMAD.WIDE R170, R3, 0x4, R6 ;  /* 0x0000000403aa7825 */ /* 0x000fc400078e0206 */
[----:B------:R-:W-:Y:S01]  /*49e30*/  @P4 STG.E [R168.64], R172 ;  /* 0x000000aca8004986 */ /* 0x000fe2000c101904 */
[----:B------:R-:W-:-:S03]  /*49e40*/  ISETP.LT.AND P4, PT, R207, c[0x0][0x178], !P1 ;  /* 0x00005e00cf007a0c */ /* 0x000fc60004f81270 */
[----:B------:R1:W-:Y:S01]  /*49e50*/  @P5 STG.E [R170.64], R245 ;  /* 0x000000f5aa005986 */ /* 0x0003e2000c101904 */
[----:B------:R-:W-:Y:S02]  /*49e60*/  ISETP.LT.AND P5, PT, R138, c[0x0][0x178], !P1 ;  /* 0x00005e008a007a0c */ /* 0x000fe40004fa1270 */
[----:B------:R-:W-:Y:S01]  /*49e70*/  ISETP.LT.AND P2, PT, R139, c[0x0][0x178], !P1 ;  /* 0x00005e008b007a0c */ /* 0x000fe20004f41270 */
[----:B------:R-:W-:Y:S01]  /*49e80*/  IMAD.WIDE R164, R3, 0x4, R4 ;  /* 0x0000000403a47825 */ /* 0x000fe200078e0204 */
[----:B------:R-:W-:Y:S02]  /*49e90*/  ISETP.LT.AND P1, PT, R99, c[0x0][0x178], !P1 ;  /* 0x00005e0063007a0c */ /* 0x000fe40004f21270 */
[----:B-1----:R-:W-:-:S05]  /*49ea0*/  IADD3 R170, R3, c[0x0][0x198], RZ ;  /* 0x0000660003aa7a10 */ /* 0x002fca0007ffe0ff */
[----:B------:R-:W-:-:S04]  /*49eb0*/  IMAD.WIDE R166, R170, 0x4, R162 ;  /* 0x00000004aaa67825 */ /* 0x000fc800078e02a2 */
[C---:B------:R-:W-:Y:S01]  /*49ec0*/  IMAD.WIDE R168, R170.reuse, 0x4, R160 ;  /* 0x00000004aaa87825 */ /* 0x040fe200078e02a0 */
[----:B------:R1:W-:Y:S04]  /*49ed0*/  @P0 STG.E [R164.64], R249 ;  /* 0x000000f9a4000986 */ /* 0x0003e8000c101904 */
[----:B------:R1:W-:Y:S02]  /*49ee0*/  @P4 STG.E [R166.64], R173 ;  /* 0x000000ada6004986 */ /* 0x0003e4000c101904 */
[C---:B-1----:R-:W-:Y:S02]  /*49ef0*/  IMAD.WIDE R164, R170.reuse, 0x4, R6 ;  /* 0x00000004aaa47825 */ /* 0x042fe400078e0206 */
[----:B------:R-:W2:Y:S02]  /*49f00*/  LDL.LU R249, [R1+0x3b8] ;  /* 0x0003b80001f97983 */ /* 0x000ea40000300800 */
[----:B------:R-:W-:-:S02]  /*49f10*/  IMAD.WIDE R166, R170, 0x4, R4 ;  /* 0x00000004aaa67825 */ /* 0x000fc400078e0204 */
[----:B------:R-:W2:Y:S04]  /*49f20*/  LDL.LU R173, [R1+0xe0c] ;  /* 0x000e0c0001ad7983 */ /* 0x000ea80000300800 */
[----:B----4-:R1:W-:Y:S04]  /*49f30*/  @P5 STG.E [R168.64], R174 ;  /* 0x000000aea8005986 */ /* 0x0103e8000c101904 */
[----:B---3--:R-:W-:Y:S04]  /*49f40*/  @P2 STG.E [R164.64], R248 ;  /* 0x000000f8a4002986 */ /* 0x008fe8000c101904 */
[----:B-1----:R-:W3:Y:S04]  /*49f50*/  LDL.LU R174, [R1+0x7ec] ;  /* 0x0007ec0001ae7983 */ /* 0x002ee80000300800 */
[----:B--2---:R1:W-:Y:S04]  /*49f60*/  @P1 STG.E [R166.64], R175 ;  /* 0x000000afa6001986 */ /* 0x0043e8000c101904 */
[----:B-1----:R-:W2:Y:S01]  /*49f70*/  LDL.LU R175, [R1+0x4ec] ;  /* 0x0004ec0001af7983 */ /* 0x002ea20000300800 */
[----:B------:R-:W-:-:S02]  /*49f80*/  IADD3 R0, R252, 0xb7, RZ ;  /* 0x000000b7fc007810 */ /* 0x000fc40007ffe0ff */
[----:B------:R-:W-:Y:S01]  /*49f90*/  ISETP.LT.AND P6, PT, R207, c[0x0][0x178], !P3 ;  /* 0x00005e00cf007a0c */ /* 0x000fe20005fc1270 */
[----:B------:R-:W4:Y:S01]  /*49fa0*/  LDL.LU R248, [R1+0x3bc] ;  /* 0x0003bc0001f87983 */ /* 0x000f220000300800 */
[----:B------:R-:W-:Y:S02]  /*49fb0*/  ISETP.GE.AND P0, PT, R0, c[0x0][0x17c], PT ;  /* 0x00005f0000007a0c */ /* 0x000fe40003f06270 */
[----:B------:R-:W-:Y:S01]  /*49fc0*/  ISETP.LT.AND P5, PT, R138, c[0x0][0x178], !P3 ;  /* 0x00005e008a007a0c */ /* 0x000fe20005fa1270 */
[----:B------:R-:W4:Y:S01]  /*49fd0*/  LDL.LU R247, [R1+0x878] ;  /* 0x0008780001f77983 */ /* 0x000f220000300800 */
[----:B------:R-:W-:Y:S02]  /*49fe0*/  IADD3 R0, R170, c[0x0][0x198], RZ ;  /* 0x00006600aa007a10 */ /* 0x000fe40007ffe0ff */
[----:B------:R-:W-:Y:S01]  /*49ff0*/  ISETP.LT.AND P4, PT, R139, c[0x0][0x178], !P3 ;  /* 0x00005e008b007a0c */ /* 0x000fe20005f81270 */
[----:B------:R-:W4:Y:S02]  /*4a000*/  LDL.LU R172, [R1+0x558] ;  /* 0x0005580001ac7983 */ /* 0x000f240000300800 */
[----:B------:R-:W-:Y:S01]  /*4a010*/  IMAD.WIDE R168, R0, 0x4, R162 ;  /* 0x0000000400a87825 */ /* 0x000fe200078e02a2 */
[----:B------:R-:W-:-:S03]  /*4a020*/  ISETP.LT.AND P3, PT, R99, c[0x0][0x178], !P3 ;  /* 0x00005e0063007a0c */ /* 0x000fc60005f61270 */
[C---:B------:R-:W-:Y:S01]  /*4a030*/  IMAD.WIDE R166, R0.reuse, 0x4, R160 ;  /* 0x0000000400a67825 */ /* 0x040fe200078e02a0 */
[----:B------:R1:W-:Y:S01]  /*4a040*/  @P6 STG.E [R168.64], R244 ;  /* 0x000000f4a8006986 */ /* 0x0003e2000c101904 */
[----:B------:R-:W-:Y:S02]  /*4a050*/  ISETP.LT.AND P6, PT, R207, c[0x0][0x178], !P0 ;  /* 0x00005e00cf007a0c */ /* 0x000fe400047c1270 */
[----:B------:R-:W-:Y:S01]  /*4a060*/  IMAD.WIDE R164, R0, 0x4, R6 ;  /* 0x0000000400a47825 */ /* 0x000fe200078e0206 */
[----:B------:R-:W-:Y:S01]  /*4a070*/  ISETP.LT.AND P2, PT, R138, c[0x0][0x178], !P0 ;  /* 0x00005e008a007a0c */ /* 0x000fe20004741270 */
[----:B------:R1:W-:Y:S01]  /*4a080*/  @P5 STG.E [R166.64], R251 ;  /* 0x000000fba6005986 */ /* 0x0003e2000c101904 */
[----:B------:R-:W-:Y:S02]  /*4a090*/  ISETP.LT.AND P5, PT, R139, c[0x0][0x178], !P0 ;  /* 0x00005e008b007a0c */ /* 0x000fe400047a1270 */
[----:B------:R-:W-:Y:S01]  /*4a0a0*/  IADD3 R170, R0, c[0x0][0x198], RZ ;  /* 0x0000660000aa7a10 */ /* 0x000fe20007ffe0ff */
[----:B------:R1:W-:Y:S01]  /*4a0b0*/  @P4 STG.E [R164.64], R250 ;  /* 0x000000faa4004986 */ /* 0x0003e2000c101904 */
[----:B------:R-:W-:-:S03]  /*4a0c0*/  IADD3 R3, R252, 0xb8, RZ ;  /* 0x000000b8fc037810 */ /* 0x000fc60007ffe0ff */
[----:B-1----:R-:W-:Y:S01]  /*4a0d0*/  IMAD.WIDE R168, R170, 0x4, R160 ;  /* 0x00000004aaa87825 */ /* 0x002fe200078e02a0 */
[----:B------:R-:W-:Y:S02]  /*4a0e0*/  ISETP.GE.AND P1, PT, R3, c[0x0][0x17c], PT ;  /* 0x00005f0003007a0c */ /* 0x000fe40003f26270 */
[----:B------:R-:W-:Y:S01]  /*4a0f0*/  IADD3 R3, R252, 0xb9, RZ ;  /* 0x000000b9fc037810 */ /* 0x000fe20007ffe0ff */
[----:B------:R-:W-:Y:S01]  /*4a100*/  IMAD.WIDE R166, R170, 0x4, R162 ;  /* 0x00000004aaa67825 */ /* 0x000fe200078e02a2 */
[----:B------:R-:W4:Y:S03]  /*4a110*/  LDL.LU R251, [R1+0x4c8] ;  /* 0x0004c80001fb7983 */ /* 0x000f260000300800 */
[----:B------:R-:W-:Y:S01]  /*4a120*/  IMAD.WIDE R164, R0, 0x4, R4 ;  /* 0x0000000400a47825 */ /* 0x000fe200078e0204 */
[----:B------:R-:W-:Y:S02]  /*4a130*/  ISETP.GE.AND P4, PT, R3, c[0x0][0x17c], PT ;  /* 0x00005f0003007a0c */ /* 0x000fe40003f86270 */
[----:B------:R-:W-:-:S02]  /*4a140*/  IADD3 R3, R252, 0xba, RZ ;  /* 0x000000bafc037810 */ /* 0x000fc40007ffe0ff */
[----:B------:R1:W-:Y:S04]  /*4a150*/  @P3 STG.E [R164.64], R249 ;  /* 0x000000f9a4003986 */ /* 0x0003e8000c101904 */
[----:B------:R-:W-:Y:S01]  /*4a160*/  @P6 STG.E [R166.64], R173 ;  /* 0x000000ada6006986 */ /* 0x000fe2000c101904 */
[----:B-1----:R-:W-:-:S03]  /*4a170*/  IMAD.WIDE R164, R170, 0x4, R6 ;  /* 0x00000004aaa47825 */ /* 0x002fc600078e0206 */
[----:B---3--:R-:W-:Y:S04]  /*4a180*/  @P2 STG.E [R168.64], R174 ;  /* 0x000000aea8002986 */ /* 0x008fe8000c101904 */
[----:B--2---:R1:W-:Y:S01]  /*4a190*/  @P5 STG.E [R164.64], R175 ;  /* 0x000000afa4005986 */ /* 0x0043e2000c101904 */
[----:B------:R-:W-:-:S03]  /*4a1a0*/  ISETP.GE.AND P5, PT, R3, c[0x0][0x17c], PT ;  /* 0x00005f0003007a0c */ /* 0x000fc60003fa6270 */
[----:B-1----:R-:W2:Y:S04]  /*4a1b0*/  LDL.LU R175, [R1+0xe1c] ;  /* 0x000e1c0001af7983 */ /* 0x002ea80000300800 */
[----:B------:R-:W3:Y:S04]  /*4a1c0*/  LDL.LU R250, [R1+0x87c] ;  /* 0x00087c0001fa7983 */ /* 0x000ee80000300800 */
[----:B------:R-:W2:Y:S04]  /*4a1d0*/  LDL.LU R173, [R1+0x55c] ;  /* 0x00055c0001ad7983 */ /* 0x000ea80000300800 */
[----:B------:R-:W2:Y:S04]  /*4a1e0*/  LDL.LU R174, [R1+0x4cc] ;  /* 0x0004cc0001ae7983 */ /* 0x000ea80000300800 */
[----:B------:R-:W2:Y:S01]  /*4a1f0*/  LDL.LU R3, [R1+0xe18] ;  /* 0x000e180001037983 */ /* 0x000ea20000300800 */
[----:B------:R-:W-:-:S02]  /*4a200*/  ISETP.LT.AND P0, PT, R99, c[0x0][0x178], !P0 ;  /* 0x00005e0063007a0c */ /* 0x000fc40004701270 */
[----:B------:R-:W-:Y:S01]  /*4a210*/  ISETP.LT.AND P6, PT, R207, c[0x0][0x178], !P1 ;  /* 0x00005e00cf007a0c */ /* 0x000fe20004fc1270 */
[----:B------:R-:W3:Y:S01]  /*4a220*/  LDL.LU R246, [R1+0xe78] ;  /* 0x000e780001f67983 */ /* 0x000ee20000300800 */
[----:B------:R-:W-:Y:S02]  /*4a230*/  ISETP.LT.AND P3, PT, R138, c[0x0][0x178], !P1 ;  /* 0x00005e008a007a0c */ /* 0x000fe40004f61270 */
[----:B------:R-:W-:Y:S01]  /*4a240*/  ISETP.LT.AND P2, PT, R139, c[0x0][0x178], !P1 ;  /* 0x00005e008b007a0c */ /* 0x000fe20004f41270 */
[----:B------:R-:W3:Y:S01]  /*4a250*/  LDL.LU R245, [R1+0xa68] ;  /* 0x000a680001f57983 */ /* 0x000ee20000300800 */
[C---:B------:R-:W-:Y:S01]  /*4a260*/  IADD3 R0, R170.reuse, c[0x0][0x198], RZ ;  /* 0x00006600aa007a10 */ /* 0x040fe20007ffe0ff */
[----:B------:R-:W-:Y:S01]  /*4a270*/  IMAD.WIDE R170, R170, 0x4, R4 ;  /* 0x00000004aaaa7825 */ /* 0x000fe200078e0204 */
[----:B------:R-:W-:Y:S01]  /*4a280*/  ISETP.LT.AND P1, PT, R99, c[0x0][0x178], !P1 ;  /* 0x00005e0063007a0c */ /* 0x000fe20004f21270 */
[----:B------:R-:W3:Y:S02]  /*4a290*/  LDL.LU R244, [R1+0x598] ;  /* 0x0005980001f47983 */ /* 0x000ee40000300800 */
[----:B------:R-:W-:-:S04]  /*4a2a0*/  IMAD.WIDE R164, R0, 0x4, R162 ;  /* 0x0000000400a47825 */ /* 0x000fc800078e02a2 */
[C---:B------:R-:W-:Y:S01]  /*4a2b0*/  IMAD.WIDE R166, R0.reuse, 0x4, R160 ;  /* 0x0000000400a67825 */ /* 0x040fe200078e02a0 */
[----:B----4-:R1:W-:Y:S03]  /*4a2c0*/  @P0 STG.E [R170.64], R248 ;  /* 0x000000f8aa000986 */ /* 0x0103e6000c101904 */
[C---:B------:R-:W-:Y:S01]  /*4a2d0*/  IMAD.WIDE R168, R0.reuse, 0x4, R6 ;  /* 0x0000000400a87825 */ /* 0x040fe200078e0206 */
[----:B------:R-:W4:Y:S03]  /*4a2e0*/  LDL.LU R249, [R1+0x4d8] ;  /* 0x0004d80001f97983 */ /* 0x000f260000300800 */
[----:B-1----:R-:W-:Y:S01]  /*4a2f0*/  IMAD.WIDE R170, R0, 0x4, R4 ;  /* 0x0000000400aa7825 */ /* 0x002fe200078e0204 */
[----:B------:R-:W3:Y:S04]  /*4a300*/  LDL.LU R248, [R1+0xe7c] ;  /* 0x000e7c0001f87983 */ /* 0x000ee80000300800 */
[----:B--2---:R1:W-:Y:S04]  /*4a310*/  @P6 STG.E [R164.64], R3 ;  /* 0x00000003a4006986 */ /* 0x0043e8000c101904 */
[----:B------:R-:W-:Y:S04]  /*4a320*/  @P3 STG.E [R166.64], R247 ;  /* 0x000000f7a6003986 */ /* 0x000fe8000c101904 */
[----:B------:R2:W-:Y:S01]  /*4a330*/  @P2 STG.E [R168.64], R172 ;  /* 0x000000aca8002986 */ /* 0x0005e2000c101904 */
[----:B------:R-:W-:-:S02]  /*4a340*/  ISETP.LT.AND P2, PT, R207, c[0x0][0x178], !P4 ;  /* 0x00005e00cf007a0c */ /* 0x000fc40006741270 */
[----:B-1----:R-:W-:Y:S01]  /*4a350*/  IADD3 R3, R0, c[0x0][0x198], RZ ;  /* 0x0000660000037a10 */ /* 0x002fe20007ffe0ff */
[----:B------:R-:W-:Y:S04]  /*4a360*/  @P1 STG.E [R170.64], R251 ;  /* 0x000000fbaa001986 */ /* 0x000fe8000c101904 */
[----:B--2---:R-:W-:-:S06]  /*4a370*/  IMAD.WIDE R168, R3, 0x4, R162 ;  /* 0x0000000403a87825 */ /* 0x004fcc00078e02a2 */
[----:B------:R1:W-:Y:S04]  /*4a380*/  @P2 STG.E [R168.64], R175 ;  /* 0x000000afa8002986 */ /* 0x0003e8000c101904 */
[----:B-1----:R-:W2:Y:S01]  /*4a390*/  LDL.LU R175, [R1+0xa6c] ;  /* 0x000a6c0001af7983 */ /* 0x002ea20000300800 */
[----:B------:R-:W-:Y:S02]  /*4a3a0*/  ISETP.LT.AND P3, PT, R138, c[0x0][0x178], !P4 ;  /* 0x00005e008a007a0c */ /* 0x000fe40006761270 */
[----:B------:R-:W-:Y:S02]  /*4a3b0*/  ISETP.LT.AND P1, PT, R139, c[0x0][0x178], !P4 ;  /* 0x00005e008b007a0c */ /* 0x000fe40006721270 */
[----:B------:R-:W-:Y:S02]  /*4a3c0*/  IADD3 R0, R252, 0xbb, RZ ;  /* 0x000000bbfc007810 */ /* 0x000fe40007ffe0ff */
[----:B------:R-:W-:Y:S01]  /*4a3d0*/  ISETP.LT.AND P4, PT, R99, c[0x0][0x178], !P4 ;  /* 0x00005e0063007a0c */ /* 0x000fe20006781270 */
[----:B------:R-:W-:Y:S01]  /*4a3e0*/  IMAD.WIDE R164, R3, 0x4, R160 ;  /* 0x0000000403a47825 */ /* 0x000fe200078e02a0 */
[----:B------:R-:W-:-:S02]  /*4a3f0*/  ISETP.LT.AND P6, PT, R207, c[0x0][0x178], !P5 ;  /* 0x00005e00cf007a0c */ /* 0x000fc40006fc1270 */
[----:B------:R-:W-:Y:S01]  /*4a400*/  ISETP.GE.AND P0, PT, R0, c[0x0][0x17c], PT ;  /* 0x00005f0000007a0c */ /* 0x000fe20003f06270 */
[C---:B------:R-:W-:Y:S01]  /*4a410*/  IMAD.WIDE R166, R3.reuse, 0x4, R6 ;  /* 0x0000000403a67825 */ /* 0x040fe200078e0206 */
[C---:B------:R-:W-:Y:S01]  /*4a420*/  IADD3 R0, R3.reuse, c[0x0][0x198], RZ ;  /* 0x0000660003007a10 */ /* 0x040fe20007ffe0ff */
[----:B---3--:R1:W-:Y:S02]  /*4a430*/  @P3 STG.E [R164.64], R250 ;  /* 0x000000faa4003986 */ /* 0x0083e4000c101904 */
[----:B------:R-:W-:Y:S02]  /*4a440*/  IMAD.WIDE R168, R3, 0x4, R4 ;  /* 0x0000000403a87825 */ /* 0x000fe400078e0204 */
[----:B------:R3:W-:Y:S01]  /*4a450*/  @P1 STG.E [R166.64], R173 ;  /* 0x000000ada6001986 */ /* 0x0007e2000c101904 */
[----:B------:R-:W-:Y:S02]  /*4a460*/  ISETP.LT.AND P1, PT, R138, c[0x0][0x178], !P5 ;  /* 0x00005e008a007a0c */ /* 0x000fe40006f21270 */
[----:B------:R-:W-:Y:S01]  /*4a470*/  ISETP.LT.AND P3, PT, R139, c[0x0][0x178], !P5 ;  /* 0x00005e008b007a0c */ /* 0x000fe20006f61270 */
[----:B------:R4:W-:Y:S01]  /*4a480*/  @P4 STG.E [R168.64], R174 ;  /* 0x000000aea8004986 */ /* 0x0009e2000c101904 */
[----:B-1----:R-:W-:Y:S01]  /*4a490*/  IMAD.WIDE R164, R0, 0x4, R162 ;  /* 0x0000000400a47825 */ /* 0x002fe200078e02a2 */
[----:B------:R-:W-:-:S02]  /*4a4a0*/  ISETP.LT.AND P5, PT, R99, c[0x0][0x178], !P5 ;  /* 0x00005e0063007a0c */ /* 0x000fc40006fa1270 */
[----:B---3--:R-:W3:Y:S01]  /*4a4b0*/  LDL.LU R173, [R1+0x59c] ;  /* 0x00059c0001ad7983 */ /* 0x008ee20000300800 */
[----:B------:R-:W-:-:S03]  /*4a4c0*/  ISETP.LT.AND P4, PT, R138, c[0x0][0x178], !P0 ;  /* 0x00005e008a007a0c */ /* 0x000fc60004781270 */
[----:B------:R1:W-:Y:S01]  /*4a4d0*/  @P6 STG.E [R164.64], R246 ;  /* 0x000000f6a4006986 */ /* 0x0003e2000c101904 */
[----:B------:R-:W-:Y:S01]  /*4a4e0*/  ISETP.LT.AND P6, PT, R207, c[0x0][0x178], !P0 ;  /* 0x00005e00cf007a0c */ /* 0x000fe200047c1270 */
[----:B------:R-:W-:Y:S01]  /*4a4f0*/  IMAD.WIDE R166, R0, 0x4, R160 ;  /* 0x0000000400a67825 */ /* 0x000fe200078e02a0 */
[----:B----4-:R-:W-:Y:S01]  /*4a500*/  IADD3 R168, R252, 0xbc, RZ ;  /* 0x000000bcfca87810 */ /* 0x010fe20007ffe0ff */
[----:B------:R-:W4:Y:S01]  /*4a510*/  LDL.LU R174, [R1+0x4dc] ;  /* 0x0004dc0001ae7983 */ /* 0x000f220000300800 */
[----:B------:R-:W-:Y:S02]  /*4a520*/  IADD3 R3, R0, c[0x0][0x198], RZ ;  /* 0x0000660000037a10 */ /* 0x000fe40007ffe0ff */
[----:B------:R-:W-:Y:S01]  /*4a530*/  ISETP.GE.AND P2, PT, R168, c[0x0][0x17c], PT ;  /* 0x00005f00a8007a0c */ /* 0x000fe20003f46270 */
[----:B------:R-:W-:-:S04]  /*4a540*/  IMAD.WIDE R168, R0, 0x4, R4 ;  /* 0x0000000400a87825 */ /* 0x000fc800078e0204 */
[----:B-1----:R-:W-:Y:S01]  /*4a550*/  IMAD.WIDE R164, R0, 0x4, R6 ;  /* 0x0000000400a47825 */ /* 0x002fe200078e0206 */
[----:B------:R1:W-:Y:S04]  /*4a560*/  @P1 STG.E [R166.64], R245 ;  /* 0x000000f5a6001986 */ /* 0x0003e8000c101904 */
[----:B------:R-:W4:Y:S04]  /*4a570*/  LDL.LU R172, [R1+0xe98] ;  /* 0x000e980001ac7983 */ /* 0x000f280000300800 */
[----:B------:R1:W-:Y:S02]  /*4a580*/  @P3 STG.E [R164.64], R244 ;  /* 0x000000f4a4003986 */ /* 0x0003e4000c101904 */
[----:B-1----:R-:W-:-:S02]  /*4a590*/  IMAD.WIDE R166, R3, 0x4, R162 ;  /* 0x0000000403a67825 */ /* 0x002fc400078e02a2 */
[----:B------:R-:W4:Y:S04]  /*4a5a0*/  LDL.LU R251, [R1+0xe28] ;  /* 0x000e280001fb7983 */ /* 0x000f280000300800 */
[----:B------:R1:W-:Y:S01]  /*4a5b0*/  @P5 STG.E [R168.64], R249 ;  /* 0x000000f9a8005986 */ /* 0x0003e2000c101904 */
[----:B------:R-:W-:-:S03]  /*4a5c0*/  IMAD.WIDE R164, R3, 0x4, R160 ;  /* 0x0000000403a47825 */ /* 0x000fc600078e02a0 */
[----:B------:R-:W4:Y:S04]  /*4a5d0*/  LDL.LU R250, [R1+0xa48] ;  /* 0x000a480001fa7983 */ /* 0x000f280000300800 */
[----:B------:R-:W-:Y:S04]  /*4a5e0*/  @P6 STG.E [R166.64], R248 ;  /* 0x000000f8a6006986 */ /* 0x000fe8000c101904 */
[----:B-1----:R-:W4:Y:S04]  /*4a5f0*/  LDL.LU R249, [R1+0x518] ;  /* 0x0005180001f97983 */ /* 0x002f280000300800 */
[----:B--2---:R1:W-:Y:S04]  /*4a600*/  @P4 STG.E [R164.64], R175 ;  /* 0x000000afa4004986 */ /* 0x0043e8000c101904 */
[----:B-1----:R-:W2:Y:S04]  /*4a610*/  LDL.LU R175, [R1+0xe9c] ;  /* 0x000e9c0001af7983 */ /* 0x002ea80000300800 */
[----:B------:R-:W2:Y:S01]  /*4a620*/  LDL.LU R248, [R1+0xe2c] ;  /* 0x000e2c0001f87983 */ /* 0x000ea20000300800 */
[----:B------:R-:W-:-:S02]  /*4a630*/  ISETP.LT.AND P5, PT, R139, c[0x0][0x178], !P0 ;  /* 0x00005e008b007a0c */ /* 0x000fc400047a1270 */
[----:B------:R-:W-:Y:S01]  /*4a640*/  ISETP.LT.AND P0, PT, R99, c[0x0][0x178], !P0 ;  /* 0x00005e0063007a0c */ /* 0x000fe20004701270 */
[----:B------:R-:W-:Y:S01]  /*4a650*/  IMAD.WIDE R164, R3, 0x4, R6 ;  /* 0x0000000403a47825 */ /* 0x000fe200078e0206 */
[----:B------:R-:W-:Y:S02]  /*4a660*/  IADD3 R0, R252, 0xbd, RZ ;  /* 0x000000bdfc007810 */ /* 0x000fe40007ffe0ff */
[----:B------:R-:W-:Y:S01]  /*4a670*/  ISETP.LT.AND P1, PT, R207, c[0x0][0x178], !P2 ;  /* 0x00005e00cf007a0c */ /* 0x000fe20005721270 */
[C---:B------:R-:W-:Y:S01]  /*4a680*/  IMAD.WIDE R166, R3.reuse, 0x4, R4 ;  /* 0x0000000403a67825 */ /* 0x040fe200078e0204 */
[----:B------:R-:W-:Y:S02]  /*4a690*/  ISETP.LT.AND P3, PT, R138, c[0x0][0x178], !P2 ;  /* 0x00005e008a007a0c */ /* 0x000fe40005761270 */
[----:B------:R-:W-:Y:S02]  /*4a6a0*/  IADD3 R3, R3, c[0x0][0x198], RZ ;  /* 0x0000660003037a10 */ /* 0x000fe40007ffe0ff */
[----:B------:R-:W-:Y:S01]  /*4a6b0*/  ISETP.GE.AND P4, PT, R0, c[0x0][0x17c], PT ;  /* 0x00005f0000007a0c */ /* 0x000fe20003f86270 */
[----:B---3--:R1:W-:Y:S01]  /*4a6c0*/  @P5 STG.E [R164.64], R173 ;  /* 0x000000ada4005986 */ /* 0x0083e2000c101904 */
[----:B------:R-:W-:-:S02]  /*4a6d0*/  ISETP.LT.AND P6, PT, R139, c[0x0][0x178], !P2 ;  /* 0x00005e008b007a0c */ /* 0x000fc400057c1270 */
[----:B------:R-:W-:Y:S02]  /*4a6e0*/  ISETP.LT.AND P2, PT, R99, c[0x0][0x178], !P2 ;  /* 0x00005e0063007a0c */ /* 0x000fe40005741270 */
[----:B------:R-:W-:Y:S01]  /*4a6f0*/  IADD3 R168, R252, 0xbe, RZ ;  /* 0x000000befca87810 */ /* 0x000fe20007ffe0ff */
[----:B----4-:R3:W-:Y:S01]  /*4a700*/  @P0 STG.E [R166.64], R174 ;  /* 0x000000aea6000986 */ /* 0x0107e2000c101904 */
[----:B------:R-:W-:-:S03]  /*4a710*/  ISETP.LT.AND P0, PT, R207, c[0x0][0x178], !P4 ;  /* 0x00005e00cf007a0c */ /* 0x000fc60006701270 */
[----:B-1----:R-:W4:Y:S01]  /*4a720*/  LDL.LU R173, [R1+0xa4c] ;  /* 0x000a4c0001ad7983 */ /* 0x002f220000300800 */
[C---:B------:R-:W-:Y:S01]  /*4a730*/  IMAD.WIDE R164, R3.reuse, 0x4, R162 ;  /* 0x0000000403a47825 */ /* 0x040fe200078e02a2 */
[C---:B------:R-:W-:Y:S02]  /*4a740*/  IADD3 R0, R3.reuse, c[0x0][0x198], RZ ;  /* 0x0000660003007a10 */ /* 0x040fe40007ffe0ff */
[----:B---3--:R-:W3:Y:S01]  /*4a750*/  LDL.LU R174, [R1+0x51c] ;  /* 0x00051c0001ae7983 */ /* 0x008ee20000300800 */
[----:B------:R-:W-:-:S03]  /*4a760*/  IMAD.WIDE R166, R3, 0x4, R160 ;  /* 0x0000000403a67825 */ /* 0x000fc600078e02a0 */
[----:B------:R-:W3:Y:S01]  /*4a770*/  LDL.LU R245, [R1+0xea8] ;  /* 0x000ea80001f57983 */ /* 0x000ee20000300800 */
[----:B------:R-:W-:Y:S01]  /*4a780*/  ISETP.GE.AND P5, PT, R168, c[0x0][0x17c], PT ;  /* 0x00005f00a8007a0c */ /* 0x000fe20003fa6270 */
[C---:B------:R-:W-:Y:S02]  /*4a790*/  IMAD.WIDE R168, R3.reuse, 0x4, R6 ;  /* 0x0000000403a87825 */ /* 0x040fe400078e0206 */
[----:B------:R1:W-:Y:S04]  /*4a7a0*/  @P1 STG.E [R164.64], R172 ;  /* 0x000000aca4001986 */ /* 0x0003e8000c101904 */
[----:B------:R1:W-:Y:S04]  /*4a7b0*/  @P3 STG.E [R166.64], R251 ;  /* 0x000000fba6003986 */ /* 0x0003e8000c101904 */
[----:B------:R-:W3:Y:S01]  /*4a7c0*/  LDL.LU R244, [R1+0xe88] ;  /* 0x000e880001f47983 */ /* 0x000ee20000300800 */
[----:B-1----:R-:W-:-:S03]  /*4a7d0*/  IMAD.WIDE R164, R3, 0x4, R4 ;  /* 0x0000000403a47825 */ /* 0x002fc600078e0204 */
[----:B------:R1:W-:Y:S01]  /*4a7e0*/  @P6 STG.E [R168.64], R250 ;  /* 0x000000faa8006986 */ /* 0x0003e2000c101904 */
[----:B------:R-:W-:-:S03]  /*4a7f0*/  IMAD.WIDE R166, R0, 0x4, R162 ;  /* 0x0000000400a67825 */ /* 0x000fc600078e02a2 */
[----:B------:R-:W3:Y:S04]  /*4a800*/  LDL.LU R251, [R1+0xbe8] ;  /* 0x000be80001fb7983 */ /* 0x000ee80000300800 */
[----:B------:R1:W-:Y:S04]  /*4a810*/  @P2 STG.E [R164.64], R249 ;  /* 0x000000f9a4002986 */ /* 0x0003e8000c101904 */
[----:B-1----:R-:W3:Y:S01]  /*4a820*/  LDL.LU R250, [R1+0x658] ;  /* 0x0006580001fa7983 */ /* 0x002ee20000300800 */
[----:B------:R-:W-:Y:S01]  /*4a830*/  ISETP.LT.AND P1, PT, R138, c[0x0][0x178], !P4 ;  /* 0x00005e008a007a0c */ /* 0x000fe20006721270 */
[----:B------:R-:W-:-:S02]  /*4a840*/  IMAD.WIDE R164, R0, 0x4, R160 ;  /* 0x0000000400a47825 */ /* 0x000fc400078e02a0 */
[----:B--2---:R1:W-:Y:S04]  /*4a850*/  @P0 STG.E [R166.64], R175 ;  /* 0x000000afa6000986 */ /* 0x0043e8000c101904 */
[----:B-1----:R-:W2:Y:S06]  /*4a860*/  LDL.LU R175, [R1+0xeac] ;  /* 0x000eac0001af7983 */ /* 0x002eac0000300800 */
[----:B------:R1:W-:Y:S04]  /*4a870*/  @P1 STG.E [R164.64], R248 ;  /* 0x000000f8a4001986 */ /* 0x0003e8000c101904 */
[----:B------:R-:W2:Y:S04]  /*4a880*/  LDL.LU R249, [R1+0xe8c] ;  /* 0x000e8c0001f97983 */ /* 0x000ea80000300800 */
[----:B-1----:R-:W2:Y:S01]  /*4a890*/  LDL.LU R248, [R1+0xbec] ;  /* 0x000bec0001f87983 */ /* 0x002ea20000300800 */
[----:B------:R-:W-:-:S02]  /*4a8a0*/  ISETP.LT.AND P6, PT, R139, c[0x0][0x178], !P4 ;  /* 0x00005e008b007a0c */ /* 0x000fc400067c1270 */
[----:B------:R-:W-:Y:S02]  /*4a8b0*/  ISETP.LT.AND P4, PT, R99, c[0x0][0x178], !P4 ;  /* 0x00005e0063007a0c */ /* 0x000fe40006781270 */
[C---:B------:R-:W-:Y:S02]  /*4a8c0*/  IADD3 R3, R252.reuse, 0xc0, RZ ;  /* 0x000000c0fc037810 */ /* 0x040fe40007ffe0ff */
[----:B------:R-:W-:Y:S02]  /*4a8d0*/  ISETP.LT.AND P0, PT, R207, c[0x0][0x178], !P5 ;  /* 0x00005e00cf007a0c */ /* 0x000fe40006f01270 */
[----:B------:R-:W-:Y:S02]  /*4a8e0*/  IADD3 R168, R252, 0xbf, RZ ;  /* 0x000000bffca87810 */ /* 0x000fe40007ffe0ff */
[----:B------:R-:W-:Y:S01]  /*4a8f0*/  ISETP.GE.AND P2, PT, R3, c[0x0][0x17c], PT ;  /* 0x00005f0003007a0c */ /* 0x000fe20003f46270 */
[C---:B------:R-:W-:Y:S01]  /*4a900*/  IMAD.WIDE R166, R0.reuse, 0x4, R6 ;  /* 0x0000000400a67825 */ /* 0x040fe200078e0206 */
[----:B------:R-:W-:-:S02]  /*4a910*/  IADD3 R3, R0, c[0x0][0x198], RZ ;  /* 0x0000660000037a10 */ /* 0x000fc40007ffe0ff */
[----:B------:R-:W-:Y:S01]  /*4a920*/  ISETP.GE.AND P3, PT, R168, c[0x0][0x17c], PT ;  /* 0x00005f00a8007a0c */ /* 0x000fe20003f66270 */
[----:B------:R-:W-:Y:S01]  /*4a930*/  IMAD.WIDE R168, R0, 0x4, R4 ;  /* 0x0000000400a87825 */ /* 0x000fe200078e0204 */
[----:B------:R-:W-:Y:S01]  /*4a940*/  ISETP.LT.AND P1, PT, R138, c[0x0][0x178], !P5 ;  /* 0x00005e008a007a0c */ /* 0x000fe20006f21270 */
[----:B----4-:R1:W-:Y:S02]  /*4a950*/  @P6 STG.E [R166.64], R173 ;  /* 0x000000ada6006986 */ /* 0x0103e4000c101904 */
[----:B------:R-:W-:Y:S01]  /*4a960*/  IMAD.WIDE R164, R3, 0x4, R162 ;  /* 0x0000000403a47825 */ /* 0x000fe200078e02a2 */
[----:B------:R-:W-:Y:S01]  /*4a970*/  ISETP.LT.AND P6, PT, R139, c[0x0][0x178], !P5 ;  /* 0x00005e008b007a0c */ /* 0x000fe20006fc1270 */
[----:B---3--:R3:W-:Y:S01]  /*4a980*/  @P4 STG.E [R168.64], R174 ;  /* 0x000000aea8004986 */ /* 0x0087e2000c101904 */
[----:B------:R-:W-:Y:S02]  /*4a990*/  IADD3 R0, R252, 0xc1, RZ ;  /* 0x000000c1fc007810 */ /* 0x000fe40007ffe0ff */
[----:B------:R-:W-:Y:S01]  /*4a9a0*/  ISETP.LT.AND P5, PT, R99, c[0x0][0x178], !P5 ;  /* 0x00005e0063007a0c */ /* 0x000fe20006fa1270 */
[----:B------:R4:W-:Y:S01]  /*4a9b0*/  @P0 STG.E [R164.64], R245 ;  /* 0x000000f5a4000986 */ /* 0x0009e2000c101904 */
[----:B------:R-:W-:-:S03]  /*4a9c0*/  ISETP.LT.AND P4, PT, R207, c[0x0][0x178], !P3 ;  /* 0x00005e00cf007a0c */ /* 0x000fc60005f81270 */
[----:B-1----:R-:W2:Y:S01]  /*4a9d0*/  LDL.LU R173, [R1+0x65c] ;  /* 0x00065c0001ad7983 */ /* 0x002ea20000300800 */
[C---:B------:R-:W-:Y:S01]  /*4a9e0*/  IMAD.WIDE R166, R3.reuse, 0x4, R160 ;  /* 0x0000000403a67825 */ /* 0x040fe200078e02a0 */
[----:B------:R-:W-:Y:S02]  /*4a9f0*/  ISETP.GE.AND P0, PT, R0, c[0x0][0x17c], PT ;  /* 0x00005f0000007a0c */ /* 0x000fe40003f06270 */
[----:B---3--:R-:W3:Y:S01]  /*4aa00*/  LDL.LU R174, [R1+0x2b0] ;  /* 0x0002b00001ae7983 */ /* 0x008ee20000300800 */
[C---:B------:R-:W-:Y:S01]  /*4aa10*/  IADD3 R0, R3.reuse, c[0x0][0x198], RZ ;  /* 0x0000660003007a10 */ /* 0x040fe20007ffe0ff */
[C---:B------:R-:W-:Y:S02]  /*4aa20*/  IMAD.WIDE R168, R3.reuse, 0x4, R4 ;  /* 0x0000000403a87825 */ /* 0x040fe400078e0204 */
[----:B------:R1:W-:Y:S02]  /*4aa30*/  @P1 STG.E [R166.64], R244 ;  /* 0x000000f4a6001986 */ /* 0x0003e4000c101904 */
[----:B----4-:R-:W-:-:S05]  /*4aa40*/  IMAD.WIDE R164, R3, 0x4, R6 ;  /* 0x0000000403a47825 */ /* 0x010fca00078e0206 */
[----:B------:R4:W-:Y:S01]  /*4aa50*/  @P6 STG.E [R164.64], R251 ;  /* 0x000000fba4006986 */ /* 0x0009e2000c101904 */
[----:B-1----:R-:W-:-:S03]  /*4aa60*/  IMAD.WIDE R166, R0, 0x4, R162 ;  /* 0x0000000400a67825 */ /* 0x002fc600078e02a2 */
[----:B------:R-:W-:Y:S01]  /*4aa70*/  @P5 STG.E [R168.64], R250 ;  /* 0x000000faa8005986 */ /* 0x000fe2000c101904 */
[----:B------:R-:W-:Y:S02]  /*4aa80*/  ISETP.LT.AND P1, PT, R138, c[0x0][0x178], !P3 ;  /* 0x00005e008a007a0c */ /* 0x000fe40005f21270 */
[----:B------:R-:W-:Y:S01]  /*4aa90*/  ISETP.LT.AND P5, PT, R139, c[0x0][0x178], !P3 ;  /* 0x00005e008b007a0c */ /* 0x000fe20005fa1270 */
[C---:B----4-:R-:W-:Y:S01]  /*4aaa0*/  IMAD.WIDE R164, R0.reuse, 0x4, R6 ;  /* 0x0000000400a47825 */ /* 0x050fe200078e0206 */
[----:B--2---:R1:W-:Y:S04]  /*4aab0*/  @P4 STG.E [R166.64], R175 ;  /* 0x000000afa6004986 */ /* 0x0043e8000c101904 */
[----:B-1----:R-:W2:Y:S01]  /*4aac0*/  LDL.LU R175, [R1+0x2b4] ;  /* 0x0002b40001af7983 */ /* 0x002ea20000300800 */
[----:B------:R-:W-:-:S05]  /*4aad0*/  IMAD.WIDE R166, R0, 0x4, R160 ;  /* 0x0000000400a67825 */ /* 0x000fca00078e02a0 */
[----:B------:R-:W-:Y:S04]  /*4aae0*/  @P1 STG.E [R166.64], R249 ;  /* 0x000000f9a6001986 */ /* 0x000fe8000c101904 */
[----:B------:R1:W-:Y:S04]  /*4aaf0*/  @P5 STG.E [R164.64], R248 ;  /* 0x000000f8a4005986 */ /* 0x0003e8000c101904 */
[----:B-1----:R-:W4:Y:S04]  /*4ab00*/  LDL.LU R248, [R1+0x2bc] ;  /* 0x0002bc0001f87983 */ /* 0x002f280000300800 */
[----:B------:R-:W4:Y:S01]  /*4ab10*/  LDL.LU R249, [R1+0x2b8] ;  /* 0x0002b80001f97983 */ /* 0x000f220000300800 */
[----:B------:R-:W-:-:S02]  /*4ab20*/  ISETP.LT.AND P3, PT, R99, c[0x0][0x178], !P3 ;  /* 0x00005e0063007a0c */ /* 0x000fc40005f61270 */
[----:B------:R-:W-:Y:S02]  /*4ab30*/  ISETP.LT.AND P6, PT, R207, c[0x0][0x178], !P2 ;  /* 0x00005e00cf007a0c */ /* 0x000fe400057c1270 */
[C---:B------:R-:W-:Y:S01]  /*4ab40*/  IADD3 R3, R0.reuse, c[0x0][0x198], RZ ;  /* 0x0000660000037a10 */ /* 0x040fe20007ffe0ff */
[----:B------:R-:W-:Y:S01]  /*4ab50*/  IMAD.WIDE R168, R0, 0x4, R4 ;  /* 0x0000000400a87825 */ /* 0x000fe200078e0204 */
[----:B------:R-:W-:-:S03]  /*4ab60*/  ISETP.LT.AND P4, PT, R138, c[0x0][0x178], !P2 ;  /* 0x00005e008a007a0c */ /* 0x000fc60005781270 */
[----:B------:R-:W-:-:S04]  /*4ab70*/  IMAD.WIDE R166, R3, 0x4, R162 ;  /* 0x0000000403a67825 */ /* 0x000fc800078e02a2 */
[----:B------:R1:W-:Y:S01]  /*4ab80*/  @P3 STG.E [R168.64], R173 ;  /* 0x000000ada8003986 */ /* 0x0003e2000c101904 */
[----:B------:R-:W-:Y:S01]  /*4ab90*/  ISETP.LT.AND P3, PT, R139, c[0x0][0x178], !P2 ;  /* 0x00005e008b007a0c */ /* 0x000fe20005761270 */
[----:B------:R-:W-:Y:S01]  /*4aba0*/  IMAD.WIDE R164, R3, 0x4, R160 ;  /* 0x0000000403a47825 */ /* 0x000fe200078e02a0 */
[----:B------:R-:W-:Y:S01]  /*4abb0*/  ISETP.LT.AND P2, PT, R99, c[0x0][0x178], !P2 ;  /* 0x00005e0063007a0c */ /* 0x000fe20005741270 */
[----:B---3--:R3:W-:Y:S01]  /*4abc0*/  @P6 STG.E [R166.64], R174 ;  /* 0x000000aea6006986 */ /* 0x0087e2000c101904 */
[----:B------:R-:W-:Y:S02]  /*4abd0*/  ISETP.LT.AND P6, PT, R207, c[0x0][0x178], !P0 ;  /* 0x00005e00cf007a0c */ /* 0x000fe400047c1270 */
[----:B------:R-:W-:Y:S01]  /*4abe0*/  ISETP.LT.AND P5, PT, R138, c[0x0][0x178], !P0 ;  /* 0x00005e008a007a0c */ /* 0x000fe200047a1270 */
[----:B------:R3:W-:Y:S01]  /*4abf0*/  @P4 STG.E [R164.64], R212 ;  /* 0x000000d4a4004986 */ /* 0x0007e2000c101904 */
[----:B------:R-:W-:Y:S02]  /*4ac00*/  IADD3 R170, R252, 0xc2, RZ ;  /* 0x000000c2fcaa7810 */ /* 0x000fe40007ffe0ff */
[----:B-1----:R-:W-:-:S02]  /*4ac10*/  IADD3 R173, R3, c[0x0][0x198], RZ ;  /* 0x0000660003ad7a10 */ /* 0x002fc40007ffe0ff */
[----:B------:R-:W-:Y:S01]  /*4ac20*/  ISETP.LT.AND P4, PT, R139, c[0x0][0x178], !P0 ;  /* 0x00005e008b007a0c */ /* 0x000fe20004781270 */
[----:B---3--:R-:W-:Y:S01]  /*4ac30*/  IMAD.WIDE R166, R3, 0x4, R4 ;  /* 0x0000000403a67825 */ /* 0x008fe200078e0204 */
[----:B------:R-:W-:-:S03]  /*4ac40*/  ISETP.GE.AND P1, PT, R170, c[0x0][0x17c], PT ;  /* 0x00005f00aa007a0c */ /* 0x000fc60003f26270 */
[----:B------:R-:W-:-:S04]  /*4ac50*/  IMAD.WIDE R164, R3, 0x4, R6 ;  /* 0x0000000403a47825 */ /* 0x000fc800078e0206 */
[C---:B------:R-:W-:Y:S01]  /*4ac60*/  IMAD.WIDE R168, R173.reuse, 0x4, R162 ;  /* 0x00000004ada87825 */ /* 0x040fe200078e02a2 */
[----:B------:R1:W-:Y:S03]  /*4ac70*/  @P3 STG.E [R164.64], R60 ;  /* 0x0000003ca4003986 */ /* 0x0003e6000c101904 */
[----:B------:R-:W-:Y:S01]  /*4ac80*/  IMAD.WIDE R170, R173, 0x4, R160 ;  /* 0x00000004adaa7825 */ /* 0x000fe200078e02a0 */
[----:B------:R3:W-:Y:S01]  /*4ac90*/  @P2 STG.E [R166.64], R92 ;  /* 0x0000005ca6002986 */ /* 0x0007e2000c101904 */
[----:B------:R-:W-:Y:S02]  /*4aca0*/  ISETP.LT.AND P0, PT, R99, c[0x0][0x178], !P0 ;  /* 0x00005e0063007a0c */ /* 0x000fe40004701270 */
[----:B------:R-:W-:Y:S02]  /*4acb0*/  IADD3 R3, R173, c[0x0][0x198], RZ ;  /* 0x00006600ad037a10 */ /* 0x000fe40007ffe0ff */
[----:B------:R-:W-:-:S02]  /*4acc0*/  ISETP.LT.AND P2, PT, R139, c[0x0][0x178], !P1 ;  /* 0x00005e008b007a0c */ /* 0x000fc40004f41270 */
[----:B------:R-:W-:Y:S01]  /*4acd0*/  IADD3 R0, R252, 0xc3, RZ ;  /* 0x000000c3fc007810 */ /* 0x000fe20007ffe0ff */
[----:B-1----:R-:W-:-:S03]  /*4ace0*/  IMAD.WIDE R164, R3, 0x4, R162 ;  /* 0x0000000403a47825 */ /* 0x002fc600078e02a2 */
[----:B------:R-:W-:Y:S01]  /*4acf0*/  ISETP.GE.AND P3, PT, R0, c[0x0][0x17c], PT ;  /* 0x00005f0000007a0c */ /* 0x000fe20003f66270 */
[----:B---3--:R-:W-:Y:S01]  /*4ad00*/  IMAD.WIDE R166, R3, 0x4, R160 ;  /* 0x0000000403a67825 */ /* 0x008fe200078e02a0 */
[----:B------:R-:W-:Y:S01]  /*4ad10*/  IADD3 R0, R252, 0xc4, RZ ;  /* 0x000000c4fc007810 */ /* 0x000fe20007ffe0ff */
[----:B--2---:R1:W-:Y:S01]  /*4ad20*/  @P6 STG.E [R168.64], R175 ;  /* 0x000000afa8006986 */ /* 0x0043e2000c101904 */
[----:B------:R-:W-:-:S03]  /*4ad30*/  ISETP.LT.AND P6, PT, R207, c[0x0][0x178], !P1 ;  /* 0x00005e00cf007a0c */ /* 0x000fc60004fc1270 */
[----:B------:R2:W-:Y:S01]  /*4ad40*/  @P5 STG.E [R170.64], R213 ;  /* 0x000000d5aa005986 */ /* 0x0005e2000c101904 */
[----:B------:R-:W-:Y:S01]  /*4ad50*/  ISETP.LT.AND P5, PT, R138, c[0x0][0x178], !P1 ;  /* 0x00005e008a007a0c */ /* 0x000fe20004fa1270 */
[----:B-1----:R-:W-:-:S05]  /*4ad60*/  IMAD.WIDE R174, R173, 0x4, R6 ;  /* 0x00000004adae7825 */ /* 0x002fca00078e0206 */
[----:B------:R1:W-:Y:S01]  /*4ad70*/  @P4 STG.E [R174.64], R61 ;  /* 0x0000003dae004986 */ /* 0x0003e2000c101904 */
[----:B------:R-:W-:Y:S01]  /*4ad80*/  ISETP.LT.AND P4, PT, R99, c[0x0][0x178], !P1 ;  /* 0x00005e0063007a0c */ /* 0x000fe20004f81270 */
[----:B------:R-:W-:Y:S01]  /*4ad90*/  IMAD.WIDE R168, R3, 0x4, R6 ;  /* 0x0000000403a87825 */ /* 0x000fe200078e0206 */
[----:B------:R-:W-:-:S03]  /*4ada0*/  ISETP.GE.AND P1, PT, R0, c[0x0][0x17c], PT ;  /* 0x00005f0000007a0c */ /* 0x000fc60003f26270 */
[----:B--2---:R-:W-:-:S04]  /*4adb0*/  IMAD.WIDE R170, R3, 0x4, R4 ;  /* 0x0000000403aa7825 */ /* 0x004fc800078e0204 */
[----:B-1----:R-:W-:-:S05]  /*4adc0*/  IMAD.WIDE R60, R173, 0x4, R4 ;  /* 0x00000004ad3c7825 */ /* 0x002fca00078e0204 */
[----:B------:R-:W-:Y:S01]  /*4add0*/  @P0 STG.E [R60.64], R93 ;  /* 0x0000005d3c000986 */ /* 0x000fe2000c101904 */
[----:B------:R-:W-:-:S03]  /*4ade0*/  ISETP.LT.AND P0, PT, R138, c[0x0][0x178], !P3 ;  /* 0x00005e008a007a0c */ /* 0x000fc60005f01270 */
[----:B------:R-:W-:Y:S01]  /*4adf0*/  @P6 STG.E [R164.64], R236 ;  /* 0x000000eca4006986 */ /* 0x000fe2000c101904 */
[----:B------:R-:W-:-:S03]  /*4ae00*/  ISETP.LT.AND P6, PT, R139, c[0x0][0x178], !P3 ;  /* 0x00005e008b007a0c */ /* 0x000fc60005fc1270 */
[----:B------:R1:W-:Y:S01]  /*4ae10*/  @P5 STG.E [R166.64], R28 ;  /* 0x0000001ca6005986 */ /* 0x0003e2000c101904 */
[----:B------:R-:W-:Y:S02]  /*4ae20*/  ISETP.LT.AND P5, PT, R207, c[0x0][0x178], !P3 ;  /* 0x00005e00cf007a0c */ /* 0x000fe40005fa1270 */
[----:B------:R-:W-:Y:S01]  /*4ae30*/  IADD3 R3, R3, c[0x0][0x198], RZ ;  /* 0x0000660003037a10 */ /* 0x000fe20007ffe0ff */
[----:B------:R2:W-:Y:S01]  /*4ae40*/  @P2 STG.E [R168.64], R56 ;  /* 0x00000038a8002986 */ /* 0x0005e2000c101904 */
[----:B------:R-:W-:-:S03]  /*4ae50*/  ISETP.LT.AND P3, PT, R99, c[0x0][0x178], !P3 ;  /* 0x00005e0063007a0c */ /* 0x000fc60005f61270 */
[----:B------:R-:W-:Y:S01]  /*4ae60*/  @P4 STG.E [R170.64], R88 ;  /* 0x00000058aa004986 */ /* 0x000fe2000c101904 */
[----:B------:R-:W-:Y:S02]  /*4ae70*/  ISETP.LT.AND P4, PT, R207, c[0x0][0x178], !P1 ;  /* 0x00005e00cf007a0c */ /* 0x000fe40004f81270 */
[C---:B------:R-:W-:Y:S01]  /*4ae80*/  IADD3 R173, R3.reuse, c[0x0][0x198], RZ ;  /* 0x0000660003ad7a10 */ /* 0x040fe20007ffe0ff */
[----:B-1----:R-:W-:Y:S01]  /*4ae90*/  IMAD.WIDE R166, R3, 0x4, R162 ;  /* 0x0000000403a67825 */ /* 0x002fe200078e02a2 */
[----:B------:R-:W-:-:S03]  /*4aea0*/  IADD3 R0, R252, 0xc5, RZ ;  /* 0x000000c5fc007810 */ /* 0x000fc60007ffe0ff */
[C---:B------:R-:W-:Y:S01]  /*4aeb0*/  IMAD.WIDE R164, R3.reuse, 0x4, R160 ;  /* 0x0000000403a47825 */ /* 0x040fe200078e02a0 */
[----:B------:R1:W-:Y:S03]  /*4aec0*/  @P5 STG.E [R166.64], R237 ;  /* 0x000000eda6005986 */ /* 0x0003e6000c101904 */
[C---:B------:R-:W-:Y:S01]  /*4aed0*/  IMAD.WIDE R92, R3.reuse, 0x4, R6 ;  /* 0x00000004035c7825 */ /* 0x040fe200078e0206 */
[----:B------:R3:W-:Y:S03]  /*4aee0*/  @P0 STG.E [R164.64], R29 ;  /* 0x0000001da4000986 */ /* 0x0007e6000c101904 */
[----:B------:R-:W-:Y:S01]  /*4aef0*/  IMAD.WIDE R60, R3, 0x4, R4 ;  /* 0x00000004033c7825 */ /* 0x000fe200078e0204 */
[----:B------:R1:W-:Y:S03]  /*4af00*/  @P6 STG.E [R92.64], R57 ;  /* 0x000000395c006986 */ /* 0x0003e6000c101904 */
[----:B--2---:R-:W-:Y:S01]  /*4af10*/  IMAD.WIDE R168, R173, 0x4, R162 ;  /* 0x00000004ada87825 */ /* 0x004fe200078e02a2 */
[----:B------:R-:W-:Y:S01]  /*4af20*/  ISETP.GE.AND P2, PT, R0, c[0x0][0x17c], PT ;  /* 0x00005f0000007a0c */ /* 0x000fe20003f46270 */
[----:B------:R2:W-:Y:S01]  /*4af30*/  @P3 STG.E [R60.64], R89 ;  /* 0x000000593c003986 */ /* 0x0005e2000c101904 */
[----:B------:R-:W-:-:S03]  /*4af40*/  ISETP.LT.AND P3, PT, R138, c[0x0][0x178], !P1 ;  /* 0x00005e008a007a0c */ /* 0x000fc60004f61270 */
[----:B------:R-:W-:Y:S01]  /*4af50*/  @P4 STG.E [R168.64], R228 ;  /* 0x000000e4a8004986 */ /* 0x000fe2000c101904 */
[----:B------:R-:W-:Y:S02]  /*4af60*/  ISETP.LT.AND P4, PT, R139, c[0x0][0x178], !P1 ;  /* 0x00005e008b007a0c */ /* 0x000fe40004f81270 */
[----:B------:R-:W-:Y:S02]  /*4af70*/  ISETP.LT.AND P0, PT, R99, c[0x0][0x178], !P1 ;  /* 0x00005e0063007a0c */ /* 0x000fe40004f01270 */
[----:B------:R-:W-:Y:S02]  /*4af80*/  ISETP.LT.AND P6, PT, R207, c[0x0][0x178], !P2 ;  /* 0x00005e00cf007a0c */ /* 0x000fe400057c1270 */
[----:B------:R-:W-:Y:S02]  /*4af90*/  ISETP.LT.AND P5, PT, R138, c[0x0][0x178], !P2 ;  /* 0x00005e008a007a0c */ /* 0x000fe400057a1270 */
[C---:B-1----:R-:W-:Y:S01]  /*4afa0*/  IADD3 R167, R173.reuse, c[0x0][0x198], RZ ;  /* 0x00006600ada77a10 */ /* 0x042fe20007ffe0ff */
[----:B---3--:R-:W-:Y:S01]  /*4afb0*/  IMAD.WIDE R28, R173, 0x4, R160 ;  /* 0x00000004ad1c7825 */ /* 0x008fe200078e02a0 */
[----:B------:R-:W-:-:S03]  /*4afc0*/  IADD3 R0, R252, 0xc6, RZ ;  /* 0x000000c6fc007810 */ /* 0x000fc60007ffe0ff */
[C---:B------:R-:W-:Y:S01]  /*4afd0*/  IMAD.WIDE R56, R173.reuse, 0x4, R6 ;  /* 0x00000004ad387825 */ /* 0x040fe200078e0206 */
[----:B------:R1:W-:Y:S03]  /*4afe0*/  @P3 STG.E [R28.64], R24 ;  /* 0x000000181c003986 */ /* 0x0003e6000c101904 */
[----:B--2---:R-:W-:Y:S01]  /*4aff0*/  IMAD.WIDE R60, R173, 0x4, R4 ;  /* 0x00000004ad3c7825 */ /* 0x004fe200078e0204 */
[----:B------:R-:W-:-:S03]  /*4b000*/  ISETP.GE.AND P1, PT, R0, c[0x0][0x17c], PT ;  /* 0x00005f0000007a0c */ /* 0x000fc60003f26270 */
[C---:B------:R-:W-:Y:S01]  /*4b010*/  IMAD.WIDE R88, R167.reuse, 0x4, R162 ;  /* 0x00000004a7587825 */ /* 0x040fe200078e02a2 */
[----:B------:R2:W-:Y:S03]  /*4b020*/  @P4 STG.E [R56.64], R52 ;  /* 0x0000003438004986 */ /* 0x0005e6000c101904 */
[----:B------:R-:W-:Y:S01]  /*4b030*/  IMAD.WIDE R92, R167, 0x4, R160 ;  /* 0x00000004a75c7825 */ /* 0x000fe200078e02a0 */
[----:B------:R3:W-:Y:S01]  /*4b040*/  @P0 STG.E [R60.64], R84 ;  /* 0x000000543c000986 */ /* 0x0007e2000c101904 */
[----:B------:R-:W-:Y:S02]  /*4b050*/  ISETP.LT.AND P3, PT, R139, c[0x0][0x178], !P2 ;  /* 0x00005e008b007a0c */ /* 0x000fe40005761270 */
[----:B------:R-:W-:Y:S01]  /*4b060*/  ISETP.LT.AND P2, PT, R99, c[0x0][0x178], !P2 ;  /* 0x00005e0063007a0c */ /* 0x000fe20005741270 */
[----:B------:R-:W-:Y:S04]  /*4b070*/  @P6 STG.E [R88.64], R229 ;  /* 0x000000e558006986 */ /* 0x000fe8000c101904 */
[----:B------:R3:W-:Y:S01]  /*4b080*/  @P5 STG.E [R92.64], R25 ;  /* 0x000000195c005986 */ /* 0x0007e2000c101904 */
[----:B------:R-:W-:-:S02]  /*4b090*/  ISETP.LT.AND P5, PT, R207, c[0x0][0x178], !P1 ;  /* 0x00005e00cf007a0c */ /* 0x000fc40004fa1270 */
[C---:B------:R-:W-:Y:S01]  /*4b0a0*/  IADD3 R165, R167.reuse, c[0x0][0x198], RZ ;  /* 0x00006600a7a57a10 */ /* 0x040fe20007ffe0ff */
[----:B-1----:R-:W-:Y:S01]  /*4b0b0*/  IMAD.WIDE R28, R167, 0x4, R6 ;  /* 0x00000004a71c7825 */ /* 0x002fe200078e0206 */
[----:B------:R-:W-:-:S03]  /*4b0c0*/  IADD3 R3, R252, 0xc7, RZ ;  /* 0x000000c7fc037810 */ /* 0x000fc60007ffe0ff */
[----:B--2---:R-:W-:Y:S01]  /*4b0d0*/  IMAD.WIDE R56, R167, 0x4, R4 ;  /* 0x00000004a7387825 */ /* 0x004fe200078e0204 */
[----:B------:R-:W-:Y:S02]  /*4b0e0*/  ISETP.LT.AND P0, PT, R138, c[0x0][0x178], !P1 ;  /* 0x00005e008a007a0c */ /* 0x000fe40004f01270 */
[----:B------:R-:W-:Y:S01]  /*4b0f0*/  ISETP.GE.AND P6, PT, R3, c[0x0][0x17c], PT ;  /* 0x00005f0003007a0c */ /* 0x000fe20003fc6270 */
[----:B---3--:R-:W-:Y:S01]  /*4b100*/  IMAD.WIDE R60, R165, 0x4, R162 ;  /* 0x00000004a53c7825 */ /* 0x008fe200078e02a2 */
[----:B------:R-:W-:Y:S01]  /*4b110*/  ISETP.LT.AND P4, PT, R139, c[0x0][0x178], !P1 ;  /* 0x00005e008b007a0c */ /* 0x000fe20004f81270 */
[----:B------:R1:W-:Y:S01]  /*4b120*/  @P3 STG.E [R28.64], R53 ;  /* 0x000000351c003986 */ /* 0x0003e2000c101904 */
[----:B------:R-:W-:-:S03]  /*4b130*/  ISETP.LT.AND P1, PT, R99, c[0x0][0x178], !P1 ;  /* 0x00005e0063007a0c */ /* 0x000fc60004f21270 */
[----:B------:R2:W-:Y:S01]  /*4b140*/  @P2 STG.E [R56.64], R85 ;  /* 0x0000005538002986 */ /* 0x0005e2000c101904 */
[----:B------:R-:W-:-:S03]  /*4b150*/  ISETP.LT.AND P2, PT, R207, c[0x0][0x178], !P6 ;  /* 0x00005e00cf007a0c */ /* 0x000fc60007741270 */
[----:B------:R-:W-:Y:S01]  /*4b160*/  @P5 STG.E [R60.64], R220 ;  /* 0x000000dc3c005986 */ /* 0x000fe2000c101904 */
[----:B------:R-:W-:Y:S01]  /*4b170*/  ISETP.LT.AND P5, PT, R138, c[0x0][0x178], !P6 ;  /* 0x00005e008a007a0c */ /* 0x000fe200077a1270 */
[C---:B------:R-:W-:Y:S01]  /*4b180*/  IMAD.WIDE R24, R165.reuse, 0x4, R160 ;  /* 0x00000004a5187825 */ /* 0x040fe200078e02a0 */
[----:B------:R-:W-:-:S03]  /*4b190*/  IADD3 R3, R165, c[0x0][0x198], RZ ;  /* 0x00006600a5037a10 */ /* 0x000fc60007ffe0ff */
[C---:B------:R-:W-:Y:S01]  /*4b1a0*/  IMAD.WIDE R88, R165.reuse, 0x4, R6 ;  /* 0x00000004a5587825 */ /* 0x040fe200078e0206 */
[----:B------:R-:W-:Y:S01]  /*4b1b0*/  IADD3 R0, R252, 0xc8, RZ ;  /* 0x000000c8fc007810 */ /* 0x000fe20007ffe0ff */
[----:B------:R3:W-:Y:S02]  /*4b1c0*/  @P0 STG.E [R24.64], R20 ;  /* 0x0000001418000986 */ /* 0x0007e4000c101904 */
[----:B-1----:R-:W-:Y:S01]  /*4b1d0*/  IMAD.WIDE R28, R165, 0x4, R4 ;  /* 0x00000004a51c7825 */ /* 0x002fe200078e0204 */
[----:B------:R-:W-:Y:S01]  /*4b1e0*/  ISETP.GE.AND P3, PT, R0, c[0x0][0x17c], PT ;  /* 0x00005f0000007a0c */ /* 0x000fe20003f66270 */
[----:B------:R-:W-:Y:S02]  /*4b1f0*/  @P4 STG.E [R88.64], R48 ;  /* 0x0000003058004986 */ /* 0x000fe4000c101904 */
[----:B------:R-:W-:Y:S01]  /*4b200*/  IMAD.WIDE R52, R3, 0x4, R162 ;  /* 0x0000000403347825 */ /* 0x000fe200078e02a2 */
[----:B------:R-:W-:-:S03]  /*4b210*/  ISETP.LT.AND P4, PT, R139, c[0x0][0x178], !P6 ;  /* 0x00005e008b007a0c */ /* 0x000fc60007781270 */
[----:B--2---:R-:W-:Y:S01]  /*4b220*/  IMAD.WIDE R56, R3, 0x4, R160 ;  /* 0x0000000403387825 */ /* 0x004fe200078e02a0 */
[----:B------:R-:W-:Y:S01]  /*4b230*/  ISETP.LT.AND P6, PT, R99, c[0x0][0x178], !P6 ;  /* 0x00005e0063007a0c */ /* 0x000fe200077c1270 */
[----:B------:R-:W-:Y:S04]  /*4b240*/  @P1 STG.E [R28.64], R80 ;  /* 0x000000501c001986 */ /* 0x000fe8000c101904 */
[----:B------:R-:W-:Y:S01]  /*4b250*/  @P2 STG.E [R52.64], R221 ;  /* 0x000000dd34002986 */ /* 0x000fe2000c101904 */
[----:B---3--:R-:W-:-:S03]  /*4b260*/  IMAD.WIDE R24, R3, 0x4, R6 ;  /* 0x0000000403187825 */ /* 0x008fc600078e0206 */
[----:B------:R1:W-:Y:S01]  /*4b270*/  @P5 STG.E [R56.64], R21 ;  /* 0x0000001538005986 */ /* 0x0003e2000c101904 */
[----:B------:R-:W-:Y:S01]  /*4b280*/  ISETP.LT.AND P5, PT, R207, c[0x0][0x178], !P3 ;  /* 0x00005e00cf007a0c */ /* 0x000fe20005fa1270 */
[C---:B------:R-:W-:Y:S01]  /*4b290*/  IMAD.WIDE R60, R3.reuse, 0x4, R4 ;  /* 0x00000004033c7825 */ /* 0x040fe200078e0204 */
[----:B------:R-:W-:Y:S02]  /*4b2a0*/  IADD3 R0, R252, 0xc9, RZ ;  /* 0x000000c9fc007810 */ /* 0x000fe40007ffe0ff */
[----:B------:R-:W-:Y:S02]  /*4b2b0*/  IADD3 R3, R3, c[0x0][0x198], RZ ;  /* 0x0000660003037a10 */ /* 0x000fe40007ffe0ff */
[----:B------:R-:W-:Y:S01]  /*4b2c0*/  ISETP.GE.AND P0, PT, R0, c[0x0][0x17c], PT ;  /* 0x00005f0000007a0c */ /* 0x000fe20003f06270 */
[----:B------:R2:W-:Y:S01]  /*4b2d0*/  @P4 STG.E [R24.64], R49 ;  /* 0x0000003118004986 */ /* 0x0005e2000c101904 */
[----:B------:R-:W-:Y:S02]  /*4b2e0*/  ISETP.LT.AND P1, PT, R138, c[0x0][0x178], !P3 ;  /* 0x00005e008a007a0c */ /* 0x000fe40005f21270 */
[----:B------:R-:W-:Y:S01]  /*4b2f0*/  ISETP.LT.AND P2, PT, R139, c[0x0][0x178], !P3 ;  /* 0x00005e008b007a0c */ /* 0x000fe20005f41270 */
[----:B-1----:R-:W-:Y:S01]  /*4b300*/  IMAD.WIDE R20, R3, 0x4, R162 ;  /* 0x0000000403147825 */ /* 0x002fe200078e02a2 */
[----:B------:R-:W-:Y:S01]  /*4b310*/  @P6 STG.E [R60.64], R81 ;  /* 0x000000513c006986 */ /* 0x000fe2000c101904 */
[----:B------:R-:W-:-:S02]  /*4b320*/  ISETP.LT.AND P3, PT, R99, c[0x0][0x178], !P3 ;  /* 0x00005e0063007a0c */ /* 0x000fc40005f61270 */
[----:B------:R-:W-:Y:S01]  /*4b330*/  ISETP.LT.AND P6, PT, R207, c[0x0][0x178], !P0 ;  /* 0x00005e00cf007a0c */ /* 0x000fe200047c1270 */
[----:B------:R1:W-:Y:S01]  /*4b340*/  @P5 STG.E [R20.64], R240 ;  /* 0x000000f014005986 */ /* 0x0003e2000c101904 */
[----:B------:R-:W-:Y:S02]  /*4b350*/  ISETP.LT.AND P5, PT, R138, c[0x0][0x178], !P0 ;  /* 0x00005e008a007a0c */ /* 0x000fe400047a1270 */
[C---:B------:R-:W-:Y:S01]  /*4b360*/  IADD3 R85, R3.reuse, c[0x0][0x198], RZ ;  /* 0x0000660003557a10 */ /* 0x040fe20007ffe0ff */
[----:B------:R-:W-:Y:S01]  /*4b370*/  IMAD.WIDE R28, R3, 0x4, R160 ;  /* 0x00000004031c7825 */ /* 0x000fe200078e02a0 */
[----:B------:R-:W-:-:S03]  /*4b380*/  IADD3 R0, R252, 0xca, RZ ;  /* 0x000000cafc007810 */ /* 0x000fc60007ffe0ff */
[----:B------:R-:W-:Y:S01]  /*4b390*/  IMAD.WIDE R52, R3, 0x4, R6 ;  /* 0x0000000403347825 */ /* 0x000fe200078e0206 */
[----:B------:R-:W-:-:S03]  /*4b3a0*/  ISETP.GE.AND P4, PT, R0, c[0x0][0x17c], PT ;  /* 0x00005f0000007a0c */ /* 0x000fc60003f86270 */
[----:B--2---:R-:W-:Y:S01]  /*4b3b0*/  IMAD.WIDE R24, R3, 0x4, R4 ;  /* 0x0000000403187825 */ /* 0x004fe200078e0204 */
[----:B------:R2:W-:Y:S03]  /*4b3c0*/  @P1 STG.E [R28.64], R208 ;  /* 0x000000d01c001986 */ /* 0x0005e6000c101904 */
[----:B------:R-:W-:Y:S01]  /*4b3d0*/  IMAD.WIDE R48, R85, 0x4, R162 ;  /* 0x0000000455307825 */ /* 0x000fe200078e02a2 */
[----:B------:R-:W-:Y:S01]  /*4b3e0*/  @P2 STG.E [R52.64], R44 ;  /* 0x0000002c34002986 */ /* 0x000fe2000c101904 */
[----:B------:R-:W-:Y:S02]  /*4b3f0*/  ISETP.LT.AND P2, PT, R139, c[0x0][0x178], !P0 ;  /* 0x00005e008b007a0c */ /* 0x000fe40004741270 */
[----:B------:R-:W-:Y:S01]  /*4b400*/  IMAD.WIDE R56, R85, 0x4, R160 ;  /* 0x0000000455387825 */ /* 0x000fe200078e02a0 */
[----:B------:R3:W-:Y:S01]  /*4b410*/  @P3 STG.E [R24.64], R76 ;  /* 0x0000004c18003986 */ /* 0x0007e2000c101904 */
[----:B------:R-:W-:-:S03]  /*4b420*/  ISETP.LT.AND P0, PT, R99, c[0x0][0x178], !P0 ;  /* 0x00005e0063007a0c */ /* 0x000fc60004701270 */
[----:B------:R2:W-:Y:S01]  /*4b430*/  @P6 STG.E [R48.64], R241 ;  /* 0x000000f130006986 */ /* 0x0005e2000c101904 */
[----:B------:R-:W-:Y:S02]  /*4b440*/  ISETP.LT.AND P6, PT, R207, c[0x0][0x178], !P4 ;  /* 0x00005e00cf007a0c */ /* 0x000fe400067c1270 */
[----:B------:R-:W-:Y:S01]  /*4b450*/  ISETP.LT.AND P3, PT, R138, c[0x0][0x178], !P4 ;  /* 0x00005e008a007a0c */ /* 0x000fe20006761270 */
[----:B------:R3:W-:Y:S01]  /*4b460*/  @P5 STG.E [R56.64], R209 ;  /* 0x000000d138005986 */ /* 0x0007e2000c101904 */
[----:B------:R-:W-:Y:S02]  /*4b470*/  IADD3 R3, R85, c[0x0][0x198], RZ ;  /* 0x0000660055037a10 */ /* 0x000fe40007ffe0ff */
[----:B------:R-:W-:Y:S02]  /*4b480*/  ISETP.LT.AND P5, PT, R139, c[0x0][0x178], !P4 ;  /* 0x00005e008b007a0c */ /* 0x000fe400067a1270 */
[----:B------:R-:W-:Y:S01]  /*4b490*/  ISETP.LT.AND P4, PT, R99, c[0x0][0x178], !P4 ;  /* 0x00005e0063007a0c */ /* 0x000fe20006781270 */
[----:B-1----:R-:W-:Y:S01]  /*4b4a0*/  IMAD.WIDE R20, R85, 0x4, R6 ;  /* 0x0000000455147825 */ /* 0x002fe200078e0206 */
[----:B------:R-:W-:-:S03]  /*4b4b0*/  IADD3 R0, R252, 0xcb, RZ ;  /* 0x000000cbfc007810 */ /* 0x000fc60007ffe0ff */
[----:B--2---:R-:W-:Y:S01]  /*4b4c0*/  IMAD.WIDE R28, R85, 0x4, R4 ;  /* 0x00000004551c7825 */ /* 0x004fe200078e0204 */
[----:B------:R-:W-:-:S03]  /*4b4d0*/  ISETP.GE.AND P1, PT, R0, c[0x0][0x17c], PT ;  /* 0x00005f0000007a0c */ /* 0x000fc60003f26270 */
[C---:B---3--:R-:W-:Y:S01]  /*4b4e0*/  IMAD.WIDE R24, R3.reuse, 0x4, R162 ;  /* 0x0000000403187825 */ /* 0x048fe200078e02a2 */
[----:B------:R-:W-:Y:S01]  /*4b4f0*/  IADD3 R0, R252, 0xcc, RZ ;  /* 0x000000ccfc007810 */ /* 0x000fe20007ffe0ff */
[----:B------:R1:W-:Y:S02]  /*4b500*/  @P2 STG.E [R20.64], R45 ;  /* 0x0000002d14002986 */ /* 0x0003e4000c101904 */
[C---:B------:R-:W-:Y:S02]  /*4b510*/  IMAD.WIDE R48, R3.reuse, 0x4, R160 ;  /* 0x0000000403307825 */ /* 0x040fe400078e02a0 */
[----:B------:R-:W-:Y:S02]  /*4b520*/  @P0 STG.E [R28.64], R77 ;  /* 0x0000004d1c000986 */ /* 0x000fe4000c101904 */
[----:B------:R-:W-:Y:S01]  /*4b530*/  IMAD.WIDE R52, R3, 0x4, R6 ;  /* 0x0000000403347825 */ /* 0x000fe200078e0206 */
[----:B------:R-:W-:Y:S01]  /*4b540*/  ISETP.LT.AND P0, PT, R207, c[0x0][0x178], !P1 ;  /* 0x00005e00cf007a0c */ /* 0x000fe20004f01270 */
[----:B------:R2:W-:Y:S02]  /*4b550*/  @P6 STG.E [R24.64], R232 ;  /* 0x000000e818006986 */ /* 0x0005e4000c101904 */
[----:B------:R-:W-:Y:S01]  /*4b560*/  IMAD.WIDE R56, R3, 0x4, R4 ;  /* 0x0000000403387825 */ /* 0x000fe200078e0204 */
[----:B------:R-:W-:Y:S01]  /*4b570*/  ISETP.GE.AND P2, PT, R0, c[0x0][0x17c], PT ;  /* 0x00005f0000007a0c */ /* 0x000fe20003f46270 */
[----:B------:R3:W-:Y:S01]  /*4b580*/  @P3 STG.E [R48.64], R16 ;  /* 0x0000001030003986 */ /* 0x0007e2000c101904 */
[----:B------:R-:W-:-:S02]  /*4b590*/  ISETP.LT.AND P3, PT, R138, c[0x0][0x178], !P1 ;  /* 0x00005e008a007a0c */ /* 0x000fc40004f61270 */
[----:B------:R-:W-:Y:S01]  /*4b5a0*/  IADD3 R3, R3, c[0x0][0x198], RZ ;  /* 0x0000660003037a10 */ /* 0x000fe20007ffe0ff */
[----:B------:R2:W-:Y:S01]  /*4b5b0*/  @P5 STG.E [R52.64], R40 ;  /* 0x0000002834005986 */ /* 0x0005e2000c101904 */
[----:B------:R-:W-:Y:S02]  /*4b5c0*/  ISETP.LT.AND P6, PT, R139, c[0x0][0x178], !P1 ;  /* 0x00005e008b007a0c */ /* 0x000fe40004fc1270 */
[----:B------:R-:W-:Y:S01]  /*4b5d0*/  ISETP.LT.AND P1, PT, R99, c[0x0][0x178], !P1 ;  /* 0x00005e0063007a0c */ /* 0x000fe20004f21270 */
[----:B------:R-:W-:Y:S01]  /*4b5e0*/  @P4 STG.E [R56.64], R72 ;  /* 0x0000004838004986 */ /* 0x000fe2000c101904 */
[----:B------:R-:W-:Y:S02]  /*4b5f0*/  ISETP.LT.AND P4, PT, R207, c[0x0][0x178], !P2 ;  /* 0x00005e00cf007a0c */ /* 0x000fe40005781270 */
[----:B------:R-:W-:Y:S01]  /*4b600*/  ISETP.LT.AND P5, PT, R138, c[0x0][0x178], !P2 ;  /* 0x00005e008a007a0c */ /* 0x000fe200057a1270 */
[C---:B-1----:R-:W-:Y:S01]  /*4b610*/  IMAD.WIDE R20, R3.reuse, 0x4, R162 ;  /* 0x0000000403147825 */ /* 0x042fe200078e02a2 */
[----:B------:R-:W-:-:S02]  /*4b620*/  IADD3 R61, R3, c[0x0][0x198], RZ ;  /* 0x00006600033d7a10 */ /* 0x000fc40007ffe0ff */
[----:B------:R-:W-:Y:S01]  /*4b630*/  IADD3 R0, R252, 0xcd, RZ ;  /* 0x000000cdfc007810 */ /* 0x000fe20007ffe0ff */
[C---:B--2---:R-:W-:Y:S01]  /*4b640*/  IMAD.WIDE R24, R3.reuse, 0x4, R160 ;  /* 0x0000000403187825 */ /* 0x044fe200078e02a0 */
[----:B------:R-:W-:Y:S03]  /*4b650*/  @P0 STG.E [R20.64], R233 ;  /* 0x000000e914000986 */ /* 0x000fe6000c101904 */
[----:B------:R-:W-:Y:S01]  /*4b660*/  IMAD.WIDE R28, R3, 0x4, R6 ;  /* 0x00000004031c7825 */ /* 0x000fe200078e0206 */
[----:B------:R-:W-:-:S03]  /*4b670*/  ISETP.GE.AND P0, PT, R0, c[0x0][0x17c], PT ;  /* 0x00005f0000007a0c */ /* 0x000fc60003f06270 */
[----:B------:R-:W-:Y:S01]  /*4b680*/  IMAD.WIDE R44, R3, 0x4, R4 ;  /* 0x00000004032c7825 */ /* 0x000fe200078e0204 */
[----:B------:R1:W-:Y:S03]  /*4b690*/  @P3 STG.E [R24.64], R17 ;  /* 0x0000001118003986 */ /* 0x0003e6000c101904 */
[----:B---3--:R-:W-:Y:S01]  /*4b6a0*/  IMAD.WIDE R48, R61, 0x4, R162 ;  /* 0x000000043d307825 */ /* 0x008fe200078e02a2 */
[----:B------:R2:W-:Y:S01]  /*4b6b0*/  @P6 STG.E [R28.64], R41 ;  /* 0x000000291c006986 */ /* 0x0005e2000c101904 */
[----:B------:R-:W-:Y:S02]  /*4b6c0*/  ISETP.LT.AND P3, PT, R139, c[0x0][0x178], !P2 ;  /* 0x00005e008b007a0c */ /* 0x000fe40005761270 */
[----:B------:R-:W-:Y:S01]  /*4b6d0*/  IMAD.WIDE R52, R61, 0x4, R160 ;  /* 0x000000043d347825 */ /* 0x000fe200078e02a0 */
[----:B------:R3:W-:Y:S01]  /*4b6e0*/  @P1 STG.E [R44.64], R73 ;  /* 0x000000492c001986 */ /* 0x0007e2000c101904 */
[----:B------:R-:W-:-:S02]  /*4b6f0*/  ISETP.LT.AND P2, PT, R99, c[0x0][0x178], !P2 ;  /* 0x00005e0063007a0c */ /* 0x000fc40005741270 */
[----:B------:R-:W-:Y:S01]  /*4b700*/  ISETP.LT.AND P6, PT, R207, c[0x0][0x178], !P0 ;  /* 0x00005e00cf007a0c */ /* 0x000fe200047c1270 */
[----:B------:R-:W-:Y:S01]  /*4b710*/  @P4 STG.E [R48.64], R224 ;  /* 0x000000e030004986 */ /* 0x000fe2000c101904 */
[----:B------:R-:W-:-:S03]  /*4b720*/  ISETP.LT.AND P4, PT, R138, c[0x0][0x178], !P0 ;  /* 0x00005e008a007a0c */ /* 0x000fc60004781270 */
[----:B------:R-:W-:Y:S01]  /*4b730*/  @P5 STG.E [R52.64], R12 ;  /* 0x0000000c34005986 */ /* 0x000fe2000c101904 */
[----:B------:R-:W-:Y:S02]  /*4b740*/  ISETP.LT.AND P5, PT, R139, c[0x0][0x178], !P0 ;  /* 0x00005e008b007a0c */ /* 0x000fe400047a1270 */
[C---:B------:R-:W-:Y:S01]  /*4b750*/  IADD3 R3, R61.reuse, c[0x0][0x198], RZ ;  /* 0x000066003d037a10 */ /* 0x040fe20007ffe0ff */
[----:B-1----:R-:W-:Y:S01]  /*4b760*/  IMAD.WIDE R16, R61, 0x4, R6 ;  /* 0x000000043d107825 */ /* 0x002fe200078e0206 */
[----:B------:R-:W-:-:S03]  /*4b770*/  IADD3 R0, R252, 0xce, RZ ;  /* 0x000000cefc007810 */ /* 0x000fc60007ffe0ff */
[----:B------:R-:W-:Y:S01]  /*4b780*/  IMAD.WIDE R20, R61, 0x4, R4 ;  /* 0x000000043d147825 */ /* 0x000fe200078e0204 */
[----:B------:R-:W-:-:S03]  /*4b790*/  ISETP.GE.AND P1, PT, R0, c[0x0][0x17c], PT ;  /* 0x00005f0000007a0c */ /* 0x000fc60003f26270 */
[C---:B------:R-:W-:Y:S01]  /*4b7a0*/  IMAD.WIDE R24, R3.reuse, 0x4, R162 ;  /* 0x0000000403187825 */ /* 0x040fe200078e02a2 */
[----:B------:R-:W-:Y:S01]  /*4b7b0*/  IADD3 R0, R252, 0xcf, RZ ;  /* 0x000000cffc007810 */ /* 0x000fe20007ffe0ff */
[----:B------:R1:W-:Y:S02]  /*4b7c0*/  @P3 STG.E [R16.64], R36 ;  /* 0x0000002410003986 */ /* 0x0003e4000c101904 */
[C---:B--2---:R-:W-:Y:S02]  /*4b7d0*/  IMAD.WIDE R28, R3.reuse, 0x4, R160 ;  /* 0x00000004031c7825 */ /* 0x044fe400078e02a0 */
[----:B------:R2:W-:Y:S02]  /*4b7e0*/  @P2 STG.E [R20.64], R68 ;  /* 0x0000004414002986 */ /* 0x0005e4000c101904 */
[----:B------:R-:W-:Y:S01]  /*4b7f0*/  IMAD.WIDE R40, R3, 0x4, R6 ;  /* 0x0000000403287825 */ /* 0x000fe200078e0206 */
[----:B------:R-:W-:Y:S01]  /*4b800*/  ISETP.LT.AND P0, PT, R99, c[0x0][0x178], !P0 ;  /* 0x00005e0063007a0c */ /* 0x000fe20004701270 */
[----:B------:R-:W-:Y:S01]  /*4b810*/  @P6 STG.E [R24.64], R225 ;  /* 0x000000e118006986 */ /* 0x000fe2000c101904 */
[----:B------:R-:W-:-:S03]  /*4b820*/  ISETP.GE.AND P3, PT, R0, c[0x0][0x17c], PT ;  /* 0x00005f0000007a0c */ /* 0x000fc60003f66270 */
[----:B------:R1:W-:Y:S01]  /*4b830*/  @P4 STG.E [R28.64], R13 ;  /* 0x0000000d1c004986 */ /* 0x0003e2000c101904 */
[----:B------:R-:W-:-:S03]  /*4b840*/  ISETP.LT.AND P4, PT, R207, c[0x0][0x178], !P1 ;  /* 0x00005e00cf007a0c */ /* 0x000fc60004f81270 */
[----:B------:R2:W-:Y:S01]  /*4b850*/  @P5 STG.E [R40.64], R37 ;  /* 0x0000002528005986 */ /* 0x0005e2000c101904 */
[----:B------:R-:W-:Y:S02]  /*4b860*/  ISETP.LT.AND P5, PT, R138, c[0x0][0x178], !P1 ;  /* 0x00005e008a007a0c */ /* 0x000fe40004fa1270 */
[----:B------:R-:W-:Y:S02]  /*4b870*/  ISETP.LT.AND P2, PT, R139, c[0x0][0x178], !P1 ;  /* 0x00005e008b007a0c */ /* 0x000fe40004f41270 */
[----:B---3--:R-:W-:Y:S02]  /*4b880*/  IADD3 R45, R3, c[0x0][0x198], RZ ;  /* 0x00006600032d7a10 */ /* 0x008fe40007ffe0ff */
[----:B------:R-:W-:Y:S02]  /*4b890*/  ISETP.LT.AND P1, PT, R99, c[0x0][0x178], !P1 ;  /* 0x00005e0063007a0c */ /* 0x000fe40004f21270 */
[----:B------:R-:W-:Y:S01]  /*4b8a0*/  ISETP.LT.AND P6, PT, R207, c[0x0][0x178], !P3 ;  /* 0x00005e00cf007a0c */ /* 0x000fe20005fc1270 */
[----:B-1----:R-:W-:Y:S01]  /*4b8b0*/  IMAD.WIDE R16, R3, 0x4, R4 ;  /* 0x0000000403107825 */ /* 0x002fe200078e0204 */
[----:B------:R-:W-:-:S03]  /*4b8c0*/  IADD3 R3, R45, c[0x0][0x198], RZ ;  /* 0x000066002d037a10 */ /* 0x000fc60007ffe0ff */
[----:B--2---:R-:W-:Y:S01]  /*4b8d0*/  IMAD.WIDE R20, R45, 0x4, R162 ;  /* 0x000000042d147825 */ /* 0x004fe200078e02a2 */
[----:B------:R-:W-:-:S03]  /*4b8e0*/  IADD3 R0, R252, 0xd0, RZ ;  /* 0x000000d0fc007810 */ /* 0x000fc60007ffe0ff */
[C---:B------:R-:W-:Y:S01]  /*4b8f0*/  IMAD.WIDE R12, R45.reuse, 0x4, R160 ;  /* 0x000000042d0c7825 */ /* 0x040fe200078e02a0 */
[----:B------:R-:W-:Y:S03]  /*4b900*/  @P0 STG.E [R16.64], R69 ;  /* 0x0000004510000986 */ /* 0x000fe6000c101904 */
[C---:B------:R-:W-:Y:S01]  /*4b910*/  IMAD.WIDE R24, R45.reuse, 0x4, R6 ;  /* 0x000000042d187825 */ /* 0x040fe200078e0206 */
[----:B------:R-:W-:Y:S03]  /*4b920*/  @P4 STG.E [R20.64], R216 ;  /* 0x000000d814004986 */ /* 0x000fe6000c101904 */
[----:B------:R-:W-:Y:S01]  /*4b930*/  IMAD.WIDE R28, R45, 0x4, R4 ;  /* 0x000000042d1c7825 */ /* 0x000fe200078e0204 */
[----:B------:R-:W-:Y:S01]  /*4b940*/  ISETP.GE.AND P0, PT, R0, c[0x0][0x17c], PT ;  /* 0x00005f0000007a0c */ /* 0x000fe20003f06270 */
[----:B------:R1:W-:Y:S02]  /*4b950*/  @P5 STG.E [R12.64], R8 ;  /* 0x000000080c005986 */ /* 0x0003e4000c101904 */
[----:B------:R-:W-:Y:S01]  /*4b960*/  IMAD.WIDE R36, R3, 0x4, R162 ;  /* 0x0000000403247825 */ /* 0x000fe200078e02a2 */
[----:B------:R-:W-:Y:S01]  /*4b970*/  ISETP.LT.AND P5, PT, R138, c[0x0][0x178], !P3 ;  /* 0x00005e008a007a0c */ /* 0x000fe20005fa1270 */
[----:B------:R2:W-:Y:S01]  /*4b980*/  @P2 STG.E [R24.64], R32 ;  /* 0x0000002018002986 */ /* 0x0005e2000c101904 */
[----:B------:R-:W-:-:S02]  /*4b990*/  ISETP.LT.AND P4, PT, R139, c[0x0][0x178], !P3 ;  /* 0x00005e008b007a0c */ /* 0x000fc40005f81270 */
[----:B------:R-:W-:Y:S01]  /*4b9a0*/  ISETP.LT.AND P3, PT, R99, c[0x0][0x178], !P3 ;  /* 0x00005e0063007a0c */ /* 0x000fe20005f61270 */
[----:B------:R3:W-:Y:S01]  /*4b9b0*/  @P1 STG.E [R28.64], R64 ;  /* 0x000000401c001986 */ /* 0x0007e2000c101904 */
        /* <DEDUP_REMOVED lines=8> */
[----:B------:R-:W-:Y:S01]  /*4ba40*/  IMAD.WIDE R20, R3, 0x4, R4 ;  /* 0x0000000403147825 */ /* 0x000fe200078e0204 */
[----:B------:R1:W-:Y:S03]  /*4ba50*/  @P5 STG.E [R12.64], R9 ;  /* 0x000000090c005986 */ /* 0x0003e6000c101904 */
[----:B--2---:R-:W-:Y:S01]  /*4ba60*/  IMAD.WIDE R24, R41, 0x4, R162 ;  /* 0x0000000429187825 */ /* 0x004fe200078e02a2 */
[----:B------:R2:W-:Y:S01]  /*4ba70*/  @P4 STG.E [R16.64], R33 ;  /* 0x0000002110004986 */ /* 0x0005e2000c101904 */
[----:B------:R-:W-:Y:S02]  /*4ba80*/  ISETP.LT.AND P5, PT, R139, c[0x0][0x178], !P0 ;  /* 0x00005e008b007a0c */ /* 0x000fe400047a1270 */
[----:B---3--:R-:W-:Y:S01]  /*4ba90*/  IMAD.WIDE R28, R41, 0x4, R160 ;  /* 0x00000004291c7825 */ /* 0x008fe200078e02a0 */
[----:B------:R3:W-:Y:S01]  /*4baa0*/  @P3 STG.E [R20.64], R65 ;  /* 0x0000004114003986 */ /* 0x0007e2000c101904 */
[----:B------:R-:W-:-:S03]  /*4bab0*/  ISETP.LT.AND P0, PT, R99, c[0x0][0x178], !P0 ;  /* 0x00005e0063007a0c */ /* 0x000fc60004701270 */
[----:B----4-:R4:W-:Y:S01]  /*4bac0*/  @P6 STG.E [R24.64], R249 ;  /* 0x000000f918006986 */ /* 0x0109e2000c101904 */
[----:B------:R-:W-:Y:S02]  /*4bad0*/  ISETP.LT.AND P6, PT, R207, c[0x0][0x178], !P1 ;  /* 0x00005e00cf007a0c */ /* 0x000fe40004fc1270 */
[----:B------:R-:W-:Y:S01]  /*4bae0*/  ISETP.LT.AND P3, PT, R138, c[0x0][0x178], !P1 ;  /* 0x00005e008a007a0c */ /* 0x000fe20004f61270 */
[----:B------:R2:W-:Y:S01]  /*4baf0*/  @P2 STG.E [R28.64], R214 ;  /* 0x000000d61c002986 */ /* 0x0005e2000c101904 */
[----:B------:R-:W-:Y:S02]  /*4bb00*/  ISETP.LT.AND P2, PT, R139, c[0x0][0x178], !P1 ;  /* 0x00005e008b007a0c */ /* 0x000fe40004f41270 */
[----:B------:R-:W-:Y:S02]  /*4bb10*/  IADD3 R3, R41, c[0x0][0x198], RZ ;  /* 0x0000660029037a10 */ /* 0x000fe40007ffe0ff */
[----:B------:R-:W-:Y:S01]  /*4bb20*/  ISETP.LT.AND P1, PT, R99, c[0x0][0x178], !P1 ;  /* 0x00005e0063007a0c */ /* 0x000fe20004f21270 */
[----:B-1----:R-:W-:Y:S01]  /*4bb30*/  IMAD.WIDE R8, R41, 0x4, R6 ;  /* 0x0000000429087825 */ /* 0x002fe200078e0206 */
[----:B------:R-:W-:-:S03]  /*4bb40*/  IADD3 R0, R252, 0xd2, RZ ;  /* 0x000000d2fc007810 */ /* 0x000fc60007ffe0ff */
[----:B------:R-:W-:Y:S01]  /*4bb50*/  IMAD.WIDE R12, R41, 0x4, R4 ;  /* 0x00000004290c7825 */ /* 0x000fe200078e0204 */
[----:B------:R1:W-:Y:S03]  /*4bb60*/  @P5 STG.E [R8.64], R62 ;  /* 0x0000003e08005986 */ /* 0x0003e6000c101904 */
[----:B--2---:R-:W-:Y:S01]  /*4bb70*/  IMAD.WIDE R16, R3, 0x4, R162 ;  /* 0x0000000403107825 */ /* 0x004fe200078e02a2 */
[----:B------:R-:W-:-:S03]  /*4bb80*/  ISETP.GE.AND P4, PT, R0, c[0x0][0x17c], PT ;  /* 0x00005f0000007a0c */ /* 0x000fc60003f86270 */
[C---:B---3--:R-:W-:Y:S01]  /*4bb90*/  IMAD.WIDE R20, R3.reuse, 0x4, R160 ;  /* 0x0000000403147825 */ /* 0x048fe200078e02a0 */
[----:B------:R2:W-:Y:S03]  /*4bba0*/  @P0 STG.E [R12.64], R94 ;  /* 0x0000005e0c000986 */ /* 0x0005e6000c101904 */
[C---:B----4-:R-:W-:Y:S01]  /*4bbb0*/  IMAD.WIDE R24, R3.reuse, 0x4, R6 ;  /* 0x0000000403187825 */ /* 0x050fe200078e0206 */
[----:B------:R3:W-:Y:S03]  /*4bbc0*/  @P6 STG.E [R16.64], R248 ;  /* 0x000000f810006986 */ /* 0x0007e6000c101904 */
[----:B------:R-:W-:Y:S01]  /*4bbd0*/  IMAD.WIDE R28, R3, 0x4, R4 ;  /* 0x00000004031c7825 */ /* 0x000fe200078e0204 */
[----:B------:R4:W-:Y:S01]  /*4bbe0*/  @P3 STG.E [R20.64], R215 ;  /* 0x000000d714003986 */ /* 0x0009e2000c101904 */
[----:B------:R-:W-:-:S03]  /*4bbf0*/  IADD3 R0, R252, 0xd3, RZ ;  /* 0x000000d3fc007810 */ /* 0x000fc60007ffe0ff */
[----:B------:R1:W-:Y:S01]  /*4bc00*/  @P2 STG.E [R24.64], R63 ;  /* 0x0000003f18002986 */ /* 0x0003e2000c101904 */
[----:B------:R-:W-:Y:S02]  /*4bc10*/  ISETP.LT.AND P2, PT, R207, c[0x0][0x178], !P4 ;  /* 0x00005e00cf007a0c */ /* 0x000fe40006741270 */
[----:B------:R-:W-:Y:S01]  /*4bc20*/  ISETP.LT.AND P3, PT, R138, c[0x0][0x178], !P4 ;  /* 0x00005e008a007a0c */ /* 0x000fe20006761270 */
[----:B------:R-:W-:Y:S01]  /*4bc30*/  @P1 STG.E [R28.64], R95 ;  /* 0x0000005f1c001986 */ /* 0x000fe2000c101904 */
[----:B------:R-:W-:Y:S02]  /*4bc40*/  ISETP.LT.AND P1, PT, R139, c[0x0][0x178], !P4 ;  /* 0x00005e008b007a0c */ /* 0x000fe40006721270 */
[----:B------:R-:W-:Y:S02]  /*4bc50*/  IADD3 R3, R3, c[0x0][0x198], RZ ;  /* 0x0000660003037a10 */ /* 0x000fe40007ffe0ff */
[----:B------:R-:W-:Y:S02]  /*4bc60*/  ISETP.GE.AND P5, PT, R0, c[0x0][0x17c], PT ;  /* 0x00005f0000007a0c */ /* 0x000fe40003fa6270 */
[----:B------:R-:W-:Y:S01]  /*4bc70*/  ISETP.LT.AND P4, PT, R99, c[0x0][0x178], !P4 ;  /* 0x00005e0063007a0c */ /* 0x000fe20006781270 */
[----:B-1----:R-:W-:Y:S01]  /*4bc80*/  IMAD.WIDE R8, R3, 0x4, R162 ;  /* 0x0000000403087825 */ /* 0x002fe200078e02a2 */
[----:B------:R-:W-:-:S03]  /*4bc90*/  ISETP.LT.AND P6, PT, R207, c[0x0][0x178], !P5 ;  /* 0x00005e00cf007a0c */ /* 0x000fc60006fc1270 */
[C---:B--2---:R-:W-:Y:S01]  /*4bca0*/  IMAD.WIDE R12, R3.reuse, 0x4, R160 ;  /* 0x00000004030c7825 */ /* 0x044fe200078e02a0 */
[----:B------:R-:W-:-:S03]  /*4bcb0*/  IADD3 R33, R3, c[0x0][0x198], RZ ;  /* 0x0000660003217a10 */ /* 0x000fc60007ffe0ff */
[C---:B---3--:R-:W-:Y:S01]  /*4bcc0*/  IMAD.WIDE R16, R3.reuse, 0x4, R6 ;  /* 0x0000000403107825 */ /* 0x048fe200078e0206 */
[----:B------:R1:W-:Y:S01]  /*4bcd0*/  @P2 STG.E [R8.64], R238 ;  /* 0x000000ee08002986 */ /* 0x0003e2000c101904 */
[----:B------:R-:W-:Y:S02]  /*4bce0*/  IADD3 R0, R252, 0xd4, RZ ;  /* 0x000000d4fc007810 */ /* 0x000fe40007ffe0ff */
[----:B----4-:R-:W-:Y:S01]  /*4bcf0*/  IMAD.WIDE R20, R3, 0x4, R4 ;  /* 0x0000000403147825 */ /* 0x010fe200078e0204 */
[----:B------:R2:W-:Y:S01]  /*4bd00*/  @P3 STG.E [R12.64], R30 ;  /* 0x0000001e0c003986 */ /* 0x0005e2000c101904 */
[----:B------:R-:W-:Y:S02]  /*4bd10*/  ISETP.LT.AND P3, PT, R139, c[0x0][0x178], !P5 ;  /* 0x00005e008b007a0c */ /* 0x000fe40006f61270 */
[----:B------:R-:W-:Y:S01]  /*4bd20*/  IMAD.WIDE R24, R33, 0x4, R162 ;  /* 0x0000000421187825 */ /* 0x000fe200078e02a2 */
[----:B------:R3:W-:Y:S01]  /*4bd30*/  @P1 STG.E [R16.64], R58 ;  /* 0x0000003a10001986 */ /* 0x0007e2000c101904 */
[----:B------:R-:W-:-:S02]  /*4bd40*/  ISETP.LT.AND P1, PT, R138, c[0x0][0x178], !P5 ;  /* 0x00005e008a007a0c */ /* 0x000fc40006f21270 */
[----:B------:R-:W-:Y:S02]  /*4bd50*/  ISETP.GE.AND P0, PT, R0, c[0x0][0x17c], PT ;  /* 0x00005f0000007a0c */ /* 0x000fe40003f06270 */
[----:B------:R-:W-:Y:S01]  /*4bd60*/  ISETP.LT.AND P5, PT, R99, c[0x0][0x178], !P5 ;  /* 0x00005e0063007a0c */ /* 0x000fe20006fa1270 */
[----:B------:R4:W-:Y:S01]  /*4bd70*/  @P4 STG.E [R20.64], R90 ;  /* 0x0000005a14004986 */ /* 0x0009e2000c101904 */
[----:B-1----:R-:W-:-:S03]  /*4bd80*/  IMAD.WIDE R8, R33, 0x4, R160 ;  /* 0x0000000421087825 */ /* 0x002fc600078e02a0 */
[----:B------:R1:W-:Y:S01]  /*4bd90*/  @P6 STG.E [R24.64], R239 ;  /* 0x000000ef18006986 */ /* 0x0003e2000c101904 */
[----:B------:R-:W-:Y:S01]  /*4bda0*/  ISETP.LT.AND P6, PT, R207, c[0x0][0x178], !P0 ;  /* 0x00005e00cf007a0c */ /* 0x000fe200047c1270 */
[C---:B--2---:R-:W-:Y:S01]  /*4bdb0*/  IMAD.WIDE R12, R33.reuse, 0x4, R6 ;  /* 0x00000004210c7825 */ /* 0x044fe200078e0206 */
[C---:B------:R-:W-:Y:S02]  /*4bdc0*/  IADD3 R29, R33.reuse, c[0x0][0x198], RZ ;  /* 0x00006600211d7a10 */ /* 0x040fe40007ffe0ff */
[----:B------:R-:W-:Y:S01]  /*4bdd0*/  IADD3 R0, R252, 0xd5, RZ ;  /* 0x000000d5fc007810 */ /* 0x000fe20007ffe0ff */
[----:B---3--:R-:W-:Y:S01]  /*4bde0*/  IMAD.WIDE R16, R33, 0x4, R4 ;  /* 0x0000000421107825 */ /* 0x008fe200078e0204 */
[----:B------:R2:W-:Y:S01]  /*4bdf0*/  @P1 STG.E [R8.64], R31 ;  /* 0x0000001f08001986 */ /* 0x0005e2000c101904 */
[----:B------:R-:W-:Y:S02]  /*4be00*/  ISETP.LT.AND P4, PT, R138, c[0x0][0x178], !P0 ;  /* 0x00005e008a007a0c */ /* 0x000fe40004781270 */
[----:B------:R-:W-:Y:S01]  /*4be10*/  ISETP.GE.AND P2, PT, R0, c[0x0][0x17c], PT ;  /* 0x00005f0000007a0c */ /* 0x000fe20003f46270 */
[----:B----4-:R-:W-:Y:S01]  /*4be20*/  IMAD.WIDE R20, R29, 0x4, R162 ;  /* 0x000000041d147825 */ /* 0x010fe200078e02a2 */
[----:B------:R3:W-:Y:S04]  /*4be30*/  @P3 STG.E [R12.64], R59 ;  /* 0x0000003b0c003986 */ /* 0x0007e8000c101904 */
[----:B------:R4:W-:Y:S01]  /*4be40*/  @P5 STG.E [R16.64], R91 ;  /* 0x0000005b10005986 */ /* 0x0009e2000c101904 */
[----:B------:R-:W-:-:S02]  /*4be50*/  ISETP.LT.AND P5, PT, R139, c[0x0][0x178], !P0 ;  /* 0x00005e008b007a0c */ /* 0x000fc400047a1270 */
[----:B------:R-:W-:Y:S01]  /*4be60*/  ISETP.LT.AND P0, PT, R99, c[0x0][0x178], !P0 ;  /* 0x00005e0063007a0c */ /* 0x000fe20004701270 */
[----:B------:R4:W-:Y:S01]  /*4be70*/  @P6 STG.E [R20.64], R230 ;  /* 0x000000e614006986 */ /* 0x0009e2000c101904 */
[----:B------:R-:W-:Y:S01]  /*4be80*/  ISETP.LT.AND P1, PT, R207, c[0x0][0x178], !P2 ;  /* 0x00005e00cf007a0c */ /* 0x000fe20005721270 */
[----:B-1----:R-:W-:Y:S01]  /*4be90*/  IMAD.WIDE R24, R29, 0x4, R160 ;  /* 0x000000041d187825 */ /* 0x002fe200078e02a0 */
[----:B------:R-:W-:Y:S02]  /*4bea0*/  ISETP.LT.AND P3, PT, R138, c[0x0][0x178], !P2 ;  /* 0x00005e008a007a0c */ /* 0x000fe40005761270 */
[----:B------:R-:W-:Y:S01]  /*4beb0*/  ISETP.LT.AND P6, PT, R139, c[0x0][0x178], !P2 ;  /* 0x00005e008b007a0c */ /* 0x000fe200057c1270 */
[----:B--2---:R-:W-:-:S04]  /*4bec0*/  IMAD.WIDE R8, R29, 0x4, R6 ;  /* 0x000000041d087825 */ /* 0x004fc800078e0206 */
[C---:B---3--:R-:W-:Y:S01]  /*4bed0*/  IMAD.WIDE R12, R29.reuse, 0x4, R4 ;  /* 0x000000041d0c7825 */ /* 0x048fe200078e0204 */
[----:B------:R-:W-:Y:S02]  /*4bee0*/  IADD3 R29, R29, c[0x0][0x198], RZ ;  /* 0x000066001d1d7a10 */ /* 0x000fe40007ffe0ff */
[----:B------:R-:W-:Y:S01]  /*4bef0*/  IADD3 R3, R252, 0xd6, RZ ;  /* 0x000000d6fc037810 */ /* 0x000fe20007ffe0ff */
[----:B------:R1:W-:Y:S02]  /*4bf00*/  @P4 STG.E [R24.64], R26 ;  /* 0x0000001a18004986 */ /* 0x0003e4000c101904 */
[----:B----4-:R-:W-:Y:S01]  /*4bf10*/  IMAD.WIDE R16, R29, 0x4, R162 ;  /* 0x000000041d107825 */ /* 0x010fe200078e02a2 */
[----:B------:R-:W-:Y:S01]  /*4bf20*/  ISETP.GE.AND P4, PT, R3, c[0x0][0x17c], PT ;  /* 0x00005f0003007a0c */ /* 0x000fe20003f86270 */
[----:B------:R2:W-:Y:S02]  /*4bf30*/  @P5 STG.E [R8.64], R54 ;  /* 0x0000003608005986 */ /* 0x0005e4000c101904 */
[----:B------:R-:W-:Y:S01]  /*4bf40*/  IMAD.WIDE R20, R29, 0x4, R160 ;  /* 0x000000041d147825 */ /* 0x000fe200078e02a0 */
[----:B------:R-:W-:Y:S01]  /*4bf50*/  ISETP.LT.AND P2, PT, R99, c[0x0][0x178], !P2 ;  /* 0x00005e0063007a0c */ /* 0x000fe20005741270 */
[----:B------:R3:W-:Y:S02]  /*4bf60*/  @P0 STG.E [R12.64], R86 ;  /* 0x000000560c000986 */ /* 0x0007e4000c101904 */
[----:B-1----:R-:W-:-:S02]  /*4bf70*/  IMAD.WIDE R24, R29, 0x4, R6 ;  /* 0x000000041d187825 */ /* 0x002fc400078e0206 */
[----:B------:R1:W-:Y:S01]  /*4bf80*/  @P1 STG.E [R16.64], R231 ;  /* 0x000000e710001986 */ /* 0x0003e2000c101904 */
[----:B------:R-:W-:Y:S02]  /*4bf90*/  ISETP.LT.AND P0, PT, R207, c[0x0][0x178], !P4 ;  /* 0x00005e00cf007a0c */ /* 0x000fe40006701270 */
[----:B------:R-:W-:Y:S01]  /*4bfa0*/  ISETP.LT.AND P1, PT, R138, c[0x0][0x178], !P4 ;  /* 0x00005e008a007a0c */ /* 0x000fe20006721270 */
[----:B------:R4:W-:Y:S01]  /*4bfb0*/  @P3 STG.E [R20.64], R27 ;  /* 0x0000001b14003986 */ /* 0x0009e2000c101904 */
[----:B------:R-:W-:-:S03]  /*4bfc0*/  IADD3 R3, R29, c[0x0][0x198], RZ ;  /* 0x000066001d037a10 */ /* 0x000fc60007ffe0ff */
[----:B------:R4:W-:Y:S01]  /*4bfd0*/  @P6 STG.E [R24.64], R55 ;  /* 0x0000003718006986 */ /* 0x0009e2000c101904 */
[----:B------:R-:W-:Y:S01]  /*4bfe0*/  ISETP.LT.AND P6, PT, R139, c[0x0][0x178], !P4 ;  /* 0x00005e008b007a0c */ /* 0x000fe200067c1270 */
[----:B--2---:R-:W-:Y:S01]  /*4bff0*/  IMAD.WIDE R8, R29, 0x4, R4 ;  /* 0x000000041d087825 */ /* 0x004fe200078e0204 */
[----:B------:R-:W-:-:S03]  /*4c000*/  IADD3 R0, R252, 0xd7, RZ ;  /* 0x000000d7fc007810 */ /* 0x000fc60007ffe0ff */
[----:B---3--:R-:W-:Y:S01]  /*4c010*/  IMAD.WIDE R12, R3, 0x4, R162 ;  /* 0x00000004030c7825 */ /* 0x008fe200078e02a2 */
[----:B------:R-:W-:-:S03]  /*4c020*/  ISETP.GE.AND P5, PT, R0, c[0x0][0x17c], PT ;  /* 0x00005f0000007a0c */ /* 0x000fc60003fa6270 */
[C---:B-1----:R-:W-:Y:S01]  /*4c030*/  IMAD.WIDE R16, R3.reuse, 0x4, R160 ;  /* 0x0000000403107825 */ /* 0x042fe200078e02a0 */
[----:B------:R1:W-:Y:S03]  /*4c040*/  @P2 STG.E [R8.64], R87 ;  /* 0x0000005708002986 */ /* 0x0003e6000c101904 */
[----:B----4-:R-:W-:Y:S01]  /*4c050*/  IMAD.WIDE R20, R3, 0x4, R6 ;  /* 0x0000000403147825 */ /* 0x010fe200078e0206 */
[----:B------:R-:W-:Y:S01]  /*4c060*/  ISETP.LT.AND P4, PT, R99, c[0x0][0x178], !P4 ;  /* 0x00005e0063007a0c */ /* 0x000fe20006781270 */
[----:B------:R2:W-:Y:S01]  /*4c070*/  @P0 STG.E [R12.64], R222 ;  /* 0x000000de0c000986 */ /* 0x0005e2000c101904 */
[----:B------:R-:W-:-:S03]  /*4c080*/  ISETP.LT.AND P0, PT, R207, c[0x0][0x178], !P5 ;  /* 0x00005e00cf007a0c */ /* 0x000fc60006f01270 */
[----:B------:R3:W-:Y:S01]  /*4c090*/  @P1 STG.E [R16.64], R22 ;  /* 0x0000001610001986 */ /* 0x0007e2000c101904 */
[----:B------:R-:W-:-:S03]  /*4c0a0*/  ISETP.LT.AND P1, PT, R138, c[0x0][0x178], !P5 ;  /* 0x00005e008a007a0c */ /* 0x000fc60006f21270 */
[----:B------:R4:W-:Y:S01]  /*4c0b0*/  @P6 STG.E [R20.64], R50 ;  /* 0x0000003214006986 */ /* 0x0009e2000c101904 */
[----:B------:R-:W-:Y:S02]  /*4c0c0*/  ISETP.LT.AND P6, PT, R139, c[0x0][0x178], !P5 ;  /* 0x00005e008b007a0c */ /* 0x000fe40006fc1270 */
[----:B------:R-:W-:Y:S02]  /*4c0d0*/  IADD3 R27, R3, c[0x0][0x198], RZ ;  /* 0x00006600031b7a10 */ /* 0x000fe40007ffe0ff */
[----:B------:R-:W-:Y:S01]  /*4c0e0*/  ISETP.LT.AND P5, PT, R99, c[0x0][0x178], !P5 ;  /* 0x00005e0063007a0c */ /* 0x000fe20006fa1270 */
[----:B------:R-:W-:Y:S01]  /*4c0f0*/  IMAD.WIDE R24, R3, 0x4, R4 ;  /* 0x0000000403187825 */ /* 0x000fe200078e0204 */
[----:B------:R-:W-:-:S03]  /*4c100*/  IADD3 R0, R252, 0xd8, RZ ;  /* 0x000000d8fc007810 */ /* 0x000fc60007ffe0ff */
[----:B-1----:R-:W-:Y:S01]  /*4c110*/  IMAD.WIDE R8, R27, 0x4, R162 ;  /* 0x000000041b087825 */ /* 0x002fe200078e02a2 */
[----:B------:R-:W-:-:S03]  /*4c120*/  ISETP.GE.AND P3, PT, R0, c[0x0][0x17c], PT ;  /* 0x00005f0000007a0c */ /* 0x000fc60003f66270 */
[C---:B--2---:R-:W-:Y:S01]  /*4c130*/  IMAD.WIDE R12, R27.reuse, 0x4, R160 ;  /* 0x000000041b0c7825 */ /* 0x044fe200078e02a0 */
[----:B------:R-:W-:Y:S01]  /*4c140*/  IADD3 R0, R252, 0xd9, RZ ;  /* 0x000000d9fc007810 */ /* 0x000fe20007ffe0ff */
[----:B------:R1:W-:Y:S02]  /*4c150*/  @P4 STG.E [R24.64], R82 ;  /* 0x0000005218004986 */ /* 0x0003e4000c101904 */
[C---:B---3--:R-:W-:Y:S02]  /*4c160*/  IMAD.WIDE R16, R27.reuse, 0x4, R6 ;  /* 0x000000041b107825 */ /* 0x048fe400078e0206 */
[----:B------:R2:W-:Y:S02]  /*4c170*/  @P0 STG.E [R8.64], R223 ;  /* 0x000000df08000986 */ /* 0x0005e4000c101904 */
[----:B----4-:R-:W-:Y:S01]  /*4c180*/  IMAD.WIDE R20, R27, 0x4, R4 ;  /* 0x000000041b147825 */ /* 0x010fe200078e0204 */
[----:B------:R-:W-:Y:S01]  /*4c190*/  ISETP.LT.AND P4, PT, R207, c[0x0][0x178], !P3 ;  /* 0x00005e00cf007a0c */ /* 0x000fe20005f81270 */
[----:B------:R3:W-:Y:S01]  /*4c1a0*/  @P1 STG.E [R12.64], R23 ;  /* 0x000000170c001986 */ /* 0x0007e2000c101904 */
[----:B------:R-:W-:-:S02]  /*4c1b0*/  ISETP.GE.AND P2, PT, R0, c[0x0][0x17c], PT ;  /* 0x00005f0000007a0c */ /* 0x000fc40003f46270 */
[----:B------:R-:W-:Y:S01]  /*4c1c0*/  ISETP.LT.AND P1, PT, R138, c[0x0][0x178], !P3 ;  /* 0x00005e008a007a0c */ /* 0x000fe20005f21270 */
[----:B------:R4:W-:Y:S01]  /*4c1d0*/  @P6 STG.E [R16.64], R51 ;  /* 0x0000003310006986 */ /* 0x0009e2000c101904 */
[----:B------:R-:W-:-:S03]  /*4c1e0*/  IADD3 R3, R27, c[0x0][0x198], RZ ;  /* 0x000066001b037a10 */ /* 0x000fc60007ffe0ff */
[----:B------:R3:W-:Y:S01]  /*4c1f0*/  @P5 STG.E [R20.64], R83 ;  /* 0x0000005314005986 */ /* 0x0007e2000c101904 */
[----:B------:R-:W-:Y:S02]  /*4c200*/  ISETP.LT.AND P5, PT, R139, c[0x0][0x178], !P3 ;  /* 0x00005e008b007a0c */ /* 0x000fe40005fa1270 */
[----:B------:R-:W-:Y:S02]  /*4c210*/  ISETP.LT.AND P3, PT, R99, c[0x0][0x178], !P3 ;  /* 0x00005e0063007a0c */ /* 0x000fe40005f61270 */
[----:B------:R-:W-:Y:S01]  /*4c220*/  ISETP.LT.AND P6, PT, R207, c[0x0][0x178], !P2 ;  /* 0x00005e00cf007a0c */ /* 0x000fe200057c1270 */
[C---:B-1----:R-:W-:Y:S01]  /*4c230*/  IMAD.WIDE R24, R3.reuse, 0x4, R162 ;  /* 0x0000000403187825 */ /* 0x042fe200078e02a2 */
[----:B------:R-:W-:-:S03]  /*4c240*/  IADD3 R27, R3, c[0x0][0x198], RZ ;  /* 0x00006600031b7a10 */ /* 0x000fc60007ffe0ff */
[----:B--2---:R-:W-:Y:S01]  /*4c250*/  IMAD.WIDE R8, R3, 0x4, R160 ;  /* 0x0000000403087825 */ /* 0x004fe200078e02a0 */
[----:B------:R-:W-:-:S03]  /*4c260*/  IADD3 R0, R252, 0xda, RZ ;  /* 0x000000dafc007810 */ /* 0x000fc60007ffe0ff */
[C---:B---3--:R-:W-:Y:S01]  /*4c270*/  IMAD.WIDE R12, R3.reuse, 0x4, R6 ;  /* 0x00000004030c7825 */ /* 0x048fe200078e0206 */
[----:B------:R-:W-:Y:S03]  /*4c280*/  @P4 STG.E [R24.64], R242 ;  /* 0x000000f218004986 */ /* 0x000fe6000c101904 */
[----:B----4-:R-:W-:Y:S01]  /*4c290*/  IMAD.WIDE R16, R3, 0x4, R4 ;  /* 0x0000000403107825 */ /* 0x010fe200078e0204 */
[----:B------:R1:W-:Y:S01]  /*4c2a0*/  @P1 STG.E [R8.64], R210 ;  /* 0x000000d208001986 */ /* 0x0003e2000c101904 */
[----:B------:R-:W-:Y:S02]  /*4c2b0*/  ISETP.GE.AND P0, PT, R0, c[0x0][0x17c], PT ;  /* 0x00005f0000007a0c */ /* 0x000fe40003f06270 */
[----:B------:R-:W-:Y:S01]  /*4c2c0*/  IMAD.WIDE R20, R27, 0x4, R162 ;  /* 0x000000041b147825 */ /* 0x000fe200078e02a2 */
[----:B------:R2:W-:Y:S01]  /*4c2d0*/  @P5 STG.E [R12.64], R46 ;  /* 0x0000002e0c005986 */ /* 0x0005e2000c101904 */
[----:B------:R-:W-:-:S03]  /*4c2e0*/  ISETP.LT.AND P4, PT, R138, c[0x0][0x178], !P2 ;  /* 0x00005e008a007a0c */ /* 0x000fc60005781270 */
[----:B------:R3:W-:Y:S01]  /*4c2f0*/  @P3 STG.E [R16.64], R78 ;  /* 0x0000004e10003986 */ /* 0x0007e2000c101904 */
[----:B------:R-:W-:Y:S02]  /*4c300*/  ISETP.LT.AND P3, PT, R139, c[0x0][0x178], !P2 ;  /* 0x00005e008b007a0c */ /* 0x000fe40005761270 */
[----:B------:R-:W-:Y:S01]  /*4c310*/  ISETP.LT.AND P2, PT, R99, c[0x0][0x178], !P2 ;  /* 0x00005e0063007a0c */ /* 0x000fe20005741270 */
[----:B------:R4:W-:Y:S01]  /*4c320*/  @P6 STG.E [R20.64], R243 ;  /* 0x000000f314006986 */ /* 0x0009e2000c101904 */
[----:B------:R-:W-:Y:S02]  /*4c330*/  ISETP.LT.AND P6, PT, R207, c[0x0][0x178], !P0 ;  /* 0x00005e00cf007a0c */ /* 0x000fe400047c1270 */
[----:B------:R-:W-:Y:S02]  /*4c340*/  ISETP.LT.AND P5, PT, R138, c[0x0][0x178], !P0 ;  /* 0x00005e008a007a0c */ /* 0x000fe400047a1270 */
[C---:B------:R-:W-:Y:S01]  /*4c350*/  IADD3 R3, R27.reuse, c[0x0][0x198], RZ ;  /* 0x000066001b037a10 */ /* 0x040fe20007ffe0ff */
[----:B------:R-:W-:Y:S01]  /*4c360*/  IMAD.WIDE R22, R27, 0x4, R160 ;  /* 0x000000041b167825 */ /* 0x000fe200078e02a0 */
[----:B------:R-:W-:-:S03]  /*4c370*/  IADD3 R0, R252, 0xdb, RZ ;  /* 0x000000dbfc007810 */ /* 0x000fc60007ffe0ff */
[----:B-1----:R-:W-:Y:S01]  /*4c380*/  IMAD.WIDE R8, R27, 0x4, R6 ;  /* 0x000000041b087825 */ /* 0x002fe200078e0206 */
[----:B------:R-:W-:-:S03]  /*4c390*/  ISETP.GE.AND P1, PT, R0, c[0x0][0x17c], PT ;  /* 0x00005f0000007a0c */ /* 0x000fc60003f26270 */
[----:B--2---:R-:W-:Y:S01]  /*4c3a0*/  IMAD.WIDE R12, R27, 0x4, R4 ;  /* 0x000000041b0c7825 */ /* 0x004fe200078e0204 */
[----:B------:R1:W-:Y:S03]  /*4c3b0*/  @P4 STG.E [R22.64], R211 ;  /* 0x000000d316004986 */ /* 0x0003e6000c101904 */
[C---:B---3--:R-:W-:Y:S01]  /*4c3c0*/  IMAD.WIDE R16, R3.reuse, 0x4, R162 ;  /* 0x0000000403107825 */ /* 0x048fe200078e02a2 */
        /* <DEDUP_REMOVED lines=9> */
[----:B------:R-:W-:Y:S02]  /*4c460*/  ISETP.LT.AND P2, PT, R139, c[0x0][0x178], !P1 ;  /* 0x00005e008b007a0c */ /* 0x000fe40004f41270 */
[C---:B------:R-:W-:Y:S01]  /*4c470*/  IADD3 R25, R3.reuse, c[0x0][0x198], RZ ;  /* 0x0000660003197a10 */ /* 0x040fe20007ffe0ff */
[----:B-1----:R-:W-:Y:S01]  /*4c480*/  IMAD.WIDE R22, R3, 0x4, R6 ;  /* 0x0000000403167825 */ /* 0x002fe200078e0206 */
[----:B------:R-:W-:-:S03]  /*4c490*/  IADD3 R0, R252, 0xdc, RZ ;  /* 0x000000dcfc007810 */ /* 0x000fc60007ffe0ff */
[----:B--2---:R-:W-:Y:S01]  /*4c4a0*/  IMAD.WIDE R8, R3, 0x4, R4 ;  /* 0x0000000403087825 */ /* 0x004fe200078e0204 */
[----:B------:R1:W-:Y:S03]  /*4c4b0*/  @P4 STG.E [R22.64], R42 ;  /* 0x0000002a16004986 */ /* 0x0003e6000c101904 */
[----:B---3--:R-:W-:Y:S01]  /*4c4c0*/  IMAD.WIDE R12, R25, 0x4, R162 ;  /* 0x00000004190c7825 */ /* 0x008fe200078e02a2 */
[----:B------:R-:W-:-:S03]  /*4c4d0*/  ISETP.GE.AND P3, PT, R0, c[0x0][0x17c], PT ;  /* 0x00005f0000007a0c */ /* 0x000fc60003f66270 */
[C---:B----4-:R-:W-:Y:S01]  /*4c4e0*/  IMAD.WIDE R16, R25.reuse, 0x4, R160 ;  /* 0x0000000419107825 */ /* 0x050fe200078e02a0 */
[----:B------:R2:W-:Y:S03]  /*4c4f0*/  @P0 STG.E [R8.64], R74 ;  /* 0x0000004a08000986 */ /* 0x0005e6000c101904 */
[----:B------:R-:W-:Y:S01]  /*4c500*/  IMAD.WIDE R20, R25, 0x4, R6 ;  /* 0x0000000419147825 */ /* 0x000fe200078e0206 */
[----:B------:R-:W-:Y:S01]  /*4c510*/  ISETP.LT.AND P4, PT, R99, c[0x0][0x178], !P1 ;  /* 0x00005e0063007a0c */ /* 0x000fe20004f81270 */
[----:B------:R3:W-:Y:S04]  /*4c520*/  @P6 STG.E [R12.64], R235 ;  /* 0x000000eb0c006986 */ /* 0x0007e8000c101904 */
[----:B------:R4:W-:Y:S01]  /*4c530*/  @P5 STG.E [R16.64], R19 ;  /* 0x0000001310005986 */ /* 0x0009e2000c101904 */
[----:B-1----:R-:W-:-:S03]  /*4c540*/  IMAD.WIDE R22, R25, 0x4, R4 ;  /* 0x0000000419167825 */ /* 0x002fc600078e0204 */
[----:B------:R1:W-:Y:S01]  /*4c550*/  @P2 STG.E [R20.64], R43 ;  /* 0x0000002b14002986 */ /* 0x0003e2000c101904 */
[----:B------:R-:W-:Y:S02]  /*4c560*/  ISETP.LT.AND P2, PT, R207, c[0x0][0x178], !P3 ;  /* 0x00005e00cf007a0c */ /* 0x000fe40005f41270 */
[----:B------:R-:W-:Y:S02]  /*4c570*/  IADD3 R0, R252, 0xdd, RZ ;  /* 0x000000ddfc007810 */ /* 0x000fe40007ffe0ff */
[----:B------:R-:W-:Y:S02]  /*4c580*/  IADD3 R25, R25, c[0x0][0x198], RZ ;  /* 0x0000660019197a10 */ /* 0x000fe40007ffe0ff */
[----:B------:R-:W-:Y:S02]  /*4c590*/  ISETP.LT.AND P0, PT, R138, c[0x0][0x178], !P3 ;  /* 0x00005e008a007a0c */ /* 0x000fe40005f01270 */
[----:B------:R-:W-:Y:S01]  /*4c5a0*/  ISETP.LT.AND P5, PT, R139, c[0x0][0x178], !P3 ;  /* 0x00005e008b007a0c */ /* 0x000fe20005fa1270 */
[----:B--2---:R-:W-:Y:S01]  /*4c5b0*/  IMAD.WIDE R8, R25, 0x4, R162 ;  /* 0x0000000419087825 */ /* 0x004fe200078e02a2 */
[----:B------:R-:W-:-:S02]  /*4c5c0*/  ISETP.GE.AND P1, PT, R0, c[0x0][0x17c], PT ;  /* 0x00005f0000007a0c */ /* 0x000fc40003f26270 */
[----:B------:R-:W-:Y:S01]  /*4c5d0*/  ISETP.LT.AND P3, PT, R99, c[0x0][0x178], !P3 ;  /* 0x00005e0063007a0c */ /* 0x000fe20005f61270 */
[----:B------:R-:W-:Y:S01]  /*4c5e0*/  @P4 STG.E [R22.64], R75 ;  /* 0x0000004b16004986 */ /* 0x000fe2000c101904 */
[----:B------:R-:W-:Y:S01]  /*4c5f0*/  ISETP.LT.AND P4, PT, R207, c[0x0][0x178], !P1 ;  /* 0x00005e00cf007a0c */ /* 0x000fe20004f81270 */
[C---:B---3--:R-:W-:Y:S01]  /*4c600*/  IMAD.WIDE R12, R25.reuse, 0x4, R160 ;  /* 0x00000004190c7825 */ /* 0x048fe200078e02a0 */
[C---:B------:R-:W-:Y:S01]  /*4c610*/  IADD3 R3, R25.reuse, c[0x0][0x198], RZ ;  /* 0x0000660019037a10 */ /* 0x040fe20007ffe0ff */
[----:B------:R2:W-:Y:S01]  /*4c620*/  @P2 STG.E [R8.64], R226 ;  /* 0x000000e208002986 */ /* 0x0005e2000c101904 */
[----:B------:R-:W-:Y:S01]  /*4c630*/  ISETP.LT.AND P2, PT, R138, c[0x0][0x178], !P1 ;  /* 0x00005e008a007a0c */ /* 0x000fe20004f41270 */
[----:B----4-:R-:W-:Y:S01]  /*4c640*/  IMAD.WIDE R16, R25, 0x4, R6 ;  /* 0x0000000419107825 */ /* 0x010fe200078e0206 */
[----:B------:R-:W-:-:S03]  /*4c650*/  IADD3 R0, R252, 0xde, RZ ;  /* 0x000000defc007810 */ /* 0x000fc60007ffe0ff */
[----:B------:R-:W-:Y:S01]  /*4c660*/  IMAD.WIDE R18, R25, 0x4, R4 ;  /* 0x0000000419127825 */ /* 0x000fe200078e0204 */
[----:B------:R-:W-:Y:S01]  /*4c670*/  @P0 STG.E [R12.64], R14 ;  /* 0x0000000e0c000986 */ /* 0x000fe2000c101904 */
[----:B------:R-:W-:Y:S02]  /*4c680*/  ISETP.GE.AND P6, PT, R0, c[0x0][0x17c], PT ;  /* 0x00005f0000007a0c */ /* 0x000fe40003fc6270 */
[----:B-1----:R-:W-:Y:S01]  /*4c690*/  IMAD.WIDE R20, R3, 0x4, R162 ;  /* 0x0000000403147825 */ /* 0x002fe200078e02a2 */
[----:B------:R1:W-:Y:S04]  /*4c6a0*/  @P5 STG.E [R16.64], R38 ;  /* 0x0000002610005986 */ /* 0x0003e8000c101904 */
[----:B------:R3:W-:Y:S01]  /*4c6b0*/  @P3 STG.E [R18.64], R70 ;  /* 0x0000004612003986 */ /* 0x0007e2000c101904 */
[----:B------:R-:W-:Y:S01]  /*4c6c0*/  ISETP.LT.AND P3, PT, R139, c[0x0][0x178], !P1 ;  /* 0x00005e008b007a0c */ /* 0x000fe20004f61270 */
[----:B--2---:R-:W-:Y:S01]  /*4c6d0*/  IMAD.WIDE R8, R3, 0x4, R160 ;  /* 0x0000000403087825 */ /* 0x004fe200078e02a0 */
[----:B------:R-:W-:Y:S01]  /*4c6e0*/  ISETP.LT.AND P1, PT, R99, c[0x0][0x178], !P1 ;  /* 0x00005e0063007a0c */ /* 0x000fe20004f21270 */
[----:B------:R2:W-:Y:S01]  /*4c6f0*/  @P4 STG.E [R20.64], R227 ;  /* 0x000000e314004986 */ /* 0x0005e2000c101904 */
[----:B------:R-:W-:-:S02]  /*4c700*/  ISETP.LT.AND P5, PT, R207, c[0x0][0x178], !P6 ;  /* 0x00005e00cf007a0c */ /* 0x000fc400077a1270 */
[----:B------:R-:W-:Y:S01]  /*4c710*/  ISETP.LT.AND P4, PT, R138, c[0x0][0x178], !P6 ;  /* 0x00005e008a007a0c */ /* 0x000fe20007781270 */
[----:B------:R4:W-:Y:S01]  /*4c720*/  @P2 STG.E [R8.64], R15 ;  /* 0x0000000f08002986 */ /* 0x0009e2000c101904 */
[C---:B------:R-:W-:Y:S01]  /*4c730*/  IADD3 R25, R3.reuse, c[0x0][0x198], RZ ;  /* 0x0000660003197a10 */ /* 0x040fe20007ffe0ff */
[C---:B-1----:R-:W-:Y:S02]  /*4c740*/  IMAD.WIDE R16, R3.reuse, 0x4, R6 ;  /* 0x0000000403107825 */ /* 0x042fe400078e0206 */
[----:B------:R-:W1:Y:S01]  /*4c750*/  LDS.128 R12, [R2] ;  /* 0x00000000020c7984 */ /* 0x000e620000000c00 */
[----:B------:R-:W-:Y:S01]  /*4c760*/  IADD3 R0, R252, 0xdf, RZ ;  /* 0x000000dffc007810 */ /* 0x000fe20007ffe0ff */
[----:B---3--:R-:W-:Y:S02]  /*4c770*/  IMAD.WIDE R18, R3, 0x4, R4 ;  /* 0x0000000403127825 */ /* 0x008fe400078e0204 */
[----:B------:R3:W-:Y:S02]  /*4c780*/  @P3 STG.E [R16.64], R39 ;  /* 0x0000002710003986 */ /* 0x0007e4000c101904 */
[C---:B--2---:R-:W-:Y:S01]  /*4c790*/  IMAD.WIDE R20, R25.reuse, 0x4, R162 ;  /* 0x0000000419147825 */ /* 0x044fe200078e02a2 */
        /* <DEDUP_REMOVED lines=8> */
[----:B------:R-:W-:Y:S02]  /*4c820*/  ISETP.LT.AND P4, PT, R138, c[0x0][0x178], !P0 ;  /* 0x00005e008a007a0c */ /* 0x000fe40004781270 */
[C---:B------:R-:W-:Y:S01]  /*4c830*/  IADD3 R27, R25.reuse, c[0x0][0x198], RZ ;  /* 0x00006600191b7a10 */ /* 0x040fe20007ffe0ff */
[----:B----4-:R-:W-:Y:S01]  /*4c840*/  IMAD.WIDE R8, R25, 0x4, R6 ;  /* 0x0000000419087825 */ /* 0x010fe200078e0206 */
[----:B------:R-:W-:-:S03]  /*4c850*/  IADD3 R3, R252, 0xe0, RZ ;  /* 0x000000e0fc037810 */ /* 0x000fc60007ffe0ff */
[----:B---3--:R-:W-:Y:S01]  /*4c860*/  IMAD.WIDE R16, R25, 0x4, R4 ;  /* 0x0000000419107825 */ /* 0x008fe200078e0204 */
[----:B------:R-:W-:-:S03]  /*4c870*/  ISETP.GE.AND P5, PT, R3, c[0x0][0x17c], PT ;  /* 0x00005f0003007a0c */ /* 0x000fc60003fa6270 */
[----:B--2---:R-:W-:Y:S01]  /*4c880*/  IMAD.WIDE R18, R27, 0x4, R162 ;  /* 0x000000041b127825 */ /* 0x004fe200078e02a2 */
[----:B------:R-:W-:Y:S01]  /*4c890*/  ISETP.LT.AND P2, PT, R139, c[0x0][0x178], !P0 ;  /* 0x00005e008b007a0c */ /* 0x000fe20004741270 */
[----:B------:R-:W-:Y:S02]  /*4c8a0*/  @P1 STG.E [R8.64], R34 ;  /* 0x0000002208001986 */ /* 0x000fe4000c101904 */
[----:B------:R-:W-:Y:S01]  /*4c8b0*/  IMAD.WIDE R20, R27, 0x4, R160 ;  /* 0x000000041b147825 */ /* 0x000fe200078e02a0 */
[----:B------:R-:W-:Y:S01]  /*4c8c0*/  ISETP.LT.AND P0, PT, R99, c[0x0][0x178], !P0 ;  /* 0x00005e0063007a0c */ /* 0x000fe20004701270 */
[----:B------:R2:W-:Y:S01]  /*4c8d0*/  @P6 STG.E [R16.64], R66 ;  /* 0x0000004210006986 */ /* 0x0005e2000c101904 */
[----:B------:R-:W-:-:S03]  /*4c8e0*/  LOP3.LUT R250, R2, 0x20, RZ, 0x3c, !PT ;  /* 0x0000002002fa7812 */ /* 0x000fc600078e3cff */
[----:B------:R3:W-:Y:S01]  /*4c8f0*/  @P3 STG.E [R18.64], R219 ;  /* 0x000000db12003986 */ /* 0x0007e2000c101904 */
[----:B------:R-:W-:-:S03]  /*4c900*/  ISETP.LT.AND P3, PT, R207, c[0x0][0x178], !P5 ;  /* 0x00005e00cf007a0c */ /* 0x000fc60006f61270 */
[----:B------:R4:W-:Y:S01]  /*4c910*/  @P4 STG.E [R20.64], R11 ;  /* 0x0000000b14004986 */ /* 0x0009e2000c101904 */
[----:B------:R-:W-:Y:S02]  /*4c920*/  ISETP.LT.AND P4, PT, R138, c[0x0][0x178], !P5 ;  /* 0x00005e008a007a0c */ /* 0x000fe40006f81270 */
[----:B------:R-:W-:Y:S02]  /*4c930*/  ISETP.LT.AND P6, PT, R139, c[0x0][0x178], !P5 ;  /* 0x00005e008b007a0c */ /* 0x000fe40006fc1270 */
[C---:B------:R-:W-:Y:S01]  /*4c940*/  IADD3 R29, R27.reuse, c[0x0][0x198], RZ ;  /* 0x000066001b1d7a10 */ /* 0x040fe20007ffe0ff */
[----:B-1----:R-:W-:Y:S01]  /*4c950*/  IMAD.WIDE R22, R27, 0x4, R6 ;  /* 0x000000041b167825 */ /* 0x002fe200078e0206 */
[----:B------:R-:W-:Y:S01]  /*4c960*/  ISETP.LT.AND P5, PT, R99, c[0x0][0x178], !P5 ;  /* 0x00005e0063007a0c */ /* 0x000fe20006fa1270 */
[----:B------:R-:W1:Y:S01]  /*4c970*/  LDS.128 R8, [R250] ;  /* 0x00000000fa087984 */ /* 0x000e620000000c00 */
[----:B------:R-:W-:Y:S01]  /*4c980*/  IADD3 R0, R252, 0xe1, RZ ;  /* 0x000000e1fc007810 */ /* 0x000fe20007ffe0ff */
[----:B------:R-:W-:-:S02]  /*4c990*/  IMAD.WIDE R24, R27, 0x4, R4 ;  /* 0x000000041b187825 */ /* 0x000fc400078e0204 */
[----:B------:R4:W-:Y:S02]  /*4c9a0*/  @P2 STG.E [R22.64], R35 ;  /* 0x0000002316002986 */ /* 0x0009e4000c101904 */
[----:B--2---:R-:W-:Y:S01]  /*4c9b0*/  IMAD.WIDE R16, R29, 0x4, R162 ;  /* 0x000000041d107825 */ /* 0x004fe200078e02a2 */
[----:B------:R-:W-:-:S03]  /*4c9c0*/  ISETP.GE.AND P1, PT, R0, c[0x0][0x17c], PT ;  /* 0x00005f0000007a0c */ /* 0x000fc60003f26270 */
[C---:B---3--:R-:W-:Y:S01]  /*4c9d0*/  IMAD.WIDE R18, R29.reuse, 0x4, R160 ;  /* 0x000000041d127825 */ /* 0x048fe200078e02a0 */
[----:B------:R2:W-:Y:S03]  /*4c9e0*/  @P0 STG.E [R24.64], R67 ;  /* 0x0000004318000986 */ /* 0x0005e6000c101904 */
[C---:B----4-:R-:W-:Y:S01]  /*4c9f0*/  IMAD.WIDE R20, R29.reuse, 0x4, R6 ;  /* 0x000000041d147825 */ /* 0x050fe200078e0206 */
[----:B------:R-:W-:Y:S01]  /*4ca00*/  IADD3 R3, R252, 0xe2, RZ ;  /* 0x000000e2fc037810 */ /* 0x000fe20007ffe0ff */
[----:B------:R-:W-:Y:S02]  /*4ca10*/  @P3 STG.E [R16.64], R124 ;  /* 0x0000007c10003986 */ /* 0x000fe4000c101904 */
[----:B------:R-:W-:Y:S01]  /*4ca20*/  IMAD.WIDE R22, R29, 0x4, R4 ;  /* 0x000000041d167825 */ /* 0x000fe200078e0204 */
[----:B------:R-:W-:Y:S01]  /*4ca30*/  ISETP.LT.AND P3, PT, R207, c[0x0][0x178], !P1 ;  /* 0x00005e00cf007a0c */ /* 0x000fe20004f61270 */
[----:B------:R-:W-:Y:S01]  /*4ca40*/  @P4 STG.E [R18.64], R156 ;  /* 0x0000009c12004986 */ /* 0x000fe2000c101904 */
[----:B------:R-:W-:-:S03]  /*4ca50*/  ISETP.LT.AND P4, PT, R138, c[0x0][0x178], !P1 ;  /* 0x00005e008a007a0c */ /* 0x000fc60004f81270 */
[----:B------:R3:W-:Y:S01]  /*4ca60*/  @P6 STG.E [R20.64], R176 ;  /* 0x000000b014006986 */ /* 0x0007e2000c101904 */
[----:B------:R-:W-:-:S03]  /*4ca70*/  ISETP.GE.AND P2, PT, R3, c[0x0][0x17c], PT ;  /* 0x00005f0003007a0c */ /* 0x000fc60003f46270 */
[----:B------:R4:W-:Y:S01]  /*4ca80*/  @P5 STG.E [R22.64], R12 ;  /* 0x0000000c16005986 */ /* 0x0009e2000c101904 */
[----:B------:R-:W-:Y:S02]  /*4ca90*/  ISETP.LT.AND P5, PT, R139, c[0x0][0x178], !P1 ;  /* 0x00005e008b007a0c */ /* 0x000fe40004fa1270 */
[----:B------:R-:W-:Y:S02]  /*4caa0*/  IADD3 R3, R29, c[0x0][0x198], RZ ;  /* 0x000066001d037a10 */ /* 0x000fe40007ffe0ff */
[----:B------:R-:W-:Y:S02]  /*4cab0*/  ISETP.LT.AND P1, PT, R99, c[0x0][0x178], !P1 ;  /* 0x00005e0063007a0c */ /* 0x000fe40004f21270 */
[----:B------:R-:W-:Y:S01]  /*4cac0*/  ISETP.LT.AND P6, PT, R207, c[0x0][0x178], !P2 ;  /* 0x00005e00cf007a0c */ /* 0x000fe200057c1270 */
[C---:B--2---:R-:W-:Y:S01]  /*4cad0*/  IMAD.WIDE R24, R3.reuse, 0x4, R162 ;  /* 0x0000000403187825 */ /* 0x044fe200078e02a2 */
[----:B------:R-:W-:-:S03]  /*4cae0*/  IADD3 R31, R3, c[0x0][0x198], RZ ;  /* 0x00006600031f7a10 */ /* 0x000fc60007ffe0ff */
[----:B------:R-:W-:Y:S01]  /*4caf0*/  IMAD.WIDE R26, R3, 0x4, R160 ;  /* 0x00000004031a7825 */ /* 0x000fe200078e02a0 */
[----:B------:R-:W-:-:S03]  /*4cb00*/  IADD3 R0, R252, 0xe3, RZ ;  /* 0x000000e3fc007810 */ /* 0x000fc60007ffe0ff */
[C---:B---3--:R-:W-:Y:S01]  /*4cb10*/  IMAD.WIDE R20, R3.reuse, 0x4, R6 ;  /* 0x0000000403147825 */ /* 0x048fe200078e0206 */
[----:B------:R2:W-:Y:S01]  /*4cb20*/  @P3 STG.E [R24.64], R125 ;  /* 0x0000007d18003986 */ /* 0x0005e2000c101904 */
[----:B------:R-:W-:Y:S02]  /*4cb30*/  LOP3.LUT R249, R2, 0x40, RZ, 0x3c, !PT ;  /* 0x0000004002f97812 */ /* 0x000fe400078e3cff */
[----:B------:R-:W-:Y:S01]  /*4cb40*/  IMAD.WIDE R28, R3, 0x4, R4 ;  /* 0x00000004031c7825 */ /* 0x000fe200078e0204 */
[----:B------:R-:W-:Y:S01]  /*4cb50*/  @P4 STG.E [R26.64], R157 ;  /* 0x0000009d1a004986 */ /* 0x000fe2000c101904 */
[----:B------:R-:W-:Y:S02]  /*4cb60*/  ISETP.GE.AND P0, PT, R0, c[0x0][0x17c], PT ;  /* 0x00005f0000007a0c */ /* 0x000fe40003f06270 */
[----:B----4-:R-:W-:Y:S01]  /*4cb70*/  IMAD.WIDE R22, R31, 0x4, R162 ;  /* 0x000000041f167825 */ /* 0x010fe200078e02a2 */
[----:B------:R-:W-:Y:S01]  /*4cb80*/  @P5 STG.E [R20.64], R177 ;  /* 0x000000b114005986 */ /* 0x000fe2000c101904 */
[----:B------:R-:W-:-:S03]  /*4cb90*/  ISETP.LT.AND P3, PT, R138, c[0x0][0x178], !P2 ;  /* 0x00005e008a007a0c */ /* 0x000fc60005761270 */
[----:B------:R3:W-:Y:S01]  /*4cba0*/  @P1 STG.E [R28.64], R13 ;  /* 0x0000000d1c001986 */ /* 0x0007e2000c101904 */
[----:B------:R-:W-:Y:S02]  /*4cbb0*/  ISETP.LT.AND P1, PT, R139, c[0x0][0x178], !P2 ;  /* 0x00005e008b007a0c */ /* 0x000fe40005721270 */
[----:B------:R-:W-:Y:S01]  /*4cbc0*/  ISETP.LT.AND P2, PT, R99, c[0x0][0x178], !P2 ;  /* 0x00005e0063007a0c */ /* 0x000fe20005741270 */
[----:B------:R-:W4:Y:S01]  /*4cbd0*/  LDS.128 R16, [R249] ;  /* 0x00000000f9107984 */ /* 0x000f220000000c00 */
[----:B------:R-:W-:-:S03]  /*4cbe0*/  ISETP.LT.AND P5, PT, R207, c[0x0][0x178], !P0 ;  /* 0x00005e00cf007a0c */ /* 0x000fc600047a1270 */
[----:B------:R1:W-:Y:S01]  /*4cbf0*/  @P6 STG.E [R22.64], R120 ;  /* 0x0000007816006986 */ /* 0x0003e2000c101904 */
[----:B------:R-:W-:Y:S02]  /*4cc00*/  ISETP.LT.AND P6, PT, R138, c[0x0][0x178], !P0 ;  /* 0x00005e008a007a0c */ /* 0x000fe400047c1270 */
[C---:B------:R-:W-:Y:S01]  /*4cc10*/  IADD3 R3, R31.reuse, c[0x0][0x198], RZ ;  /* 0x000066001f037a10 */ /* 0x040fe20007ffe0ff */
[----:B--2---:R-:W-:Y:S01]  /*4cc20*/  IMAD.WIDE R24, R31, 0x4, R160 ;  /* 0x000000041f187825 */ /* 0x004fe200078e02a0 */
[----:B------:R-:W-:-:S03]  /*4cc30*/  IADD3 R0, R252, 0xe4, RZ ;  /* 0x000000e4fc007810 */ /* 0x000fc60007ffe0ff */
[----:B---3--:R-:W-:Y:S01]  /*4cc40*/  IMAD.WIDE R12, R31, 0x4, R6 ;  /* 0x000000041f0c7825 */ /* 0x008fe200078e0206 */
[----:B------:R-:W-:-:S03]  /*4cc50*/  ISETP.GE.AND P4, PT, R0, c[0x0][0x17c], PT ;  /* 0x00005f0000007a0c */ /* 0x000fc60003f86270 */
[----:B------:R-:W-:Y:S01]  /*4cc60*/  IMAD.WIDE R20, R31, 0x4, R4 ;  /* 0x000000041f147825 */ /* 0x000fe200078e0204 */
[----:B------:R2:W-:Y:S03]  /*4cc70*/  @P3 STG.E [R24.64], R152 ;  /* 0x0000009818003986 */ /* 0x0005e6000c101904 */
[----:B-1----:R-:W-:Y:S01]  /*4cc80*/  IMAD.WIDE R22, R3, 0x4, R162 ;  /* 0x0000000403167825 */ /* 0x002fe200078e02a2 */
[----:B------:R-:W-:Y:S01]  /*4cc90*/  ISETP.LT.AND P3, PT, R139, c[0x0][0x178], !P0 ;  /* 0x00005e008b007a0c */ /* 0x000fe20004761270 */
[----:B------:R1:W-:Y:S02]  /*4cca0*/  @P1 STG.E [R12.64], R184 ;  /* 0x000000b80c001986 */ /* 0x0003e4000c101904 */
[----:B------:R-:W-:Y:S01]  /*4ccb0*/  IMAD.WIDE R26, R3, 0x4, R160 ;  /* 0x00000004031a7825 */ /* 0x000fe200078e02a0 */
[----:B------:R-:W-:Y:S01]  /*4ccc0*/  ISETP.LT.AND P0, PT, R99, c[0x0][0x178], !P0 ;  /* 0x00005e0063007a0c */ /* 0x000fe20004701270 */
[----:B------:R-:W-:Y:S01]  /*4ccd0*/  @P2 STG.E [R20.64], R8 ;  /* 0x0000000814002986 */ /* 0x000fe2000c101904 */
[----:B------:R-:W-:-:S02]  /*4cce0*/  LOP3.LUT R248, R2, 0x60, RZ, 0x3c, !PT ;  /* 0x0000006002f87812 */ /* 0x000fc400078e3cff */
[----:B------:R-:W-:Y:S01]  /*4ccf0*/  ISETP.LT.AND P2, PT, R207, c[0x0][0x178], !P4 ;  /* 0x00005e00cf007a0c */ /* 0x000fe20006741270 */
[----:B------:R-:W-:Y:S01]  /*4cd00*/  @P5 STG.E [R22.64], R121 ;  /* 0x0000007916005986 */ /* 0x000fe2000c101904 */
[----:B------:R-:W-:-:S03]  /*4cd10*/  ISETP.LT.AND P5, PT, R138, c[0x0][0x178], !P4 ;  /* 0x00005e008a007a0c */ /* 0x000fc600067a1270 */
[----:B------:R3:W-:Y:S01]  /*4cd20*/  @P6 STG.E [R26.64], R153 ;  /* 0x000000991a006986 */ /* 0x0007e2000c101904 */
[----:B------:R-:W-:Y:S02]  /*4cd30*/  ISETP.LT.AND P6, PT, R139, c[0x0][0x178], !P4 ;  /* 0x00005e008b007a0c */ /* 0x000fe400067c1270 */
[C---:B------:R-:W-:Y:S01]  /*4cd40*/  IADD3 R33, R3.reuse, c[0x0][0x198], RZ ;  /* 0x0000660003217a10 */ /* 0x040fe20007ffe0ff */
[----:B------:R-:W4:Y:S01]  /*4cd50*/  LDS.128 R20, [R248] ;  /* 0x00000000f8147984 */ /* 0x000f220000000c00 */
[----:B------:R-:W-:Y:S01]  /*4cd60*/  IADD3 R0, R252, 0xe5, RZ ;  /* 0x000000e5fc007810 */ /* 0x000fe20007ffe0ff */
[----:B--2---:R-:W-:-:S04]  /*4cd70*/  IMAD.WIDE R24, R3, 0x4, R6 ;  /* 0x0000000403187825 */ /* 0x004fc800078e0206 */
[----:B-1----:R-:W-:Y:S01]  /*4cd80*/  IMAD.WIDE R12, R3, 0x4, R4 ;  /* 0x00000004030c7825 */ /* 0x002fe200078e0204 */
[----:B------:R-:W-:-:S03]  /*4cd90*/  ISETP.GE.AND P1, PT, R0, c[0x0][0x17c], PT ;  /* 0x00005f0000007a0c */ /* 0x000fc60003f26270 */
[C---:B---3--:R-:W-:Y:S01]  /*4cda0*/  IMAD.WIDE R26, R33.reuse, 0x4, R162 ;  /* 0x00000004211a7825 */ /* 0x048fe200078e02a2 */
[----:B------:R1:W-:Y:S03]  /*4cdb0*/  @P3 STG.E [R24.64], R185 ;  /* 0x000000b918003986 */ /* 0x0003e6000c101904 */
[C---:B------:R-:W-:Y:S01]  /*4cdc0*/  IMAD.WIDE R28, R33.reuse, 0x4, R160 ;  /* 0x00000004211c7825 */ /* 0x040fe200078e02a0 */
[----:B------:R2:W-:Y:S03]  /*4cdd0*/  @P0 STG.E [R12.64], R9 ;  /* 0x000000090c000986 */ /* 0x0005e6000c101904 */
[----:B------:R-:W-:Y:S01]  /*4cde0*/  IMAD.WIDE R30, R33, 0x4, R6 ;  /* 0x00000004211e7825 */ /* 0x000fe200078e0206 */
[----:B------:R-:W-:Y:S01]  /*4cdf0*/  ISETP.LT.AND P4, PT, R99, c[0x0][0x178], !P4 ;  /* 0x00005e0063007a0c */ /* 0x000fe20006781270 */
[----:B------:R-:W-:Y:S01]  /*4ce00*/  @P2 STG.E [R26.64], R112 ;  /* 0x000000701a002986 */ /* 0x000fe2000c101904 */
[----:B------:R-:W-:-:S03]  /*4ce10*/  ISETP.LT.AND P0, PT, R207, c[0x0][0x178], !P1 ;  /* 0x00005e00cf007a0c */ /* 0x000fc60004f01270 */
[----:B------:R3:W-:Y:S01]  /*4ce20*/  @P5 STG.E [R28.64], R128 ;  /* 0x000000801c005986 */ /* 0x0007e2000c101904 */
[----:B------:R-:W-:Y:S01]  /*4ce30*/  ISETP.LT.AND P5, PT, R138, c[0x0][0x178], !P1 ;  /* 0x00005e008a007a0c */ /* 0x000fe20004fa1270 */
[----:B-1----:R-:W-:Y:S02]  /*4ce40*/  IMAD.WIDE R24, R33, 0x4, R4 ;  /* 0x0000000421187825 */ /* 0x002fe400078e0204 */
[----:B------:R1:W-:Y:S01]  /*4ce50*/  @P6 STG.E [R30.64], R192 ;  /* 0x000000c01e006986 */ /* 0x0003e2000c101904 */
[----:B------:R-:W-:Y:S02]  /*4ce60*/  ISETP.LT.AND P6, PT, R139, c[0x0][0x178], !P1 ;  /* 0x00005e008b007a0c */ /* 0x000fe40004fc1270 */
[----:B------:R-:W-:Y:S02]  /*4ce70*/  IADD3 R33, R33, c[0x0][0x198], RZ ;  /* 0x0000660021217a10 */ /* 0x000fe40007ffe0ff */
[----:B------:R-:W-:-:S03]  /*4ce80*/  IADD3 R0, R252, 0xe6, RZ ;  /* 0x000000e6fc007810 */ /* 0x000fc60007ffe0ff */
[----:B--2---:R-:W-:Y:S01]  /*4ce90*/  IMAD.WIDE R8, R33, 0x4, R162 ;  /* 0x0000000421087825 */ /* 0x004fe200078e02a2 */
[----:B------:R-:W-:-:S03]  /*4cea0*/  ISETP.GE.AND P3, PT, R0, c[0x0][0x17c], PT ;  /* 0x00005f0000007a0c */ /* 0x000fc60003f66270 */
[C---:B------:R-:W-:Y:S01]  /*4ceb0*/  IMAD.WIDE R12, R33.reuse, 0x4, R160 ;  /* 0x00000004210c7825 */ /* 0x040fe200078e02a0 */
[----:B----4-:R-:W-:Y:S03]  /*4cec0*/  @P4 STG.E [R24.64], R16 ;  /* 0x0000001018004986 */ /* 0x010fe6000c101904 */
[----:B---3--:R-:W-:Y:S01]  /*4ced0*/  IMAD.WIDE R28, R33, 0x4, R6 ;  /* 0x00000004211c7825 */ /* 0x008fe200078e0206 */
[----:B------:R-:W-:Y:S01]  /*4cee0*/  ISETP.LT.AND P1, PT, R99, c[0x0][0x178], !P1 ;  /* 0x00005e0063007a0c */ /* 0x000fe20004f21270 */
[----:B------:R2:W-:Y:S01]  /*4cef0*/  @P0 STG.E [R8.64], R113 ;  /* 0x0000007108000986 */ /* 0x0005e2000c101904 */
[----:B------:R-:W-:-:S03]  /*4cf00*/  ISETP.LT.AND P4, PT, R207, c[0x0][0x178], !P3 ;  /* 0x00005e00cf007a0c */ /* 0x000fc60005f81270 */
[----:B------:R3:W-:Y:S01]  /*4cf10*/  @P5 STG.E [R12.64], R129 ;  /* 0x000000810c005986 */ /* 0x0007e2000c101904 */
[----:B------:R-:W-:-:S03]  /*4cf20*/  ISETP.LT.AND P5, PT, R138, c[0x0][0x178], !P3 ;  /* 0x00005e008a007a0c */ /* 0x000fc60005fa1270 */
[----:B------:R4:W-:Y:S01]  /*4cf30*/  @P6 STG.E [R28.64], R193 ;  /* 0x000000c11c006986 */ /* 0x0009e2000c101904 */
[----:B------:R-:W-:Y:S02]  /*4cf40*/  ISETP.LT.AND P6, PT, R139, c[0x0][0x178], !P3 ;  /* 0x00005e008b007a0c */ /* 0x000fe40005fc1270 */
[C---:B------:R-:W-:Y:S01]  /*4cf50*/  IADD3 R3, R33.reuse, c[0x0][0x198], RZ ;  /* 0x0000660021037a10 */ /* 0x040fe20007ffe0ff */
[----:B-1----:R-:W-:Y:S01]  /*4cf60*/  IMAD.WIDE R30, R33, 0x4, R4 ;  /* 0x00000004211e7825 */ /* 0x002fe200078e0204 */
[----:B------:R-:W-:Y:S01]  /*4cf70*/  ISETP.LT.AND P3, PT, R99, c[0x0][0x178], !P3 ;  /* 0x00005e0063007a0c */ /* 0x000fe20005f61270 */
[----:B------:R-:W1:Y:S01]  /*4cf80*/  LDS.128 R24, [R2+0x800] ;  /* 0x0008000002187984 */ /* 0x000e620000000c00 */
[----:B------:R-:W-:Y:S01]  /*4cf90*/  IADD3 R0, R252, 0xe7, RZ ;  /* 0x000000e7fc007810 */ /* 0x000fe20007ffe0ff */
[----:B------:R-:W-:-:S04]  /*4cfa0*/  IMAD.WIDE R32, R3, 0x4, R162 ;  /* 0x0000000403207825 */ /* 0x000fc800078e02a2 */
[C---:B--2---:R-:W-:Y:S01]  /*4cfb0*/  IMAD.WIDE R8, R3.reuse, 0x4, R160 ;  /* 0x0000000403087825 */ /* 0x044fe200078e02a0 */
[----:B------:R-:W-:Y:S01]  /*4cfc0*/  ISETP.GE.AND P2, PT, R0, c[0x0][0x17c], PT ;  /* 0x00005f0000007a0c */ /* 0x000fe20003f46270 */
[----:B------:R2:W-:Y:S02]  /*4cfd0*/  @P1 STG.E [R30.64], R17 ;  /* 0x000000111e001986 */ /* 0x0005e4000c101904 */
[C---:B---3--:R-:W-:Y:S02]  /*4cfe0*/  IMAD.WIDE R12, R3.reuse, 0x4, R6 ;  /* 0x00000004030c7825 */ /* 0x048fe400078e0206 */
[----:B------:R-:W-:Y:S02]  /*4cff0*/  @P4 STG.E [R32.64], R116 ;  /* 0x0000007420004986 */ /* 0x000fe4000c101904 */
[----:B----4-:R-:W-:Y:S02]  /*4d000*/  IMAD.WIDE R28, R3, 0x4, R4 ;  /* 0x00000004031c7825 */ /* 0x010fe400078e0204 */
[----:B------:R3:W-:Y:S01]  /*4d010*/  @P5 STG.E [R8.64], R144 ;  /* 0x0000009008005986 */ /* 0x0007e2000c101904 */
[----:B------:R-:W-:-:S03]  /*4d020*/  ISETP.LT.AND P4, PT, R207, c[0x0][0x178], !P2 ;  /* 0x00005e00cf007a0c */ /* 0x000fc60005781270 */
[----:B------:R4:W-:Y:S01]  /*4d030*/  @P6 STG.E [R12.64], R200 ;  /* 0x000000c80c006986 */ /* 0x0009e2000c101904 */
[----:B------:R-:W-:-:S03]  /*4d040*/  ISETP.LT.AND P5, PT, R139, c[0x0][0x178], !P2 ;  /* 0x00005e008b007a0c */ /* 0x000fc600057a1270 */
[----:B------:R-:W-:Y:S01]  /*4d050*/  @P3 STG.E [R28.64], R20 ;  /* 0x000000141c003986 */ /* 0x000fe2000c101904 */
[----:B------:R-:W-:Y:S02]  /*4d060*/  ISETP.LT.AND P3, PT, R138, c[0x0][0x178], !P2 ;  /* 0x00005e008a007a0c */ /* 0x000fe40005761270 */
[----:B------:R-:W-:Y:S01]  /*4d070*/  IADD3 R35, R3, c[0x0][0x198], RZ ;  /* 0x0000660003237a10 */ /* 0x000fe20007ffe0ff */
[----:B------:R-:W1:Y:S01]  /*4d080*/  LDS.128 R28, [R250+0x800] ;  /* 0x00080000fa1c7984 */ /* 0x000e620000000c00 */
[----:B------:R-:W-:-:S03]  /*4d090*/  IADD3 R0, R252, 0xe8, RZ ;  /* 0x000000e8fc007810 */ /* 0x000fc60007ffe0ff */
[----:B--2---:R-:W-:Y:S01]  /*4d0a0*/  IMAD.WIDE R16, R35, 0x4, R162 ;  /* 0x0000000423107825 */ /* 0x004fe200078e02a2 */
[----:B------:R-:W-:-:S03]  /*4d0b0*/  ISETP.GE.AND P0, PT, R0, c[0x0][0x17c], PT ;  /* 0x00005f0000007a0c */ /* 0x000fc60003f06270 */
[----:B------:R-:W-:Y:S01]  /*4d0c0*/  IMAD.WIDE R2, R35, 0x4, R160 ;  /* 0x0000000423027825 */ /* 0x000fe200078e02a0 */
[----:B------:R-:W-:-:S03]  /*4d0d0*/  ISETP.LT.AND P2, PT, R99, c[0x0][0x178], !P2 ;  /* 0x00005e0063007a0c */ /* 0x000fc60005741270 */
[----:B---3--:R-:W-:Y:S01]  /*4d0e0*/  IMAD.WIDE R8, R35, 0x4, R6 ;  /* 0x0000000423087825 */ /* 0x008fe200078e0206 */
[----:B------:R2:W-:Y:S01]  /*4d0f0*/  @P4 STG.E [R16.64], R117 ;  /* 0x0000007510004986 */ /* 0x0005e2000c101904 */
[----:B------:R-:W-:-:S03]  /*4d100*/  ISETP.LT.AND P6, PT, R207, c[0x0][0x178], !P0 ;  /* 0x00005e00cf007a0c */ /* 0x000fc600047c1270 */
[----:B------:R3:W-:Y:S01]  /*4d110*/  @P3 STG.E [R2.64], R145 ;  /* 0x0000009102003986 */ /* 0x0007e2000c101904 */
[----:B------:R-:W-:-:S03]  /*4d120*/  ISETP.LT.AND P3, PT, R138, c[0x0][0x178], !P0 ;  /* 0x00005e008a007a0c */ /* 0x000fc60004761270 */
[----:B------:R1:W-:Y:S01]  /*4d130*/  @P5 STG.E [R8.64], R201 ;  /* 0x000000c908005986 */ /* 0x0003e2000c101904 */
[----:B------:R-:W-:Y:S02]  /*4d140*/  ISETP.LT.AND P5, PT, R139, c[0x0][0x178], !P0 ;  /* 0x00005e008b007a0c */ /* 0x000fe400047a1270 */
[C---:B------:R-:W-:Y:S01]  /*4d150*/  IADD3 R37, R35.reuse, c[0x0][0x198], RZ ;  /* 0x0000660023257a10 */ /* 0x040fe20007ffe0ff */
[----:B----4-:R-:W-:Y:S01]  /*4d160*/  IMAD.WIDE R12, R35, 0x4, R4 ;  /* 0x00000004230c7825 */ /* 0x010fe200078e0204 */
[----:B------:R-:W-:-:S03]  /*4d170*/  IADD3 R0, R252, 0xe9, RZ ;  /* 0x000000e9fc007810 */ /* 0x000fc60007ffe0ff */
[----:B------:R-:W-:Y:S01]  /*4d180*/  IMAD.WIDE R32, R37, 0x4, R162 ;  /* 0x0000000425207825 */ /* 0x000fe200078e02a2 */
[----:B------:R-:W-:-:S03]  /*4d190*/  ISETP.GE.AND P1, PT, R0, c[0x0][0x17c], PT ;  /* 0x00005f0000007a0c */ /* 0x000fc60003f26270 */
[C---:B--2---:R-:W-:Y:S01]  /*4d1a0*/  IMAD.WIDE R16, R37.reuse, 0x4, R160 ;  /* 0x0000000425107825 */ /* 0x044fe200078e02a0 */
[----:B------:R2:W-:Y:S03]  /*4d1b0*/  @P2 STG.E [R12.64], R21 ;  /* 0x000000150c002986 */ /* 0x0005e6000c101904 */
[----:B---3--:R-:W-:Y:S01]  /*4d1c0*/  IMAD.WIDE R2, R37, 0x4, R6 ;  /* 0x0000000425027825 */ /* 0x008fe200078e0206 */
[----:B------:R-:W-:Y:S01]  /*4d1d0*/  @P6 STG.E [R32.64], R108 ;  /* 0x0000006c20006986 */ /* 0x000fe2000c101904 */
[----:B------:R-:W-:Y:S02]  /*4d1e0*/  ISETP.LT.AND P0, PT, R99, c[0x0][0x178], !P0 ;  /* 0x00005e0063007a0c */ /* 0x000fe40004701270 */
[----:B------:R-:W-:Y:S01]  /*4d1f0*/  ISETP.LT.AND P6, PT, R207, c[0x0][0x178], !P1 ;  /* 0x00005e00cf007a0c */ /* 0x000fe20004fc1270 */
[----:B------:R3:W-:Y:S01]  /*4d200*/  @P3 STG.E [R16.64], R140 ;  /* 0x0000008c10003986 */ /* 0x0007e2000c101904 */
[----:B------:R-:W-:-:S03]  /*4d210*/  ISETP.LT.AND P3, PT, R138, c[0x0][0x178], !P1 ;  /* 0x00005e008a007a0c */ /* 0x000fc60004f61270 */
[----:B------:R4:W-:Y:S01]  /*4d220*/  @P5 STG.E [R2.64], R180 ;  /* 0x000000b402005986 */ /* 0x0009e2000c101904 */
[----:B------:R-:W-:Y:S02]  /*4d230*/  ISETP.LT.AND P5, PT, R139, c[0x0][0x178], !P1 ;  /* 0x00005e008b007a0c */ /* 0x000fe40004fa1270 */
[----:B------:R-:W-:Y:S02]  /*4d240*/  IADD3 R35, R37, c[0x0][0x198], RZ ;  /* 0x0000660025237a10 */ /* 0x000fe40007ffe0ff */
        /* <DEDUP_REMOVED lines=9> */
[----:B------:R2:W-:Y:S02]  /*4d2e0*/  @P6 STG.E [R12.64], R109 ;  /* 0x0000006d0c006986 */ /* 0x0005e4000c101904 */
[----:B----4-:R-:W-:Y:S01]  /*4d2f0*/  IMAD.WIDE R2, R35, 0x4, R4 ;  /* 0x0000000423027825 */ /* 0x010fe200078e0204 */
[----:B------:R-:W-:Y:S01]  /*4d300*/  ISETP.GE.AND P2, PT, R0, c[0x0][0x17c], PT ;  /* 0x00005f0000007a0c */ /* 0x000fe20003f46270 */
[----:B------:R3:W-:Y:S01]  /*4d310*/  @P3 STG.E [R16.64], R141 ;  /* 0x0000008d10003986 */ /* 0x0007e2000c101904 */
[----:B------:R-:W-:-:S02]  /*4d320*/  ISETP.LT.AND P0, PT, R207, c[0x0][0x178], !P4 ;  /* 0x00005e00cf007a0c */ /* 0x000fc40006701270 */
[----:B------:R-:W-:Y:S01]  /*4d330*/  ISETP.LT.AND P6, PT, R138, c[0x0][0x178], !P4 ;  /* 0x00005e008a007a0c */ /* 0x000fe200067c1270 */
[----:B------:R-:W-:Y:S01]  /*4d340*/  @P5 STG.E [R20.64], R181 ;  /* 0x000000b514005986 */ /* 0x000fe2000c101904 */
[----:B------:R-:W-:-:S03]  /*4d350*/  IADD3 R37, R35, c[0x0][0x198], RZ ;  /* 0x0000660023257a10 */ /* 0x000fc60007ffe0ff */
[----:B------:R4:W-:Y:S01]  /*4d360*/  @P1 STG.E [R2.64], R25 ;  /* 0x0000001902001986 */ /* 0x0009e2000c101904 */
[----:B------:R-:W-:Y:S02]  /*4d370*/  ISETP.LT.AND P1, PT, R139, c[0x0][0x178], !P4 ;  /* 0x00005e008b007a0c */ /* 0x000fe40006721270 */
[----:B------:R-:W-:Y:S01]  /*4d380*/  ISETP.LT.AND P4, PT, R99, c[0x0][0x178], !P4 ;  /* 0x00005e0063007a0c */ /* 0x000fe20006781270 */
[----:B------:R-:W4:Y:S01]  /*4d390*/  LDS.128 R32, [R249+0x800] ;  /* 0x00080000f9207984 */ /* 0x000f220000000c00 */
[----:B------:R-:W-:Y:S01]  /*4d3a0*/  ISETP.LT.AND P5, PT, R207, c[0x0][0x178], !P2 ;  /* 0x00005e00cf007a0c */ /* 0x000fe200057a1270 */
[C---:B-1----:R-:W-:Y:S01]  /*4d3b0*/  IMAD.WIDE R8, R37.reuse, 0x4, R162 ;  /* 0x0000000425087825 */ /* 0x042fe200078e02a2 */
[C---:B------:R-:W-:Y:S02]  /*4d3c0*/  IADD3 R39, R37.reuse, c[0x0][0x198], RZ ;  /* 0x0000660025277a10 */ /* 0x040fe40007ffe0ff */
[----:B------:R-:W-:Y:S01]  /*4d3d0*/  IADD3 R0, R252, 0xec, RZ ;  /* 0x000000ecfc007810 */ /* 0x000fe20007ffe0ff */
[C---:B--2---:R-:W-:Y:S01]  /*4d3e0*/  IMAD.WIDE R12, R37.reuse, 0x4, R160 ;  /* 0x00000004250c7825 */ /* 0x044fe200078e02a0 */
[----:B------:R1:W-:Y:S03]  /*4d3f0*/  @P0 STG.E [R8.64], R104 ;  /* 0x0000006808000986 */ /* 0x0003e6000c101904 */
[----:B---3--:R-:W-:Y:S01]  /*4d400*/  IMAD.WIDE R16, R37, 0x4, R6 ;  /* 0x0000000425107825 */ /* 0x008fe200078e0206 */
[----:B------:R-:W-:-:S03]  /*4d410*/  ISETP.GE.AND P3, PT, R0, c[0x0][0x17c], PT ;  /* 0x00005f0000007a0c */ /* 0x000fc60003f66270 */
[----:B----4-:R-:W-:Y:S01]  /*4d420*/  IMAD.WIDE R2, R37, 0x4, R4 ;  /* 0x0000000425027825 */ /* 0x010fe200078e0204 */
[----:B------:R2:W-:Y:S03]  /*4d430*/  @P6 STG.E [R12.64], R148 ;  /* 0x000000940c006986 */ /* 0x0005e6000c101904 */
[----:B------:R-:W-:Y:S01]  /*4d440*/  IMAD.WIDE R20, R39, 0x4, R162 ;  /* 0x0000000427147825 */ /* 0x000fe200078e02a2 */
[C---:B------:R-:W-:Y:S01]  /*4d450*/  ISETP.LT.AND P6, PT, R138.reuse, c[0x0][0x178], !P2 ;  /* 0x00005e008a007a0c */ /* 0x040fe200057c1270 */
[----:B------:R-:W-:Y:S01]  /*4d460*/  @P1 STG.E [R16.64], R188 ;  /* 0x000000bc10001986 */ /* 0x000fe2000c101904 */
[----:B------:R-:W-:Y:S02]  /*4d470*/  ISETP.LT.AND P1, PT, R139, c[0x0][0x178], !P2 ;  /* 0x00005e008b007a0c */ /* 0x000fe40005721270 */
[----:B------:R-:W-:Y:S01]  /*4d480*/  ISETP.LT.AND P2, PT, R99, c[0x0][0x178], !P2 ;  /* 0x00005e0063007a0c */ /* 0x000fe20005741270 */
[----:B------:R3:W-:Y:S01]  /*4d490*/  @P4 STG.E [R2.64], R28 ;  /* 0x0000001c02004986 */ /* 0x0007e2000c101904 */
[----:B------:R-:W-:-:S03]  /*4d4a0*/  ISETP.LT.AND P4, PT, R138, c[0x0][0x178], !P3 ;  /* 0x00005e008a007a0c */ /* 0x000fc60005f81270 */
[----:B------:R4:W-:Y:S01]  /*4d4b0*/  @P5 STG.E [R20.64], R105 ;  /* 0x0000006914005986 */ /* 0x0009e2000c101904 */
[----:B------:R-:W-:Y:S02]  /*4d4c0*/  ISETP.LT.AND P5, PT, R207, c[0x0][0x178], !P3 ;  /* 0x00005e00cf007a0c */ /* 0x000fe40005fa1270 */
[C---:B------:R-:W-:Y:S01]  /*4d4d0*/  IADD3 R25, R39.reuse, c[0x0][0x198], RZ ;  /* 0x0000660027197a10 */ /* 0x040fe20007ffe0ff */
[----:B-1----:R-:W-:Y:S01]  /*4d4e0*/  IMAD.WIDE R8, R39, 0x4, R160 ;  /* 0x0000000427087825 */ /* 0x002fe200078e02a0 */
[----:B------:R-:W-:-:S03]  /*4d4f0*/  IADD3 R0, R252, 0xed, RZ ;  /* 0x000000edfc007810 */ /* 0x000fc60007ffe0ff */
[----:B--2---:R-:W-:-:S04]  /*4d500*/  IMAD.WIDE R12, R39, 0x4, R6 ;  /* 0x00000004270c7825 */ /* 0x004fc800078e0206 */
[----:B---3--:R-:W-:Y:S02]  /*4d510*/  IMAD.WIDE R2, R39, 0x4, R4 ;  /* 0x0000000427027825 */ /* 0x008fe400078e0204 */
[----:B------:R-:W1:Y:S02]  /*4d520*/  LDS.128 R36, [R248+0x800] ;  /* 0x00080000f8247984 */ /* 0x000e640000000c00 */
[C---:B------:R-:W-:Y:S01]  /*4d530*/  IMAD.WIDE R16, R25.reuse, 0x4, R162 ;  /* 0x0000000419107825 */ /* 0x040fe200078e02a2 */
[----:B------:R-:W-:Y:S01]  /*4d540*/  ISETP.GE.AND P0, PT, R0, c[0x0][0x17c], PT ;  /* 0x00005f0000007a0c */ /* 0x000fe20003f06270 */
[----:B------:R2:W-:Y:S02]  /*4d550*/  @P6 STG.E [R8.64], R149 ;  /* 0x0000009508006986 */ /* 0x0005e4000c101904 */
[----:B----4-:R-:W-:Y:S02]  /*4d560*/  IMAD.WIDE R20, R25, 0x4, R160 ;  /* 0x0000000419147825 */ /* 0x010fe400078e02a0 */
[----:B------:R-:W-:Y:S01]  /*4d570*/  @P1 STG.E [R12.64], R189 ;  /* 0x000000bd0c001986 */ /* 0x000fe2000c101904 */
[----:B------:R-:W-:-:S02]  /*4d580*/  ISETP.LT.AND P1, PT, R139, c[0x0][0x178], !P3 ;  /* 0x00005e008b007a0c */ /* 0x000fc40005f21270 */
        /* <DEDUP_REMOVED lines=12> */
[C---:B------:R-:W-:Y:S01]  /*4d650*/  IMAD.WIDE R12, R41.reuse, 0x4, R162 ;  /* 0x00000004290c7825 */ /* 0x040fe200078e02a2 */
[----:B------:R-:W-:Y:S03]  /*4d660*/  @P1 STG.E [R8.64], R196 ;  /* 0x000000c408001986 */ /* 0x000fe6000c101904 */
[C---:B----4-:R-:W-:Y:S01]  /*4d670*/  IMAD.WIDE R16, R41.reuse, 0x4, R160 ;  /* 0x0000000429107825 */ /* 0x050fe200078e02a0 */
[----:B------:R-:W-:Y:S01]  /*4d680*/  IADD3 R0, R252, 0xef, RZ ;  /* 0x000000effc007810 */ /* 0x000fe20007ffe0ff */
[----:B------:R2:W-:Y:S02]  /*4d690*/  @P3 STG.E [R2.64], R32 ;  /* 0x0000002002003986 */ /* 0x0005e4000c101904 */
[----:B-1----:R-:W-:Y:S02]  /*4d6a0*/  IMAD.WIDE R20, R41, 0x4, R6 ;  /* 0x0000000429147825 */ /* 0x002fe400078e0206 */
[----:B------:R1:W-:Y:S01]  /*4d6b0*/  @P5 STG.E [R12.64], R101 ;  /* 0x000000650c005986 */ /* 0x0003e2000c101904 */
[----:B------:R-:W-:-:S03]  /*4d6c0*/  ISETP.LT.AND P0, PT, R99, c[0x0][0x178], !P0 ;  /* 0x00005e0063007a0c */ /* 0x000fc60004701270 */
[----:B------:R3:W-:Y:S01]  /*4d6d0*/  @P4 STG.E [R16.64], R133 ;  /* 0x0000008510004986 */ /* 0x0007e2000c101904 */
[----:B------:R-:W-:-:S03]  /*4d6e0*/  ISETP.GE.AND P1, PT, R0, c[0x0][0x17c], PT ;  /* 0x00005f0000007a0c */ /* 0x000fc60003f26270 */
[----:B------:R4:W-:Y:S01]  /*4d6f0*/  @P2 STG.E [R20.64], R197 ;  /* 0x000000c514002986 */ /* 0x0009e2000c101904 */
[----:B------:R-:W-:Y:S01]  /*4d700*/  ISETP.LT.AND P2, PT, R207, c[0x0][0x178], !P6 ;  /* 0x00005e00cf007a0c */ /* 0x000fe20007741270 */
[----:B------:R-:W-:Y:S01]  /*4d710*/  IMAD.WIDE R24, R41, 0x4, R4 ;  /* 0x0000000429187825 */ /* 0x000fe200078e0204 */
[----:B------:R-:W-:Y:S02]  /*4d720*/  ISETP.LT.AND P4, PT, R138, c[0x0][0x178], !P6 ;  /* 0x00005e008a007a0c */ /* 0x000fe40007781270 */
[----:B------:R-:W-:Y:S02]  /*4d730*/  ISETP.LT.AND P3, PT, R139, c[0x0][0x178], !P6 ;  /* 0x00005e008b007a0c */ /* 0x000fe40007761270 */
[----:B------:R-:W-:Y:S02]  /*4d740*/  IADD3 R41, R41, c[0x0][0x198], RZ ;  /* 0x0000660029297a10 */ /* 0x000fe40007ffe0ff */
[----:B------:R-:W-:Y:S02]  /*4d750*/  ISETP.LT.AND P6, PT, R99, c[0x0][0x178], !P6 ;  /* 0x00005e0063007a0c */ /* 0x000fe400077c1270 */
[----:B------:R-:W-:Y:S01]  /*4d760*/  ISETP.LT.AND P5, PT, R207, c[0x0][0x178], !P1 ;  /* 0x00005e00cf007a0c */ /* 0x000fe20004fa1270 */
[C---:B--2---:R-:W-:Y:S01]  /*4d770*/  IMAD.WIDE R2, R41.reuse, 0x4, R162 ;  /* 0x0000000429027825 */ /* 0x044fe200078e02a2 */
[----:B------:R-:W-:-:S03]  /*4d780*/  IADD3 R29, R41, c[0x0][0x198], RZ ;  /* 0x00006600291d7a10 */ /* 0x000fc60007ffe0ff */
[C---:B------:R-:W-:Y:S01]  /*4d790*/  IMAD.WIDE R8, R41.reuse, 0x4, R160 ;  /* 0x0000000429087825 */ /* 0x040fe200078e02a0 */
[----:B------:R-:W-:Y:S01]  /*4d7a0*/  IADD3 R0, R252, 0xf0, RZ ;  /* 0x000000f0fc007810 */ /* 0x000fe20007ffe0ff */
[----:B------:R2:W-:Y:S02]  /*4d7b0*/  @P0 STG.E [R24.64], R33 ;  /* 0x0000002118000986 */ /* 0x0005e4000c101904 */
[C---:B-1----:R-:W-:Y:S02]  /*4d7c0*/  IMAD.WIDE R12, R41.reuse, 0x4, R6 ;  /* 0x00000004290c7825 */ /* 0x042fe400078e0206 */
[----:B------:R1:W-:Y:S02]  /*4d7d0*/  @P2 STG.E [R2.64], R96 ;  /* 0x0000006002002986 */ /* 0x0003e4000c101904 */
[----:B---3--:R-:W-:Y:S01]  /*4d7e0*/  IMAD.WIDE R16, R41, 0x4, R4 ;  /* 0x0000000429107825 */ /* 0x008fe200078e0204 */
[----:B------:R-:W-:Y:S01]  /*4d7f0*/  ISETP.GE.AND P0, PT, R0, c[0x0][0x17c], PT ;  /* 0x00005f0000007a0c */ /* 0x000fe20003f06270 */
[----:B------:R3:W-:Y:S02]  /*4d800*/  @P4 STG.E [R8.64], R136 ;  /* 0x0000008808004986 */ /* 0x0007e4000c101904 */
[----:B----4-:R-:W-:-:S02]  /*4d810*/  IMAD.WIDE R20, R29, 0x4, R162 ;  /* 0x000000041d147825 */ /* 0x010fc400078e02a2 */
[----:B------:R4:W-:Y:S01]  /*4d820*/  @P3 STG.E [R12.64], R204 ;  /* 0x000000cc0c003986 */ /* 0x0009e2000c101904 */
[----:B------:R-:W-:Y:S02]  /*4d830*/  ISETP.LT.AND P3, PT, R138, c[0x0][0x178], !P1 ;  /* 0x00005e008a007a0c */ /* 0x000fe40004f61270 */
[----:B------:R-:W-:Y:S01]  /*4d840*/  ISETP.LT.AND P4, PT, R139, c[0x0][0x178], !P1 ;  /* 0x00005e008b007a0c */ /* 0x000fe20004f81270 */
[----:B------:R3:W-:Y:S01]  /*4d850*/  @P6 STG.E [R16.64], R36 ;  /* 0x0000002410006986 */ /* 0x0007e2000c101904 */
[----:B------:R-:W-:-:S03]  /*4d860*/  ISETP.LT.AND P6, PT, R207, c[0x0][0x178], !P0 ;  /* 0x00005e00cf007a0c */ /* 0x000fc600047c1270 */
[----:B------:R4:W-:Y:S01]  /*4d870*/  @P5 STG.E [R20.64], R97 ;  /* 0x0000006114005986 */ /* 0x0009e2000c101904 */
[----:B------:R-:W-:Y:S02]  /*4d880*/  ISETP.LT.AND P5, PT, R99, c[0x0][0x178], !P1 ;  /* 0x00005e0063007a0c */ /* 0x000fe40004fa1270 */
[----:B------:R-:W-:Y:S02]  /*4d890*/  ISETP.LT.AND P1, PT, R138, c[0x0][0x178], !P0 ;  /* 0x00005e008a007a0c */ /* 0x000fe40004721270 */
[C---:B--2---:R-:W-:Y:S01]  /*4d8a0*/  IADD3 R25, R29.reuse, c[0x0][0x198], RZ ;  /* 0x000066001d197a10 */ /* 0x044fe20007ffe0ff */
[----:B-1----:R-:W-:Y:S01]  /*4d8b0*/  IMAD.WIDE R2, R29, 0x4, R160 ;  /* 0x000000041d027825 */ /* 0x002fe200078e02a0 */
[----:B------:R-:W-:-:S03]  /*4d8c0*/  IADD3 R0, R252, 0xf1, RZ ;  /* 0x000000f1fc007810 */ /* 0x000fc60007ffe0ff */
[C---:B---3--:R-:W-:Y:S01]  /*4d8d0*/  IMAD.WIDE R8, R29.reuse, 0x4, R6 ;  /* 0x000000041d087825 */ /* 0x048fe200078e0206 */
[----:B------:R1:W-:Y:S03]  /*4d8e0*/  @P3 STG.E [R2.64], R137 ;  /* 0x0000008902003986 */ /* 0x0003e6000c101904 */
[----:B----4-:R-:W-:Y:S01]  /*4d8f0*/  IMAD.WIDE R12, R29, 0x4, R4 ;  /* 0x000000041d0c7825 */ /* 0x010fe200078e0204 */
[----:B------:R-:W-:-:S03]  /*4d900*/  ISETP.GE.AND P2, PT, R0, c[0x0][0x17c], PT ;  /* 0x00005f0000007a0c */ /* 0x000fc60003f46270 */
[C---:B------:R-:W-:Y:S01]  /*4d910*/  IMAD.WIDE R16, R25.reuse, 0x4, R162 ;  /* 0x0000000419107825 */ /* 0x040fe200078e02a2 */
[----:B------:R2:W-:Y:S03]  /*4d920*/  @P4 STG.E [R8.64], R205 ;  /* 0x000000cd08004986 */ /* 0x0005e6000c101904 */
[----:B------:R-:W-:Y:S01]  /*4d930*/  IMAD.WIDE R20, R25, 0x4, R160 ;  /* 0x0000000419147825 */ /* 0x000fe200078e02a0 */
[----:B------:R3:W-:Y:S01]  /*4d940*/  @P5 STG.E [R12.64], R37 ;  /* 0x000000250c005986 */ /* 0x0007e2000c101904 */
[----:B------:R-:W-:Y:S02]  /*4d950*/  ISETP.LT.AND P5, PT, R139, c[0x0][0x178], !P0 ;  /* 0x00005e008b007a0c */ /* 0x000fe400047a1270 */
[----:B------:R-:W-:Y:S01]  /*4d960*/  ISETP.LT.AND P0, PT, R99, c[0x0][0x178], !P0 ;  /* 0x00005e0063007a0c */ /* 0x000fe20004701270 */
[----:B------:R4:W-:Y:S01]  /*4d970*/  @P6 STG.E [R16.64], R126 ;  /* 0x0000007e10006986 */ /* 0x0009e2000c101904 */
[----:B------:R-:W-:-:S03]  /*4d980*/  ISETP.LT.AND P3, PT, R138, c[0x0][0x178], !P2 ;  /* 0x00005e008a007a0c */ /* 0x000fc60005761270 */
[----:B------:R3:W-:Y:S01]  /*4d990*/  @P1 STG.E [R20.64], R158 ;  /* 0x0000009e14001986 */ /* 0x0007e2000c101904 */
[----:B------:R-:W-:Y:S01]  /*4d9a0*/  ISETP.LT.AND P1, PT, R207, c[0x0][0x178], !P2 ;  /* 0x00005e00cf007a0c */ /* 0x000fe20005721270 */
[----:B-1----:R-:W-:Y:S01]  /*4d9b0*/  IMAD.WIDE R2, R25, 0x4, R6 ;  /* 0x0000000419027825 */ /* 0x002fe200078e0206 */
[----:B------:R-:W-:-:S03]  /*4d9c0*/  ISETP.LT.AND P6, PT, R139, c[0x0][0x178], !P2 ;  /* 0x00005e008b007a0c */ /* 0x000fc600057c1270 */
[C---:B--2---:R-:W-:Y:S01]  /*4d9d0*/  IMAD.WIDE R8, R25.reuse, 0x4, R4 ;  /* 0x0000000419087825 */ /* 0x044fe200078e0204 */
[----:B------:R-:W-:Y:S02]  /*4d9e0*/  IADD3 R25, R25, c[0x0][0x198], RZ ;  /* 0x0000660019197a10 */ /* 0x000fe40007ffe0ff */
[----:B------:R-:W-:-:S03]  /*4d9f0*/  IADD3 R24, R252, 0xf2, RZ ;  /* 0x000000f2fc187810 */ /* 0x000fc60007ffe0ff */
[C---:B---3--:R-:W-:Y:S01]  /*4da00*/  IMAD.WIDE R12, R25.reuse, 0x4, R162 ;  /* 0x00000004190c7825 */ /* 0x048fe200078e02a2 */
[----:B------:R-:W-:Y:S01]  /*4da10*/  ISETP.GE.AND P4, PT, R24, c[0x0][0x17c], PT ;  /* 0x00005f0018007a0c */ /* 0x000fe20003f86270 */
[----:B------:R1:W-:Y:S02]  /*4da20*/  @P5 STG.E [R2.64], R178 ;  /* 0x000000b202005986 */ /* 0x0003e4000c101904 */
[----:B----4-:R-:W-:Y:S01]  /*4da30*/  IMAD.WIDE R16, R25, 0x4, R160 ;  /* 0x0000000419107825 */ /* 0x010fe200078e02a0 */
[----:B------:R-:W-:Y:S01]  /*4da40*/  ISETP.LT.AND P2, PT, R99, c[0x0][0x178], !P2 ;  /* 0x00005e0063007a0c */ /* 0x000fe20005741270 */
[----:B------:R2:W-:Y:S02]  /*4da50*/  @P0 STG.E [R8.64], R14 ;  /* 0x0000000e08000986 */ /* 0x0005e4000c101904 */
[----:B------:R-:W-:Y:S01]  /*4da60*/  IMAD.WIDE R20, R25, 0x4, R6 ;  /* 0x0000000419147825 */ /* 0x000fe200078e0206 */
[----:B------:R-:W-:Y:S01]  /*4da70*/  ISETP.LT.AND P0, PT, R207, c[0x0][0x178], !P4 ;  /* 0x00005e00cf007a0c */ /* 0x000fe20006701270 */
[----:B------:R3:W-:Y:S01]  /*4da80*/  @P1 STG.E [R12.64], R127 ;  /* 0x0000007f0c001986 */ /* 0x0007e2000c101904 */
[----:B------:R-:W-:-:S03]  /*4da90*/  ISETP.LT.AND P1, PT, R138, c[0x0][0x178], !P4 ;  /* 0x00005e008a007a0c */ /* 0x000fc60006721270 */
[----:B------:R4:W-:Y:S01]  /*4daa0*/  @P3 STG.E [R16.64], R159 ;  /* 0x0000009f10003986 */ /* 0x0009e2000c101904 */
[----:B------:R-:W-:-:S03]  /*4dab0*/  IADD3 R29, R25, c[0x0][0x198], RZ ;  /* 0x00006600191d7a10 */ /* 0x000fc60007ffe0ff */
[----:B------:R4:W-:Y:S01]  /*4dac0*/  @P6 STG.E [R20.64], R179 ;  /* 0x000000b314006986 */ /* 0x0009e2000c101904 */
[----:B------:R-:W-:Y:S01]  /*4dad0*/  ISETP.LT.AND P6, PT, R139, c[0x0][0x178], !P4 ;  /* 0x00005e008b007a0c */ /* 0x000fe200067c1270 */
[----:B-1----:R-:W-:Y:S01]  /*4dae0*/  IMAD.WIDE R2, R25, 0x4, R4 ;  /* 0x0000000419027825 */ /* 0x002fe200078e0204 */
[----:B------:R-:W-:-:S03]  /*4daf0*/  IADD3 R0, R252, 0xf3, RZ ;  /* 0x000000f3fc007810 */ /* 0x000fc60007ffe0ff */
[----:B--2---:R-:W-:Y:S01]  /*4db00*/  IMAD.WIDE R8, R29, 0x4, R162 ;  /* 0x000000041d087825 */ /* 0x004fe200078e02a2 */
[----:B------:R-:W-:-:S03]  /*4db10*/  ISETP.GE.AND P5, PT, R0, c[0x0][0x17c], PT ;  /* 0x00005f0000007a0c */ /* 0x000fc60003fa6270 */
        /* <DEDUP_REMOVED lines=21> */
[----:B------:R-:W-:Y:S01]  /*4dc70*/  IMAD.WIDE R14, R25, 0x4, R4 ;  /* 0x00000004190e7825 */ /* 0x000fe200078e0204 */
        /* <DEDUP_REMOVED lines=10> */
[C---:B----4-:R-:W-:Y:S01]  /*4dd20*/  IMAD.WIDE R16, R29.reuse, 0x4, R162 ;  /* 0x000000041d107825 */ /* 0x050fe200078e02a2 */
[----:B-1----:R-:W-:-:S03]  /*4dd30*/  IADD3 R21, R29, c[0x0][0x198], RZ ;  /* 0x000066001d157a10 */ /* 0x002fc60007ffe0ff */
[----:B--2---:R-:W-:Y:S01]  /*4dd40*/  IMAD.WIDE R2, R29, 0x4, R160 ;  /* 0x000000041d027825 */ /* 0x004fe200078e02a0 */
[----:B------:R-:W-:-:S03]  /*4dd50*/  IADD3 R0, R252, 0xf6, RZ ;  /* 0x000000f6fc007810 */ /* 0x000fc60007ffe0ff */
[C---:B---3--:R-:W-:Y:S01]  /*4dd60*/  IMAD.WIDE R8, R29.reuse, 0x4, R6 ;  /* 0x000000041d087825 */ /* 0x048fe200078e0206 */
[----:B------:R1:W-:Y:S03]  /*4dd70*/  @P4 STG.E [R16.64], R114 ;  /* 0x0000007210004986 */ /* 0x0003e6000c101904 */
[----:B------:R-:W-:Y:S01]  /*4dd80*/  IMAD.WIDE R12, R29, 0x4, R4 ;  /* 0x000000041d0c7825 */ /* 0x000fe200078e0204 */
[----:B------:R2:W-:Y:S01]  /*4dd90*/  @P1 STG.E [R2.64], R130 ;  /* 0x0000008202001986 */ /* 0x0005e2000c101904 */
[----:B------:R-:W-:Y:S02]  /*4dda0*/  ISETP.GE.AND P0, PT, R0, c[0x0][0x17c], PT ;  /* 0x00005f0000007a0c */ /* 0x000fe40003f06270 */
[----:B------:R-:W-:Y:S01]  /*4ddb0*/  IMAD.WIDE R10, R21, 0x4, R162 ;  /* 0x00000004150a7825 */ /* 0x000fe200078e02a2 */
[----:B------:R-:W-:Y:S01]  /*4ddc0*/  ISETP.LT.AND P4, PT, R138, c[0x0][0x178], !P2 ;  /* 0x00005e008a007a0c */ /* 0x000fe20005781270 */
[----:B------:R3:W-:Y:S04]  /*4ddd0*/  @P5 STG.E [R8.64], R194 ;  /* 0x000000c208005986 */ /* 0x0007e8000c101904 */
[----:B------:R4:W-:Y:S01]  /*4dde0*/  @P3 STG.E [R12.64], R18 ;  /* 0x000000120c003986 */ /* 0x0009e2000c101904 */
[----:B------:R-:W-:-:S02]  /*4ddf0*/  ISETP.LT.AND P3, PT, R139, c[0x0][0x178], !P2 ;  /* 0x00005e008b007a0c */ /* 0x000fc40005761270 */
[----:B------:R-:W-:Y:S01]  /*4de00*/  ISETP.LT.AND P2, PT, R99, c[0x0][0x178], !P2 ;  /* 0x00005e0063007a0c */ /* 0x000fe20005741270 */
[----:B------:R3:W-:Y:S01]  /*4de10*/  @P6 STG.E [R10.64], R115 ;  /* 0x000000730a006986 */ /* 0x0007e2000c101904 */
[----:B------:R-:W-:Y:S02]  /*4de20*/  ISETP.LT.AND P6, PT, R207, c[0x0][0x178], !P0 ;  /* 0x00005e00cf007a0c */ /* 0x000fe400047c1270 */
[----:B------:R-:W-:Y:S01]  /*4de30*/  ISETP.LT.AND P5, PT, R138, c[0x0][0x178], !P0 ;  /* 0x00005e008a007a0c */ /* 0x000fe200047a1270 */
[C---:B------:R-:W-:Y:S01]  /*4de40*/  IMAD.WIDE R14, R21.reuse, 0x4, R160 ;  /* 0x00000004150e7825 */ /* 0x040fe200078e02a0 */
[C---:B-1----:R-:W-:Y:S02]  /*4de50*/  IADD3 R17, R21.reuse, c[0x0][0x198], RZ ;  /* 0x0000660015117a10 */ /* 0x042fe40007ffe0ff */
[----:B------:R-:W-:Y:S01]  /*4de60*/  IADD3 R0, R252, 0xf7, RZ ;  /* 0x000000f7fc007810 */ /* 0x000fe20007ffe0ff */
[C---:B--2---:R-:W-:Y:S01]  /*4de70*/  IMAD.WIDE R2, R21.reuse, 0x4, R6 ;  /* 0x0000000415027825 */ /* 0x044fe200078e0206 */
[----:B------:R1:W-:Y:S03]  /*4de80*/  @P4 STG.E [R14.64], R131 ;  /* 0x000000830e004986 */ /* 0x0003e6000c101904 */
[----:B---3--:R-:W-:Y:S01]  /*4de90*/  IMAD.WIDE R8, R21, 0x4, R4 ;  /* 0x0000000415087825 */ /* 0x008fe200078e0204 */
[----:B------:R-:W-:-:S03]  /*4dea0*/  ISETP.GE.AND P1, PT, R0, c[0x0][0x17c], PT ;  /* 0x00005f0000007a0c */ /* 0x000fc60003f26270 */
[----:B----4-:R-:W-:Y:S01]  /*4deb0*/  IMAD.WIDE R12, R17, 0x4, R162 ;  /* 0x00000004110c7825 */ /* 0x010fe200078e02a2 */
[----:B------:R-:W-:Y:S01]  /*4dec0*/  ISETP.LT.AND P4, PT, R139, c[0x0][0x178], !P0 ;  /* 0x00005e008b007a0c */ /* 0x000fe20004781270 */
[----:B------:R2:W-:Y:S02]  /*4ded0*/  @P3 STG.E [R2.64], R195 ;  /* 0x000000c302003986 */ /* 0x0005e4000c101904 */
[----:B------:R-:W-:Y:S01]  /*4dee0*/  IMAD.WIDE R10, R17, 0x4, R160 ;  /* 0x00000004110a7825 */ /* 0x000fe200078e02a0 */
[----:B------:R-:W-:Y:S01]  /*4def0*/  ISETP.LT.AND P0, PT, R99, c[0x0][0x178], !P0 ;  /* 0x00005e0063007a0c */ /* 0x000fe20004701270 */
[----:B------:R3:W-:Y:S01]  /*4df00*/  @P2 STG.E [R8.64], R19 ;  /* 0x0000001308002986 */ /* 0x0007e2000c101904 */
[----:B------:R-:W-:-:S03]  /*4df10*/  ISETP.LT.AND P2, PT, R139, c[0x0][0x178], !P1 ;  /* 0x00005e008b007a0c */ /* 0x000fc60004f41270 */
[----:B------:R-:W-:Y:S01]  /*4df20*/  @P6 STG.E [R12.64], R118 ;  /* 0x000000760c006986 */ /* 0x000fe2000c101904 */
[----:B------:R-:W-:-:S03]  /*4df30*/  ISETP.LT.AND P6, PT, R207, c[0x0][0x178], !P1 ;  /* 0x00005e00cf007a0c */ /* 0x000fc60004fc1270 */
[----:B------:R4:W-:Y:S01]  /*4df40*/  @P5 STG.E [R10.64], R146 ;  /* 0x000000920a005986 */ /* 0x0009e2000c101904 */
[----:B------:R-:W-:Y:S01]  /*4df50*/  ISETP.LT.AND P5, PT, R138, c[0x0][0x178], !P1 ;  /* 0x00005e008a007a0c */ /* 0x000fe20004fa1270 */
[C---:B-1----:R-:W-:Y:S01]  /*4df60*/  IMAD.WIDE R14, R17.reuse, 0x4, R6 ;  /* 0x00000004110e7825 */ /* 0x042fe200078e0206 */
[C---:B------:R-:W-:Y:S02]  /*4df70*/  IADD3 R21, R17.reuse, c[0x0][0x198], RZ ;  /* 0x0000660011157a10 */ /* 0x040fe40007ffe0ff */
[----:B------:R-:W-:Y:S01]  /*4df80*/  IADD3 R0, R252, 0xf8, RZ ;  /* 0x000000f8fc007810 */ /* 0x000fe20007ffe0ff */
[----:B--2---:R-:W-:Y:S01]  /*4df90*/  IMAD.WIDE R2, R17, 0x4, R4 ;  /* 0x0000000411027825 */ /* 0x004fe200078e0204 */
[----:B------:R1:W-:Y:S01]  /*4dfa0*/  @P4 STG.E [R14.64], R202 ;  /* 0x000000ca0e004986 */ /* 0x0003e2000c101904 */
[----:B------:R-:W-:Y:S02]  /*4dfb0*/  ISETP.LT.AND P4, PT, R99, c[0x0][0x178], !P1 ;  /* 0x00005e0063007a0c */ /* 0x000fe40004f81270 */
[----:B---3--:R-:W-:Y:S01]  /*4dfc0*/  IMAD.WIDE R8, R21, 0x4, R162 ;  /* 0x0000000415087825 */ /* 0x008fe200078e02a2 */
[----:B------:R-:W-:-:S03]  /*4dfd0*/  ISETP.GE.AND P3, PT, R0, c[0x0][0x17c], PT ;  /* 0x00005f0000007a0c */ /* 0x000fc60003f66270 */
[C---:B----4-:R-:W-:Y:S01]  /*4dfe0*/  IMAD.WIDE R10, R21.reuse, 0x4, R160 ;  /* 0x00000004150a7825 */ /* 0x050fe200078e02a0 */
[----:B------:R2:W-:Y:S03]  /*4dff0*/  @P0 STG.E [R2.64], R22 ;  /* 0x0000001602000986 */ /* 0x0005e6000c101904 */
[----:B------:R-:W-:Y:S01]  /*4e000*/  IMAD.WIDE R12, R21, 0x4, R6 ;  /* 0x00000004150c7825 */ /* 0x000fe200078e0206 */
[----:B------:R3:W-:Y:S01]  /*4e010*/  @P6 STG.E [R8.64], R119 ;  /* 0x0000007708006986 */ /* 0x0007e2000c101904 */
[----:B------:R-:W-:-:S03]  /*4e020*/  IADD3 R0, R252, 0xf9, RZ ;  /* 0x000000f9fc007810 */ /* 0x000fc60007ffe0ff */
[----:B------:R4:W-:Y:S01]  /*4e030*/  @P5 STG.E [R10.64], R147 ;  /* 0x000000930a005986 */ /* 0x0009e2000c101904 */
[----:B------:R-:W-:-:S03]  /*4e040*/  ISETP.LT.AND P0, PT, R138, c[0x0][0x178], !P3 ;  /* 0x00005e008a007a0c */ /* 0x000fc60005f01270 */
[----:B------:R3:W-:Y:S01]  /*4e050*/  @P2 STG.E [R12.64], R203 ;  /* 0x000000cb0c002986 */ /* 0x0007e2000c101904 */
[----:B------:R-:W-:Y:S01]  /*4e060*/  ISETP.LT.AND P2, PT, R207, c[0x0][0x178], !P3 ;  /* 0x00005e00cf007a0c */ /* 0x000fe20005f41270 */
[C---:B-1----:R-:W-:Y:S01]  /*4e070*/  IMAD.WIDE R14, R21.reuse, 0x4, R4 ;  /* 0x00000004150e7825 */ /* 0x042fe200078e0204 */
[----:B------:R-:W-:Y:S02]  /*4e080*/  IADD3 R21, R21, c[0x0][0x198], RZ ;  /* 0x0000660015157a10 */ /* 0x000fe40007ffe0ff */
[----:B------:R-:W-:Y:S02]  /*4e090*/  ISETP.GE.AND P1, PT, R0, c[0x0][0x17c], PT ;  /* 0x00005f0000007a0c */ /* 0x000fe40003f26270 */
[----:B------:R-:W-:Y:S01]  /*4e0a0*/  ISETP.LT.AND P6, PT, R139, c[0x0][0x178], !P3 ;  /* 0x00005e008b007a0c */ /* 0x000fe20005fc1270 */
[----:B------:R-:W-:Y:S01]  /*4e0b0*/  @P4 STG.E [R14.64], R23 ;  /* 0x000000170e004986 */ /* 0x000fe2000c101904 */
[----:B------:R-:W-:Y:S01]  /*4e0c0*/  ISETP.LT.AND P3, PT, R99, c[0x0][0x178], !P3 ;  /* 0x00005e0063007a0c */ /* 0x000fe20005f61270 */
[----:B--2---:R-:W-:Y:S01]  /*4e0d0*/  IMAD.WIDE R2, R21, 0x4, R162 ;  /* 0x0000000415027825 */ /* 0x004fe200078e02a2 */
[----:B------:R-:W-:-:S03]  /*4e0e0*/  ISETP.LT.AND P4, PT, R207, c[0x0][0x178], !P1 ;  /* 0x00005e00cf007a0c */ /* 0x000fc60004f81270 */
[C---:B---3--:R-:W-:Y:S01]  /*4e0f0*/  IMAD.WIDE R8, R21.reuse, 0x4, R160 ;  /* 0x0000000415087825 */ /* 0x048fe200078e02a0 */
[----:B------:R-:W-:Y:S02]  /*4e100*/  IADD3 R0, R252, 0xfa, RZ ;  /* 0x000000fafc007810 */ /* 0x000fe40007ffe0ff */
[C---:B------:R-:W-:Y:S01]  /*4e110*/  IADD3 R19, R21.reuse, c[0x0][0x198], RZ ;  /* 0x0000660015137a10 */ /* 0x040fe20007ffe0ff */
[C---:B----4-:R-:W-:Y:S01]  /*4e120*/  IMAD.WIDE R10, R21.reuse, 0x4, R6 ;  /* 0x00000004150a7825 */ /* 0x050fe200078e0206 */
[----:B------:R1:W-:Y:S01]  /*4e130*/  @P2 STG.E [R2.64], R110 ;  /* 0x0000006e02002986 */ /* 0x0003e2000c101904 */
[----:B------:R-:W-:Y:S02]  /*4e140*/  ISETP.GE.AND P5, PT, R0, c[0x0][0x17c], PT ;  /* 0x00005f0000007a0c */ /* 0x000fe40003fa6270 */
[----:B------:R-:W-:Y:S01]  /*4e150*/  IMAD.WIDE R12, R21, 0x4, R4 ;  /* 0x00000004150c7825 */ /* 0x000fe200078e0204 */
[----:B------:R2:W-:Y:S01]  /*4e160*/  @P0 STG.E [R8.64], R142 ;  /* 0x0000008e08000986 */ /* 0x0005e2000c101904 */
[----:B------:R-:W-:-:S02]  /*4e170*/  ISETP.LT.AND P0, PT, R138, c[0x0][0x178], !P1 ;  /* 0x00005e008a007a0c */ /* 0x000fc40004f01270 */
[----:B------:R-:W-:Y:S01]  /*4e180*/  IMAD.WIDE R16, R19, 0x4, R162 ;  /* 0x0000000413107825 */ /* 0x000fe200078e02a2 */
[----:B------:R-:W-:Y:S01]  /*4e190*/  ISETP.LT.AND P2, PT, R139, c[0x0][0x178], !P1 ;  /* 0x00005e008b007a0c */ /* 0x000fe20004f41270 */
[----:B------:R3:W-:Y:S01]  /*4e1a0*/  @P6 STG.E [R10.64], R182 ;  /* 0x000000b60a006986 */ /* 0x0007e2000c101904 */
[----:B------:R-:W-:Y:S02]  /*4e1b0*/  ISETP.LT.AND P1, PT, R99, c[0x0][0x178], !P1 ;  /* 0x00005e0063007a0c */ /* 0x000fe40004f21270 */
[----:B------:R-:W-:Y:S01]  /*4e1c0*/  ISETP.LT.AND P6, PT, R207, c[0x0][0x178], !P5 ;  /* 0x00005e00cf007a0c */ /* 0x000fe20006fc1270 */
[----:B------:R4:W-:Y:S01]  /*4e1d0*/  @P3 STG.E [R12.64], R26 ;  /* 0x0000001a0c003986 */ /* 0x0009e2000c101904 */
[C---:B------:R-:W-:Y:S01]  /*4e1e0*/  IADD3 R21, R19.reuse, c[0x0][0x198], RZ ;  /* 0x0000660013157a10 */ /* 0x040fe20007ffe0ff */
[C---:B-1----:R-:W-:Y:S02]  /*4e1f0*/  IMAD.WIDE R2, R19.reuse, 0x4, R160 ;  /* 0x0000000413027825 */ /* 0x042fe400078e02a0 */
[----:B------:R1:W-:Y:S01]  /*4e200*/  @P4 STG.E [R16.64], R111 ;  /* 0x0000006f10004986 */ /* 0x0003e2000c101904 */
[----:B------:R-:W-:Y:S01]  /*4e210*/  ISETP.LT.AND P4, PT, R138, c[0x0][0x178], !P5 ;  /* 0x00005e008a007a0c */ /* 0x000fe20006f81270 */
[----:B--2---:R-:W-:Y:S01]  /*4e220*/  IMAD.WIDE R8, R19, 0x4, R6 ;  /* 0x0000000413087825 */ /* 0x004fe200078e0206 */
[----:B------:R-:W-:-:S03]  /*4e230*/  IADD3 R0, R252, 0xfb, RZ ;  /* 0x000000fbfc007810 */ /* 0x000fc60007ffe0ff */
[----:B---3--:R-:W-:Y:S01]  /*4e240*/  IMAD.WIDE R10, R19, 0x4, R4 ;  /* 0x00000004130a7825 */ /* 0x008fe200078e0204 */
[----:B------:R2:W-:Y:S01]  /*4e250*/  @P0 STG.E [R2.64], R143 ;  /* 0x0000008f02000986 */ /* 0x0005e2000c101904 */
[----:B------:R-:W-:Y:S02]  /*4e260*/  ISETP.GE.AND P3, PT, R0, c[0x0][0x17c], PT ;  /* 0x00005f0000007a0c */ /* 0x000fe40003f66270 */
[C---:B----4-:R-:W-:Y:S01]  /*4e270*/  IMAD.WIDE R12, R21.reuse, 0x4, R162 ;  /* 0x00000004150c7825 */ /* 0x050fe200078e02a2 */
[----:B------:R3:W-:Y:S03]  /*4e280*/  @P2 STG.E [R8.64], R183 ;  /* 0x000000b708002986 */ /* 0x0007e6000c101904 */
[----:B------:R-:W-:Y:S01]  /*4e290*/  IMAD.WIDE R14, R21, 0x4, R160 ;  /* 0x00000004150e7825 */ /* 0x000fe200078e02a0 */
[----:B------:R4:W-:Y:S01]  /*4e2a0*/  @P1 STG.E [R10.64], R27 ;  /* 0x0000001b0a001986 */ /* 0x0009e2000c101904 */
[----:B------:R-:W-:-:S02]  /*4e2b0*/  ISETP.LT.AND P1, PT, R139, c[0x0][0x178], !P5 ;  /* 0x00005e008b007a0c */ /* 0x000fc40006f21270 */
[----:B------:R-:W-:Y:S01]  /*4e2c0*/  ISETP.LT.AND P5, PT, R99, c[0x0][0x178], !P5 ;  /* 0x00005e0063007a0c */ /* 0x000fe20006fa1270 */
[----:B------:R3:W-:Y:S01]  /*4e2d0*/  @P6 STG.E [R12.64], R106 ;  /* 0x0000006a0c006986 */ /* 0x0007e2000c101904 */
[----:B------:R-:W-:Y:S02]  /*4e2e0*/  ISETP.LT.AND P6, PT, R207, c[0x0][0x178], !P3 ;  /* 0x00005e00cf007a0c */ /* 0x000fe40005fc1270 */
[----:B------:R-:W-:Y:S01]  /*4e2f0*/  ISETP.LT.AND P0, PT, R138, c[0x0][0x178], !P3 ;  /* 0x00005e008a007a0c */ /* 0x000fe20005f01270 */
[----:B------:R4:W-:Y:S01]  /*4e300*/  @P4 STG.E [R14.64], R150 ;  /* 0x000000960e004986 */ /* 0x0009e2000c101904 */
[----:B-1----:R-:W-:Y:S02]  /*4e310*/  IADD3 R17, R21, c[0x0][0x198], RZ ;  /* 0x0000660015117a10 */ /* 0x002fe40007ffe0ff */
[----:B------:R-:W-:Y:S01]  /*4e320*/  ISETP.LT.AND P4, PT, R139, c[0x0][0x178], !P3 ;  /* 0x00005e008b007a0c */ /* 0x000fe20005f81270 */
[----:B--2---:R-:W-:Y:S01]  /*4e330*/  IMAD.WIDE R2, R21, 0x4, R6 ;  /* 0x0000000415027825 */ /* 0x004fe200078e0206 */
[----:B------:R-:W-:-:S03]  /*4e340*/  IADD3 R16, R252, 0xfc, RZ ;  /* 0x000000fcfc107810 */ /* 0x000fc60007ffe0ff */
[----:B---3--:R-:W-:Y:S01]  /*4e350*/  IMAD.WIDE R8, R21, 0x4, R4 ;  /* 0x0000000415087825 */ /* 0x008fe200078e0204 */
[----:B------:R-:W-:-:S03]  /*4e360*/  ISETP.GE.AND P2, PT, R16, c[0x0][0x17c], PT ;  /* 0x00005f0010007a0c */ /* 0x000fc60003f46270 */
[C---:B----4-:R-:W-:Y:S01]  /*4e370*/  IMAD.WIDE R10, R17.reuse, 0x4, R162 ;  /* 0x00000004110a7825 */ /* 0x050fe200078e02a2 */
[----:B------:R1:W-:Y:S03]  /*4e380*/  @P1 STG.E [R2.64], R190 ;  /* 0x000000be02001986 */ /* 0x0003e6000c101904 */
[----:B------:R-:W-:Y:S01]  /*4e390*/  IMAD.WIDE R12, R17, 0x4, R160 ;  /* 0x00000004110c7825 */ /* 0x000fe200078e02a0 */
[----:B------:R2:W-:Y:S01]  /*4e3a0*/  @P5 STG.E [R8.64], R30 ;  /* 0x0000001e08005986 */ /* 0x0005e2000c101904 */
[----:B------:R-:W-:Y:S02]  /*4e3b0*/  ISETP.LT.AND P3, PT, R99, c[0x0][0x178], !P3 ;  /* 0x00005e0063007a0c */ /* 0x000fe40005f61270 */
[----:B------:R-:W-:Y:S01]  /*4e3c0*/  IMAD.WIDE R14, R17, 0x4, R6 ;  /* 0x00000004110e7825 */ /* 0x000fe200078e0206 */
[----:B------:R3:W-:Y:S01]  /*4e3d0*/  @P6 STG.E [R10.64], R107 ;  /* 0x0000006b0a006986 */ /* 0x0007e2000c101904 */
[----:B------:R-:W-:-:S02]  /*4e3e0*/  ISETP.LT.AND P6, PT, R207, c[0x0][0x178], !P2 ;  /* 0x00005e00cf007a0c */ /* 0x000fc400057c1270 */
[----:B------:R-:W-:Y:S01]  /*4e3f0*/  ISETP.LT.AND P5, PT, R138, c[0x0][0x178], !P2 ;  /* 0x00005e008a007a0c */ /* 0x000fe200057a1270 */
[----:B------:R4:W-:Y:S01]  /*4e400*/  @P0 STG.E [R12.64], R151 ;  /* 0x000000970c000986 */ /* 0x0009e2000c101904 */
[----:B------:R-:W-:-:S03]  /*4e410*/  IADD3 R19, R17, c[0x0][0x198], RZ ;  /* 0x0000660011137a10 */ /* 0x000fc60007ffe0ff */
[----:B------:R3:W-:Y:S01]  /*4e420*/  @P4 STG.E [R14.64], R191 ;  /* 0x000000bf0e004986 */ /* 0x0007e2000c101904 */
        /* <DEDUP_REMOVED lines=9> */
[C---:B----4-:R-:W-:Y:S02]  /*4e4c0*/  IMAD.WIDE R12, R19.reuse, 0x4, R6 ;  /* 0x00000004130c7825 */ /* 0x050fe400078e0206 */
[----:B------:R2:W-:Y:S02]  /*4e4d0*/  @P6 STG.E [R8.64], R102 ;  /* 0x0000006608006986 */ /* 0x0005e4000c101904 */
[----:B------:R-:W-:Y:S01]  /*4e4e0*/  IMAD.WIDE R14, R19, 0x4, R4 ;  /* 0x00000004130e7825 */ /* 0x000fe200078e0204 */
[----:B------:R-:W-:Y:S01]  /*4e4f0*/  ISETP.GE.AND P0, PT, R0, c[0x0][0x17c], PT ;  /* 0x00005f0000007a0c */ /* 0x000fe20003f06270 */
[----:B------:R3:W-:Y:S01]  /*4e500*/  @P5 STG.E [R10.64], R134 ;  /* 0x000000860a005986 */ /* 0x0007e2000c101904 */
[----:B------:R-:W-:-:S02]  /*4e510*/  ISETP.LT.AND P5, PT, R207, c[0x0][0x178], !P1 ;  /* 0x00005e00cf007a0c */ /* 0x000fc40004fa1270 */
[----:B------:R-:W-:Y:S01]  /*4e520*/  ISETP.LT.AND P6, PT, R138, c[0x0][0x178], !P1 ;  /* 0x00005e008a007a0c */ /* 0x000fe20004fc1270 */
[----:B------:R4:W-:Y:S01]  /*4e530*/  @P4 STG.E [R12.64], R198 ;  /* 0x000000c60c004986 */ /* 0x0009e2000c101904 */
[----:B------:R-:W-:Y:S02]  /*4e540*/  ISETP.LT.AND P4, PT, R139, c[0x0][0x178], !P1 ;  /* 0x00005e008b007a0c */ /* 0x000fe40004f81270 */
[----:B------:R-:W-:Y:S01]  /*4e550*/  IADD3 R17, R19, c[0x0][0x198], RZ ;  /* 0x0000660013117a10 */ /* 0x000fe20007ffe0ff */
[----:B------:R3:W-:Y:S01]  /*4e560*/  @P2 STG.E [R14.64], R34 ;  /* 0x000000220e002986 */ /* 0x0007e2000c101904 */
[----:B------:R-:W-:Y:S02]  /*4e570*/  ISETP.LT.AND P1, PT, R99, c[0x0][0x178], !P1 ;  /* 0x00005e0063007a0c */ /* 0x000fe40004f21270 */
[----:B------:R-:W-:Y:S01]  /*4e580*/  ISETP.LT.AND P2, PT, R207, c[0x0][0x178], !P0 ;  /* 0x00005e00cf007a0c */ /* 0x000fe20004741270 */
[----:B-1----:R-:W-:Y:S01]  /*4e590*/  IMAD.WIDE R2, R17, 0x4, R162 ;  /* 0x0000000411027825 */ /* 0x002fe200078e02a2 */
[----:B------:R-:W-:-:S02]  /*4e5a0*/  IADD3 R252, R252, 0xff, RZ ;  /* 0x000000fffcfc7810 */ /* 0x000fc40007ffe0ff */
[C---:B------:R-:W-:Y:S01]  /*4e5b0*/  IADD3 R19, R17.reuse, c[0x0][0x198], RZ ;  /* 0x0000660011137a10 */ /* 0x040fe20007ffe0ff */
[----:B--2---:R-:W-:Y:S01]  /*4e5c0*/  IMAD.WIDE R8, R17, 0x4, R160 ;  /* 0x0000000411087825 */ /* 0x004fe200078e02a0 */
[----:B------:R-:W-:-:S03]  /*4e5d0*/  ISETP.GE.AND P3, PT, R252, c[0x0][0x17c], PT ;  /* 0x00005f00fc007a0c */ /* 0x000fc60003f66270 */
[C---:B---3--:R-:W-:Y:S01]  /*4e5e0*/  IMAD.WIDE R10, R17.reuse, 0x4, R6 ;  /* 0x00000004110a7825 */ /* 0x048fe200078e0206 */
[----:B------:R1:W-:Y:S03]  /*4e5f0*/  @P5 STG.E [R2.64], R103 ;  /* 0x0000006702005986 */ /* 0x0003e6000c101904 */
[----:B----4-:R-:W-:Y:S01]  /*4e600*/  IMAD.WIDE R12, R17, 0x4, R4 ;  /* 0x00000004110c7825 */ /* 0x010fe200078e0204 */
[----:B------:R2:W-:Y:S03]  /*4e610*/  @P6 STG.E [R8.64], R135 ;  /* 0x0000008708006986 */ /* 0x0005e6000c101904 */
[----:B------:R-:W-:Y:S01]  /*4e620*/  IMAD.WIDE R16, R19, 0x4, R162 ;  /* 0x0000000413107825 */ /* 0x000fe200078e02a2 */
[----:B------:R-:W-:Y:S01]  /*4e630*/  ISETP.LT.AND P5, PT, R207, c[0x0][0x178], !P3 ;  /* 0x00005e00cf007a0c */ /* 0x000fe20005fa1270 */
[----:B------:R3:W-:Y:S01]  /*4e640*/  @P4 STG.E [R10.64], R199 ;  /* 0x000000c70a004986 */ /* 0x0007e2000c101904 */
[----:B------:R-:W-:-:S02]  /*4e650*/  ISETP.LT.AND P6, PT, R138, c[0x0][0x178], !P3 ;  /* 0x00005e008a007a0c */ /* 0x000fc40005fc1270 */
[----:B------:R-:W-:Y:S01]  /*4e660*/  ISETP.LT.AND P4, PT, R138, c[0x0][0x178], !P0 ;  /* 0x00005e008a007a0c */ /* 0x000fe20004781270 */
[----:B------:R-:W4:Y:S04]  /*4e670*/  LDL.LU R207, [R1+0x1b24] ;  /* 0x001b240001cf7983 */ /* 0x000f280000300800 */
[----:B------:R1:W-:Y:S01]  /*4e680*/  @P1 STG.E [R12.64], R35 ;  /* 0x000000230c001986 */ /* 0x0003e2000c101904 */
[----:B------:R-:W-:-:S03]  /*4e690*/  ISETP.LT.AND P1, PT, R139, c[0x0][0x178], !P0 ;  /* 0x00005e008b007a0c */ /* 0x000fc60004721270 */
[----:B------:R-:W4:Y:S01]  /*4e6a0*/  LDL.LU R138, [R1+0x1b20] ;  /* 0x001b2000018a7983 */ /* 0x000f220000300800 */
[----:B------:R-:W-:-:S03]  /*4e6b0*/  ISETP.LT.AND P0, PT, R99, c[0x0][0x178], !P0 ;  /* 0x00005e0063007a0c */ /* 0x000fc60004701270 */
[----:B------:R2:W-:Y:S01]  /*4e6c0*/  @P2 STG.E [R16.64], R98 ;  /* 0x0000006210002986 */ /* 0x0005e2000c101904 */
[----:B------:R-:W-:Y:S02]  /*4e6d0*/  ISETP.LT.AND P2, PT, R139, c[0x0][0x178], !P3 ;  /* 0x00005e008b007a0c */ /* 0x000fe40005f41270 */
[----:B------:R-:W-:Y:S01]  /*4e6e0*/  ISETP.LT.AND P3, PT, R99, c[0x0][0x178], !P3 ;  /* 0x00005e0063007a0c */ /* 0x000fe20005f61270 */
[----:B------:R-:W4:Y:S04]  /*4e6f0*/  LDL.LU R139, [R1+0x1b1c] ;  /* 0x001b1c00018b7983 */ /* 0x000f280000300800 */
[----:B------:R-:W4:Y:S01]  /*4e700*/  LDL.LU R99, [R1+0x1b18] ;  /* 0x001b180001637983 */ /* 0x000f220000300800 */
[C---:B------:R-:W-:Y:S01]  /*4e710*/  IADD3 R15, R19.reuse, c[0x0][0x198], RZ ;  /* 0x00006600130f7a10 */ /* 0x040fe20007ffe0ff */
[----:B-1----:R-:W-:-:S04]  /*4e720*/  IMAD.WIDE R2, R19, 0x4, R160 ;  /* 0x0000000413027825 */ /* 0x002fc800078e02a0 */
[----:B--2---:R-:W-:-:S04]  /*4e730*/  IMAD.WIDE R8, R19, 0x4, R6 ;  /* 0x0000000413087825 */ /* 0x004fc800078e0206 */
[----:B---3--:R-:W-:-:S04]  /*4e740*/  IMAD.WIDE R10, R19, 0x4, R4 ;  /* 0x00000004130a7825 */ /* 0x008fc800078e0204 */
[----:B------:R-:W-:-:S04]  /*4e750*/  IMAD.WIDE R162, R15, 0x4, R162 ;  /* 0x000000040fa27825 */ /* 0x000fc800078e02a2 */
[----:B------:R-:W-:-:S04]  /*4e760*/  IMAD.WIDE R160, R15, 0x4, R160 ;  /* 0x000000040fa07825 */ /* 0x000fc800078e02a0 */
[----:B------:R-:W-:-:S04]  /*4e770*/  IMAD.WIDE R6, R15, 0x4, R6 ;  /* 0x000000040f067825 */ /* 0x000fc800078e0206 */
[----:B------:R-:W-:Y:S01]  /*4e780*/  IMAD.WIDE R4, R15, 0x4, R4 ;  /* 0x000000040f047825 */ /* 0x000fe200078e0204 */
[----:B----4-:R1:W-:Y:S04]  /*4e790*/  @P4 STG.E [R2.64], R138 ;  /* 0x0000008a02004986 */ /* 0x0103e8000c101904 */
[----:B------:R1:W-:Y:S04]  /*4e7a0*/  @P1 STG.E [R8.64], R206 ;  /* 0x000000ce08001986 */ /* 0x0003e8000c101904 */
[----:B------:R1:W-:Y:S04]  /*4e7b0*/  @P0 STG.E [R10.64], R38 ;  /* 0x000000260a000986 */ /* 0x0003e8000c101904 */
[----:B------:R1:W-:Y:S04]  /*4e7c0*/  @P5 STG.E [R162.64], R99 ;  /* 0x00000063a2005986 */ /* 0x0003e8000c101904 */
[----:B------:R1:W-:Y:S04]  /*4e7d0*/  @P6 STG.E [R160.64], R139 ;  /* 0x0000008ba0006986 */ /* 0x0003e8000c101904 */
[----:B------:R1:W-:Y:S02]  /*4e7e0*/  @P2 STG.E [R6.64], R207 ;  /* 0x000000cf06002986 */ /* 0x0003e4000c101904 */
[----:B------:R-:W-:Y:S05]  /*4e7f0*/  @!P3 EXIT ;  /* 0x000000000000b94d */ /* 0x000fea0003800000 */
[----:B------:R-:W-:Y:S01]  /*4e800*/  STG.E [R4.64], R39 ;  /* 0x0000002704007986 */ /* 0x000fe2000c101904 */
[----:B------:R-:W-:Y:S05]  /*4e810*/  EXIT ;  /* 0x000000000000794d */ /* 0x000fea0003800000 */
.L_x_3:
[----:B------:R-:W-:-:S00]  /*4e820*/  BRA `(.L_x_3) ;  /* 0xfffffff000007947 */ /* 0x000fc0000383ffff */
[----:B------:R-:W-:-:S00]  /*4e830*/  NOP ;  /* 0x0000000000007918 */ /* 0x000fc00000000000 */
        /* <DEDUP_REMOVED lines=12> */
.L_x_4:


//--------------------- .nv.shared.matmul_kernel  --------------------------
	.section	.nv.shared.matmul_kernel,"aw",@nobits
	.sectionflags	@""
	.align	16
